	.target	sm_103a

	.elftype	@"ET_EXEC"


//--------------------- .note.nv.tkinfo           --------------------------
	.section	.note.nv.tkinfo,"",@"SHT_NOTE"
	.sectionflags	@"SHF_NOTE_NV_TKINFO"
	.tkinfo
        /*0018*/ 	.word	0x00000002
        /*0030*/ 	.string	""
        /*0030*/ 	.string	"ptxas"
        /*0030*/ 	.string	"Cuda compilation tools, release 13.0, V13.0.88"
        /*0030*/ 	.string	"Build cuda_13.0.r13.0/compiler.36424714_0"
        /*0030*/ 	.string	"-arch sm_103a -m 64 "



//--------------------- .note.nv.cuinfo           --------------------------
	.section	.note.nv.cuinfo,"",@"SHT_NOTE"
	.sectionflags	@"SHF_NOTE_NV_CUINFO"
        /*0018*/ 	.short	0x0002
        /*001a*/ 	.short	0x0067
        /*001c*/ 	.short	0x0082
	.zero		2


//--------------------- .nv.info                  --------------------------
	.section	.nv.info,"",@"SHT_CUDA_INFO"
	.align	4


	//----- nvinfo : EIATTR_REGCOUNT
	.align		4
        /*0000*/ 	.byte	0x04, 0x2f
        /*0002*/ 	.short	(.L_41 - .L_40)
	.align		4
.L_40:
        /*0004*/ 	.word	index@(_Z35computeExpertFirstTokenOffsetKernelPKiliPl)
        /*0008*/ 	.word	0x00000012


	//----- nvinfo : EIATTR_FRAME_SIZE
	.align		4
.L_41:
        /*000c*/ 	.byte	0x04, 0x11
        /*000e*/ 	.short	(.L_43 - .L_42)
	.align		4
.L_42:
        /*0010*/ 	.word	index@(_Z35computeExpertFirstTokenOffsetKernelPKiliPl)
        /*0014*/ 	.word	0x00000000


	//----- nvinfo : EIATTR_REGCOUNT
	.align		4
.L_43:
        /*0018*/ 	.byte	0x04, 0x2f
        /*001a*/ 	.short	(.L_45 - .L_44)
	.align		4
.L_44:
        /*001c*/ 	.word	index@(_Z22preprocessTopkIdKernelPiiPKii)
        /*0020*/ 	.word	0x0000000e


	//----- nvinfo : EIATTR_FRAME_SIZE
	.align		4
.L_45:
        /*0024*/ 	.byte	0x04, 0x11
        /*0026*/ 	.short	(.L_47 - .L_46)
	.align		4
.L_46:
        /*0028*/ 	.word	index@(_Z22preprocessTopkIdKernelPiiPKii)
        /*002c*/ 	.word	0x00000000


	//----- nvinfo : EIATTR_REGCOUNT
	.align		4
.L_47:
        /*0030*/ 	.byte	0x04, 0x2f
        /*0032*/ 	.short	(.L_49 - .L_48)
	.align		4
.L_48:
        /*0034*/ 	.word	index@(_ZN3cub18CUB_300001_SM_10306detail11EmptyKernelIvEEvv)
        /*0038*/ 	.word	0x00000004


	//----- nvinfo : EIATTR_FRAME_SIZE
	.align		4
.L_49:
        /*003c*/ 	.byte	0x04, 0x11
        /*003e*/ 	.short	(.L_51 - .L_50)
	.align		4
.L_50:
        /*0040*/ 	.word	index@(_ZN3cub18CUB_300001_SM_10306detail11EmptyKernelIvEEvv)
        /*0044*/ 	.word	0x00000000


	//----- nvinfo : EIATTR_REGCOUNT
	.align		4
.L_51:
        /*0048*/ 	.byte	0x04, 0x2f
        /*004a*/ 	.short	(.L_53 - .L_52)
	.align		4
.L_52:
        /*004c*/ 	.word	index@(_ZN3cub18CUB_300001_SM_10306detail10radix_sort31DeviceRadixSortSingleTileKernelINS1_5radix10policy_hubIiiyE10Policy1000ELNS0_9SortOrderE0EiiyNS1_21identity_decomposer_tEEEvPKT1_PSA_PKT2_PSE_T3_iiT4_)
        /*0050*/ 	.word	0x00000099


	//----- nvinfo : EIATTR_FRAME_SIZE
	.align		4
.L_53:
        /*0054*/ 	.byte	0x04, 0x11
        /*0056*/ 	.short	(.L_55 - .L_54)
	.align		4
.L_54:
        /*0058*/ 	.word	index@(_ZN3cub18CUB_300001_SM_10306detail10radix_sort31DeviceRadixSortSingleTileKernelINS1_5radix10policy_hubIiiyE10Policy1000ELNS0_9SortOrderE0EiiyNS1_21identity_decomposer_tEEEvPKT1_PSA_PKT2_PSE_T3_iiT4_)
        /*005c*/ 	.word	0x00000000


	//----- nvinfo : EIATTR_REGCOUNT
	.align		4
.L_55:
        /*0060*/ 	.byte	0x04, 0x2f
        /*0062*/ 	.short	(.L_57 - .L_56)
	.align		4
.L_56:
        /*0064*/ 	.word	index@(_ZN3cub18CUB_300001_SM_10306detail10radix_sort30DeviceRadixSortHistogramKernelINS1_5radix10policy_hubIiiyE10Policy1000ELNS0_9SortOrderE0EiyNS1_21identity_decomposer_tEEEvPT2_PKT1_SA_iiT3_)
        /*0068*/ 	.word	0x00000020


	//----- nvinfo : EIATTR_FRAME_SIZE
	.align		4
.L_57:
        /*006c*/ 	.byte	0x04, 0x11
        /*006e*/ 	.short	(.L_59 - .L_58)
	.align		4
.L_58:
        /*0070*/ 	.word	index@(_ZN3cub18CUB_300001_SM_10306detail10radix_sort30DeviceRadixSortHistogramKernelINS1_5radix10policy_hubIiiyE10Policy1000ELNS0_9SortOrderE0EiyNS1_21identity_decomposer_tEEEvPT2_PKT1_SA_iiT3_)
        /*0074*/ 	.word	0x00000000


	//----- nvinfo : EIATTR_REGCOUNT
	.align		4
.L_59:
        /*0078*/ 	.byte	0x04, 0x2f
        /*007a*/ 	.short	(.L_61 - .L_60)
	.align		4
.L_60:
        /*007c*/ 	.word	index@(_ZN3cub18CUB_300001_SM_10306detail10radix_sort33DeviceRadixSortExclusiveSumKernelINS1_5radix10policy_hubIiiyE10Policy1000EyEEvPT0_)
        /*0080*/ 	.word	0x00000020


	//----- nvinfo : EIATTR_FRAME_SIZE
	.align		4
.L_61:
        /*0084*/ 	.byte	0x04, 0x11
        /*0086*/ 	.short	(.L_63 - .L_62)
	.align		4
.L_62:
        /*0088*/ 	.word	index@(_ZN3cub18CUB_300001_SM_10306detail10radix_sort33DeviceRadixSortExclusiveSumKernelINS1_5radix10policy_hubIiiyE10Policy1000EyEEvPT0_)
        /*008c*/ 	.word	0x00000000


	//----- nvinfo : EIATTR_REGCOUNT
	.align		4
.L_63:
        /*0090*/ 	.byte	0x04, 0x2f
        /*0092*/ 	.short	(.L_65 - .L_64)
	.align		4
.L_64:
        /*0094*/ 	.word	index@(_ZN3cub18CUB_300001_SM_10306detail10radix_sort29DeviceRadixSortOnesweepKernelINS1_5radix10policy_hubIiiyE10Policy1000ELNS0_9SortOrderE0EiiyiiNS1_21identity_decomposer_tEEEvPT5_SB_PT3_PKSC_PT1_PKSG_PT2_PKSK_T4_iiT6_)
        /*0098*/ 	.word	0x00000049


	//----- nvinfo : EIATTR_FRAME_SIZE
	.align		4
.L_65:
        /*009c*/ 	.byte	0x04, 0x11
        /*009e*/ 	.short	(.L_67 - .L_66)
	.align		4
.L_66:
        /*00a0*/ 	.word	index@(_ZN3cub18CUB_300001_SM_10306detail10radix_sort29DeviceRadixSortOnesweepKernelINS1_5radix10policy_hubIiiyE10Policy1000ELNS0_9SortOrderE0EiiyiiNS1_21identity_decomposer_tEEEvPT5_SB_PT3_PKSC_PT1_PKSG_PT2_PKSK_T4_iiT6_)
        /*00a4*/ 	.word	0x00000000


	//----- nvinfo : EIATTR_MIN_STACK_SIZE
	.align		4
.L_67:
        /*00a8*/ 	.byte	0x04, 0x12
        /*00aa*/ 	.short	(.L_69 - .L_68)
	.align		4
.L_68:
        /*00ac*/ 	.word	index@(_ZN3cub18CUB_300001_SM_10306detail10radix_sort29DeviceRadixSortOnesweepKernelINS1_5radix10policy_hubIiiyE10Policy1000ELNS0_9SortOrderE0EiiyiiNS1_21identity_decomposer_tEEEvPT5_SB_PT3_PKSC_PT1_PKSG_PT2_PKSK_T4_iiT6_)
        /*00b0*/ 	.word	0x00000000


	//----- nvinfo : EIATTR_MIN_STACK_SIZE
	.align		4
.L_69:
        /*00b4*/ 	.byte	0x04, 0x12
        /*00b6*/ 	.short	(.L_71 - .L_70)
	.align		4
.L_70:
        /*00b8*/ 	.word	index@(_ZN3cub18CUB_300001_SM_10306detail10radix_sort33DeviceRadixSortExclusiveSumKernelINS1_5radix10policy_hubIiiyE10Policy1000EyEEvPT0_)
        /*00bc*/ 	.word	0x00000000


	//----- nvinfo : EIATTR_MIN_STACK_SIZE
	.align		4
.L_71:
        /*00c0*/ 	.byte	0x04, 0x12
        /*00c2*/ 	.short	(.L_73 - .L_72)
	.align		4
.L_72:
        /*00c4*/ 	.word	index@(_ZN3cub18CUB_300001_SM_10306detail10radix_sort30DeviceRadixSortHistogramKernelINS1_5radix10policy_hubIiiyE10Policy1000ELNS0_9SortOrderE0EiyNS1_21identity_decomposer_tEEEvPT2_PKT1_SA_iiT3_)
        /*00c8*/ 	.word	0x00000000


	//----- nvinfo : EIATTR_MIN_STACK_SIZE
	.align		4
.L_73:
        /*00cc*/ 	.byte	0x04, 0x12
        /*00ce*/ 	.short	(.L_75 - .L_74)
	.align		4
.L_74:
        /*00d0*/ 	.word	index@(_ZN3cub18CUB_300001_SM_10306detail10radix_sort31DeviceRadixSortSingleTileKernelINS1_5radix10policy_hubIiiyE10Policy1000ELNS0_9SortOrderE0EiiyNS1_21identity_decomposer_tEEEvPKT1_PSA_PKT2_PSE_T3_iiT4_)
        /*00d4*/ 	.word	0x00000000


	//----- nvinfo : EIATTR_MIN_STACK_SIZE
	.align		4
.L_75:
        /*00d8*/ 	.byte	0x04, 0x12
        /*00da*/ 	.short	(.L_77 - .L_76)
	.align		4
.L_76:
        /*00dc*/ 	.word	index@(_ZN3cub18CUB_300001_SM_10306detail11EmptyKernelIvEEvv)
        /*00e0*/ 	.word	0x00000000


	//----- nvinfo : EIATTR_MIN_STACK_SIZE
	.align		4
.L_77:
        /*00e4*/ 	.byte	0x04, 0x12
        /*00e6*/ 	.short	(.L_79 - .L_78)
	.align		4
.L_78:
        /*00e8*/ 	.word	index@(_Z22preprocessTopkIdKernelPiiPKii)
        /*00ec*/ 	.word	0x00000000


	//----- nvinfo : EIATTR_MIN_STACK_SIZE
	.align		4
.L_79:
        /*00f0*/ 	.byte	0x04, 0x12
        /*00f2*/ 	.short	(.L_81 - .L_80)
	.align		4
.L_80:
        /*00f4*/ 	.word	index@(_Z35computeExpertFirstTokenOffsetKernelPKiliPl)
        /*00f8*/ 	.word	0x00000000
.L_81:


//--------------------- .nv.compat                --------------------------
	.section	.nv.compat,"",@"SHT_CUDA_COMPAT_INFO"
	.align	4
        /*0000*/ 	.byte	0x02, 0x09, 0x01, 0x00, 0x02, 0x02, 0x01, 0x00, 0x02, 0x05, 0x05, 0x00, 0x03, 0x07, 0x01, 0x01
        /*0010*/ 	.byte	0x02, 0x03, 0x00, 0x00, 0x02, 0x06, 0x01, 0x00, 0x04, 0x0b, 0x08, 0x00, 0x00, 0x00, 0x00, 0x00
        /*0020*/ 	.byte	0x00, 0x00, 0x00, 0x00


//--------------------- .nv.info._ZN3cub18CUB_300001_SM_10306detail10radix_sort29DeviceRadixSortOnesweepKernelINS1_5radix10policy_hubIiiyE10Policy1000ELNS0_9SortOrderE0EiiyiiNS1_21identity_decomposer_tEEEvPT5_SB_PT3_PKSC_PT1_PKSG_PT2_PKSK_T4_iiT6_ --------------------------
	.section	.nv.info._ZN3cub18CUB_300001_SM_10306detail10radix_sort29DeviceRadixSortOnesweepKernelINS1_5radix10policy_hubIiiyE10Policy1000ELNS0_9SortOrderE0EiiyiiNS1_21identity_decomposer_tEEEvPT5_SB_PT3_PKSC_PT1_PKSG_PT2_PKSK_T4_iiT6_,"",@"SHT_CUDA_INFO"
	.sectionflags	@""
	.align	4


	//----- nvinfo : EIATTR_CUDA_API_VERSION
	.align		4
        /*0000*/ 	.byte	0x04, 0x37
        /*0002*/ 	.short	(.L_83 - .L_82)
.L_82:
        /*0004*/ 	.word	0x00000082


	//----- nvinfo : EIATTR_KPARAM_INFO
	.align		4
.L_83:
        /*0008*/ 	.byte	0x04, 0x17
        /*000a*/ 	.short	(.L_85 - .L_84)
.L_84:
        /*000c*/ 	.word	0x00000000
        /*0010*/ 	.short	0x000b
        /*0012*/ 	.short	0x004c
        /*0014*/ 	.byte	0x00, 0xf0, 0x05, 0x00


	//----- nvinfo : EIATTR_KPARAM_INFO
	.align		4
.L_85:
        /*0018*/ 	.byte	0x04, 0x17
        /*001a*/ 	.short	(.L_87 - .L_86)
.L_86:
        /*001c*/ 	.word	0x00000000
        /*0020*/ 	.short	0x000a
        /*0022*/ 	.short	0x0048
        /*0024*/ 	.byte	0x00, 0xf0, 0x11, 0x00


	//----- nvinfo : EIATTR_KPARAM_INFO
	.align		4
.L_87:
        /*0028*/ 	.byte	0x04, 0x17
        /*002a*/ 	.short	(.L_89 - .L_88)
.L_88:
        /*002c*/ 	.word	0x00000000
        /*0030*/ 	.short	0x0009
        /*0032*/ 	.short	0x0044
        /*0034*/ 	.byte	0x00, 0xf0, 0x11, 0x00


	//----- nvinfo : EIATTR_KPARAM_INFO
	.align		4
.L_89:
        /*0038*/ 	.byte	0x04, 0x17
        /*003a*/ 	.short	(.L_91 - .L_90)
.L_90:
        /*003c*/ 	.word	0x00000000
        /*0040*/ 	.short	0x0008
        /*0042*/ 	.short	0x0040
        /*0044*/ 	.byte	0x00, 0xf0, 0x11, 0x00


	//----- nvinfo : EIATTR_KPARAM_INFO
	.align		4
.L_91:
        /*0048*/ 	.byte	0x04, 0x17
        /*004a*/ 	.short	(.L_93 - .L_92)
.L_92:
        /*004c*/ 	.word	0x00000000
        /*0050*/ 	.short	0x0007
        /*0052*/ 	.short	0x0038
        /*0054*/ 	.byte	0x00, 0xf5, 0x21, 0x00


	//----- nvinfo : EIATTR_KPARAM_INFO
	.align		4
.L_93:
        /*0058*/ 	.byte	0x04, 0x17
        /*005a*/ 	.short	(.L_95 - .L_94)
.L_94:
        /*005c*/ 	.word	0x00000000
        /*0060*/ 	.short	0x0006
        /*0062*/ 	.short	0x0030
        /*0064*/ 	.byte	0x00, 0xf5, 0x21, 0x00


	//----- nvinfo : EIATTR_KPARAM_INFO
	.align		4
.L_95:
        /*0068*/ 	.byte	0x04, 0x17
        /*006a*/ 	.short	(.L_97 - .L_96)
.L_96:
        /*006c*/ 	.word	0x00000000
        /*0070*/ 	.short	0x0005
        /*0072*/ 	.short	0x0028
        /*0074*/ 	.byte	0x00, 0xf5, 0x21, 0x00


	//----- nvinfo : EIATTR_KPARAM_INFO
	.align		4
.L_97:
        /*0078*/ 	.byte	0x04, 0x17
        /*007a*/ 	.short	(.L_99 - .L_98)
.L_98:
        /*007c*/ 	.word	0x00000000
        /*0080*/ 	.short	0x0004
        /*0082*/ 	.short	0x0020
        /*0084*/ 	.byte	0x00, 0xf5, 0x21, 0x00


	//----- nvinfo : EIATTR_KPARAM_INFO
	.align		4
.L_99:
        /*0088*/ 	.byte	0x04, 0x17
        /*008a*/ 	.short	(.L_101 - .L_100)
.L_100:
        /*008c*/ 	.word	0x00000000
        /*0090*/ 	.short	0x0003
        /*0092*/ 	.short	0x0018
        /*0094*/ 	.byte	0x00, 0xf5, 0x21, 0x00


	//----- nvinfo : EIATTR_KPARAM_INFO
	.align		4
.L_101:
        /*0098*/ 	.byte	0x04, 0x17
        /*009a*/ 	.short	(.L_103 - .L_102)
.L_102:
        /*009c*/ 	.word	0x00000000
        /*00a0*/ 	.short	0x0002
        /*00a2*/ 	.short	0x0010
        /*00a4*/ 	.byte	0x00, 0xf5, 0x21, 0x00


	//----- nvinfo : EIATTR_KPARAM_INFO
	.align		4
.L_103:
        /*00a8*/ 	.byte	0x04, 0x17
        /*00aa*/ 	.short	(.L_105 - .L_104)
.L_104:
        /*00ac*/ 	.word	0x00000000
        /*00b0*/ 	.short	0x0001
        /*00b2*/ 	.short	0x0008
        /*00b4*/ 	.byte	0x00, 0xf5, 0x21, 0x00


	//----- nvinfo : EIATTR_KPARAM_INFO
	.align		4
.L_105:
        /*00b8*/ 	.byte	0x04, 0x17
        /*00ba*/ 	.short	(.L_107 - .L_106)
.L_106:
        /*00bc*/ 	.word	0x00000000
        /*00c0*/ 	.short	0x0000
        /*00c2*/ 	.short	0x0000
        /*00c4*/ 	.byte	0x00, 0xf5, 0x21, 0x00


	//----- nvinfo : EIATTR_SPARSE_MMA_MASK
	.align		4
.L_107:
        /*00c8*/ 	.byte	0x03, 0x50
        /*00ca*/ 	.short	0x0000


	//----- nvinfo : EIATTR_MAXREG_COUNT
	.align		4
        /*00cc*/ 	.byte	0x03, 0x1b
        /*00ce*/ 	.short	0x00a8


	//----- nvinfo : EIATTR_NUM_BARRIERS
	.align		4
        /*00d0*/ 	.byte	0x02, 0x4c
        /*00d2*/ 	.byte	0x01
	.zero		1


	//----- nvinfo : EIATTR_MERCURY_ISA_VERSION
	.align		4
        /*00d4*/ 	.byte	0x03, 0x5f
        /*00d6*/ 	.short	0x0101


	//----- nvinfo : EIATTR_COOP_GROUP_MASK_REGIDS
	.align		4
        /*00d8*/ 	.byte	0x04, 0x29
        /*00da*/ 	.short	(.L_109 - .L_108)


	//   ....[0]....
.L_108:
        /*00dc*/ 	.word	0xffffffff


	//   ....[1]....
        /*00e0*/ 	.word	0x05000006


	//   ....[2]....
        /*00e4*/ 	.word	0xffffffff


	//   ....[3]....
        /*00e8*/ 	.word	0xffffffff


	//   ....[4]....
        /*00ec*/ 	.word	0xffffffff


	//   ....[5]....
        /*00f0*/ 	.word	0xffffffff


	//   ....[6]....
        /*00f4*/ 	.word	0xffffffff


	//   ....[7]....
        /*00f8*/ 	.word	0xffffffff


	//   ....[8]....
        /*00fc*/ 	.word	0xffffffff


	//   ....[9]....
        /*0100*/ 	.word	0xffffffff


	//   ....[10]....
        /*0104*/ 	.word	0xffffffff


	//   ....[11]....
        /*0108*/ 	.word	0xffffffff


	//   ....[12]....
        /*010c*/ 	.word	0xffffffff


	//   ....[13]....
        /*0110*/ 	.word	0xffffffff


	//   ....[14]....
        /*0114*/ 	.word	0xffffffff


	//   ....[15]....
        /*0118*/ 	.word	0xffffffff


	//   ....[16]....
        /*011c*/ 	.word	0xffffffff


	//   ....[17]....
        /*0120*/ 	.word	0xffffffff


	//   ....[18]....
        /*0124*/ 	.word	0xffffffff


	//   ....[19]....
        /*0128*/ 	.word	0xffffffff


	//   ....[20]....
        /*012c*/ 	.word	0xffffffff


	//   ....[21]....
        /*0130*/ 	.word	0xffffffff


	//   ....[22]....
        /*0134*/ 	.word	0xffffffff


	//   ....[23]....
        /*0138*/ 	.word	0xffffffff


	//   ....[24]....
        /*013c*/ 	.word	0xffffffff


	//   ....[25]....
        /*0140*/ 	.word	0xffffffff


	//   ....[26]....
        /*0144*/ 	.word	0xffffffff


	//   ....[27]....
        /*0148*/ 	.word	0xffffffff


	//   ....[28]....
        /*014c*/ 	.word	0xffffffff


	//   ....[29]....
        /*0150*/ 	.word	0xffffffff


	//   ....[30]....
        /*0154*/ 	.word	0xffffffff


	//   ....[31]....
        /*0158*/ 	.word	0xffffffff


	//   ....[32]....
        /*015c*/ 	.word	0xffffffff


	//   ....[33]....
        /*0160*/ 	.word	0xffffffff


	//   ....[34]....
        /*0164*/ 	.word	0xffffffff


	//   ....[35]....
        /*0168*/ 	.word	0xffffffff


	//   ....[36]....
        /*016c*/ 	.word	0xffffffff


	//   ....[37]....
        /*0170*/ 	.word	0xffffffff


	//   ....[38]....
        /*0174*/ 	.word	0xffffffff


	//   ....[39]....
        /*0178*/ 	.word	0xffffffff


	//   ....[40]....
        /*017c*/ 	.word	0xffffffff


	//   ....[41]....
        /*0180*/ 	.word	0xffffffff


	//   ....[42]....
        /*0184*/ 	.word	0xffffffff


	//   ....[43]....
        /*0188*/ 	.word	0xffffffff


	//   ....[44]....
        /*018c*/ 	.word	0xffffffff


	//   ....[45]....
        /*0190*/ 	.word	0xffffffff


	//   ....[46]....
        /*0194*/ 	.word	0xffffffff


	//   ....[47]....
        /*0198*/ 	.word	0xffffffff


	//   ....[48]....
        /*019c*/ 	.word	0xffffffff


	//   ....[49]....
        /*01a0*/ 	.word	0xffffffff


	//   ....[50]....
        /*01a4*/ 	.word	0xffffffff


	//   ....[51]....
        /*01a8*/ 	.word	0xffffffff


	//   ....[52]....
        /*01ac*/ 	.word	0xffffffff


	//   ....[53]....
        /*01b0*/ 	.word	0xffffffff


	//   ....[54]....
        /*01b4*/ 	.word	0xffffffff


	//   ....[55]....
        /*01b8*/ 	.word	0xffffffff


	//   ....[56]....
        /*01bc*/ 	.word	0xffffffff


	//   ....[57]....
        /*01c0*/ 	.word	0xffffffff


	//   ....[58]....
        /*01c4*/ 	.word	0xffffffff


	//   ....[59]....
        /*01c8*/ 	.word	0xffffffff


	//   ....[60]....
        /*01cc*/ 	.word	0xffffffff


	//   ....[61]....
        /*01d0*/ 	.word	0xffffffff


	//   ....[62]....
        /*01d4*/ 	.word	0xffffffff


	//   ....[63]....
        /*01d8*/ 	.word	0xffffffff


	//   ....[64]....
        /*01dc*/ 	.word	0xffffffff


	//   ....[65]....
        /*01e0*/ 	.word	0xffffffff


	//   ....[66]....
        /*01e4*/ 	.word	0xffffffff


	//   ....[67]....
        /*01e8*/ 	.word	0xffffffff


	//   ....[68]....
        /*01ec*/ 	.word	0xffffffff


	//   ....[69]....
        /*01f0*/ 	.word	0xffffffff


	//   ....[70]....
        /*01f4*/ 	.word	0xffffffff


	//   ....[71]....
        /*01f8*/ 	.word	0xffffffff


	//   ....[72]....
        /*01fc*/ 	.word	0xffffffff


	//   ....[73]....
        /*0200*/ 	.word	0xffffffff


	//   ....[74]....
        /*0204*/ 	.word	0xffffffff


	//   ....[75]....
        /*0208*/ 	.word	0xffffffff


	//   ....[76]....
        /*020c*/ 	.word	0xffffffff


	//   ....[77]....
        /*0210*/ 	.word	0xffffffff


	//   ....[78]....
        /*0214*/ 	.word	0xffffffff


	//   ....[79]....
        /*0218*/ 	.word	0xffffffff


	//   ....[80]....
        /*021c*/ 	.word	0xffffffff


	//   ....[81]....
        /*0220*/ 	.word	0xffffffff


	//   ....[82]....
        /*0224*/ 	.word	0xffffffff


	//   ....[83]....
        /*0228*/ 	.word	0xffffffff


	//   ....[84]....
        /*022c*/ 	.word	0xffffffff


	//   ....[85]....
        /*0230*/ 	.word	0xffffffff


	//   ....[86]....
        /*0234*/ 	.word	0xffffffff


	//   ....[87]....
        /*0238*/ 	.word	0xffffffff


	//   ....[88]....
        /*023c*/ 	.word	0xffffffff


	//   ....[89]....
        /*0240*/ 	.word	0xffffffff


	//   ....[90]....
        /*0244*/ 	.word	0xffffffff


	//   ....[91]....
        /*0248*/ 	.word	0xffffffff


	//   ....[92]....
        /*024c*/ 	.word	0xffffffff


	//   ....[93]....
        /*0250*/ 	.word	0xffffffff


	//   ....[94]....
        /*0254*/ 	.word	0xffffffff


	//   ....[95]....
        /*0258*/ 	.word	0xffffffff


	//   ....[96]....
        /*025c*/ 	.word	0xffffffff


	//   ....[97]....
        /*0260*/ 	.word	0xffffffff


	//   ....[98]....
        /*0264*/ 	.word	0xffffffff


	//   ....[99]....
        /*0268*/ 	.word	0xffffffff


	//   ....[100]....
        /*026c*/ 	.word	0xffffffff


	//   ....[101]....
        /*0270*/ 	.word	0xffffffff


	//   ....[102]....
        /*0274*/ 	.word	0xffffffff


	//   ....[103]....
        /*0278*/ 	.word	0xffffffff


	//   ....[104]....
        /*027c*/ 	.word	0xffffffff


	//   ....[105]....
        /*0280*/ 	.word	0xffffffff


	//   ....[106]....
        /*0284*/ 	.word	0xffffffff


	//   ....[107]....
        /*0288*/ 	.word	0xffffffff


	//   ....[108]....
        /*028c*/ 	.word	0xffffffff


	//   ....[109]....
        /*0290*/ 	.word	0xffffffff


	//   ....[110]....
        /*0294*/ 	.word	0xffffffff


	//   ....[111]....
        /*0298*/ 	.word	0xffffffff


	//   ....[112]....
        /*029c*/ 	.word	0xffffffff


	//   ....[113]....
        /*02a0*/ 	.word	0xffffffff


	//   ....[114]....
        /*02a4*/ 	.word	0xffffffff


	//   ....[115]....
        /*02a8*/ 	.word	0xffffffff


	//   ....[116]....
        /*02ac*/ 	.word	0xffffffff


	//   ....[117]....
        /*02b0*/ 	.word	0xffffffff


	//   ....[118]....
        /*02b4*/ 	.word	0xffffffff


	//   ....[119]....
        /*02b8*/ 	.word	0xffffffff


	//   ....[120]....
        /*02bc*/ 	.word	0xffffffff


	//   ....[121]....
        /*02c0*/ 	.word	0xffffffff


	//   ....[122]....
        /*02c4*/ 	.word	0xffffffff


	//   ....[123]....
        /*02c8*/ 	.word	0xffffffff


	//   ....[124]....
        /*02cc*/ 	.word	0xffffffff


	//   ....[125]....
        /*02d0*/ 	.word	0xffffffff


	//   ....[126]....
        /*02d4*/ 	.word	0xffffffff


	//   ....[127]....
        /*02d8*/ 	.word	0xffffffff


	//   ....[128]....
        /*02dc*/ 	.word	0xffffffff


	//   ....[129]....
        /*02e0*/ 	.word	0xffffffff


	//   ....[130]....
        /*02e4*/ 	.word	0xffffffff


	//   ....[131]....
        /*02e8*/ 	.word	0xffffffff


	//   ....[132]....
        /*02ec*/ 	.word	0xffffffff


	//   ....[133]....
        /*02f0*/ 	.word	0xffffffff


	//   ....[134]....
        /*02f4*/ 	.word	0xffffffff


	//   ....[135]....
        /*02f8*/ 	.word	0xffffffff


	//   ....[136]....
        /*02fc*/ 	.word	0xffffffff


	//   ....[137]....
        /*0300*/ 	.word	0xffffffff


	//   ....[138]....
        /*0304*/ 	.word	0xffffffff


	//   ....[139]....
        /*0308*/ 	.word	0xffffffff


	//   ....[140]....
        /*030c*/ 	.word	0xffffffff


	//   ....[141]....
        /*0310*/ 	.word	0xffffffff


	//   ....[142]....
        /*0314*/ 	.word	0xffffffff


	//   ....[143]....
        /*0318*/ 	.word	0xffffffff


	//   ....[144]....
        /*031c*/ 	.word	0xffffffff


	//   ....[145]....
        /*0320*/ 	.word	0xffffffff


	//   ....[146]....
        /*0324*/ 	.word	0xffffffff


	//   ....[147]....
        /*0328*/ 	.word	0xffffffff


	//   ....[148]....
        /*032c*/ 	.word	0xffffffff


	//   ....[149]....
        /*0330*/ 	.word	0xffffffff


	//   ....[150]....
        /*0334*/ 	.word	0xffffffff


	//   ....[151]....
        /*0338*/ 	.word	0xffffffff


	//   ....[152]....
        /*033c*/ 	.word	0xffffffff


	//   ....[153]....
        /*0340*/ 	.word	0xffffffff


	//   ....[154]....
        /*0344*/ 	.word	0xffffffff


	//   ....[155]....
        /*0348*/ 	.word	0xffffffff


	//   ....[156]....
        /*034c*/ 	.word	0xffffffff


	//   ....[157]....
        /*0350*/ 	.word	0xffffffff


	//   ....[158]....
        /*0354*/ 	.word	0xffffffff


	//   ....[159]....
        /*0358*/ 	.word	0xffffffff


	//   ....[160]....
        /*035c*/ 	.word	0x05000006


	//   ....[161]....
        /*0360*/ 	.word	0xffffffff


	//   ....[162]....
        /*0364*/ 	.word	0xffffffff


	//   ....[163]....
        /*0368*/ 	.word	0xffffffff


	//   ....[164]....
        /*036c*/ 	.word	0xffffffff


	//   ....[165]....
        /*0370*/ 	.word	0xffffffff


	//   ....[166]....
        /*0374*/ 	.word	0xffffffff


	//   ....[167]....
        /*0378*/ 	.word	0xffffffff


	//   ....[168]....
        /*037c*/ 	.word	0xffffffff


	//   ....[169]....
        /*0380*/ 	.word	0xffffffff


	//   ....[170]....
        /*0384*/ 	.word	0xffffffff


	//   ....[171]....
        /*0388*/ 	.word	0xffffffff


	//   ....[172]....
        /*038c*/ 	.word	0xffffffff


	//   ....[173]....
        /*0390*/ 	.word	0xffffffff


	//   ....[174]....
        /*0394*/ 	.word	0xffffffff


	//   ....[175]....
        /*0398*/ 	.word	0xffffffff


	//   ....[176]....
        /*039c*/ 	.word	0xffffffff


	//   ....[177]....
        /*03a0*/ 	.word	0xffffffff


	//   ....[178]....
        /*03a4*/ 	.word	0xffffffff


	//   ....[179]....
        /*03a8*/ 	.word	0xffffffff


	//   ....[180]....
        /*03ac*/ 	.word	0xffffffff


	//   ....[181]....
        /*03b0*/ 	.word	0xffffffff


	//   ....[182]....
        /*03b4*/ 	.word	0xffffffff


	//   ....[183]....
        /*03b8*/ 	.word	0xffffffff


	//   ....[184]....
        /*03bc*/ 	.word	0xffffffff


	//   ....[185]....
        /*03c0*/ 	.word	0xffffffff


	//   ....[186]....
        /*03c4*/ 	.word	0xffffffff


	//   ....[187]....
        /*03c8*/ 	.word	0xffffffff


	//   ....[188]....
        /*03cc*/ 	.word	0xffffffff


	//   ....[189]....
        /*03d0*/ 	.word	0xffffffff


	//   ....[190]....
        /*03d4*/ 	.word	0xffffffff


	//   ....[191]....
        /*03d8*/ 	.word	0xffffffff


	//   ....[192]....
        /*03dc*/ 	.word	0xffffffff


	//   ....[193]....
        /*03e0*/ 	.word	0xffffffff


	//   ....[194]....
        /*03e4*/ 	.word	0xffffffff


	//   ....[195]....
        /*03e8*/ 	.word	0xffffffff


	//   ....[196]....
        /*03ec*/ 	.word	0xffffffff


	//   ....[197]....
        /*03f0*/ 	.word	0xffffffff


	//   ....[198]....
        /*03f4*/ 	.word	0xffffffff


	//   ....[199]....
        /*03f8*/ 	.word	0xffffffff


	//   ....[200]....
        /*03fc*/ 	.word	0xffffffff


	//   ....[201]....
        /*0400*/ 	.word	0xffffffff


	//   ....[202]....
        /*0404*/ 	.word	0xffffffff


	//   ....[203]....
        /*0408*/ 	.word	0xffffffff


	//   ....[204]....
        /*040c*/ 	.word	0xffffffff


	//   ....[205]....
        /*0410*/ 	.word	0xffffffff


	//   ....[206]....
        /*0414*/ 	.word	0xffffffff


	//   ....[207]....
        /*0418*/ 	.word	0xffffffff


	//   ....[208]....
        /*041c*/ 	.word	0xffffffff


	//   ....[209]....
        /*0420*/ 	.word	0xffffffff


	//   ....[210]....
        /*0424*/ 	.word	0xffffffff


	//   ....[211]....
        /*0428*/ 	.word	0xffffffff


	//   ....[212]....
        /*042c*/ 	.word	0xffffffff


	//   ....[213]....
        /*0430*/ 	.word	0xffffffff


	//   ....[214]....
        /*0434*/ 	.word	0xffffffff


	//   ....[215]....
        /*0438*/ 	.word	0xffffffff


	//   ....[216]....
        /*043c*/ 	.word	0xffffffff


	//   ....[217]....
        /*0440*/ 	.word	0xffffffff


	//   ....[218]....
        /*0444*/ 	.word	0xffffffff


	//   ....[219]....
        /*0448*/ 	.word	0xffffffff


	//   ....[220]....
        /*044c*/ 	.word	0xffffffff


	//   ....[221]....
        /*0450*/ 	.word	0xffffffff


	//   ....[222]....
        /*0454*/ 	.word	0xffffffff


	//   ....[223]....
        /*0458*/ 	.word	0xffffffff


	//   ....[224]....
        /*045c*/ 	.word	0xffffffff


	//   ....[225]....
        /*0460*/ 	.word	0xffffffff


	//   ....[226]....
        /*0464*/ 	.word	0xffffffff


	//   ....[227]....
        /*0468*/ 	.word	0xffffffff


	//   ....[228]....
        /*046c*/ 	.word	0xffffffff


	//   ....[229]....
        /*0470*/ 	.word	0x0500002f


	//   ....[230]....
        /*0474*/ 	.word	0x0500002f


	//   ....[231]....
        /*0478*/ 	.word	0x0500002f


	//   ....[232]....
        /*047c*/ 	.word	0x0500002f


	//   ....[233]....
        /*0480*/ 	.word	0x0500002f


	//----- nvinfo : EIATTR_COOP_GROUP_INSTR_OFFSETS
	.align		4
.L_109:
        /*0484*/ 	.byte	0x04, 0x28
        /*0486*/ 	.short	(.L_111 - .L_110)


	//   ....[0]....
.L_110:
        /*0488*/ 	.word	0x00000e40


	//   ....[1]....
        /*048c*/ 	.word	0x00001890


	//   ....[2]....
        /*0490*/ 	.word	0x00002ad0


	//   ....[3]....
        /*0494*/ 	.word	0x00002af0


	//   ....[4]....
        /*0498*/ 	.word	0x00002b10


	//   ....[5]....
        /*049c*/ 	.word	0x00002b30


	//   ....[6]....
        /*04a0*/ 	.word	0x00002b50


	//   ....[7]....
        /*04a4*/ 	.word	0x00003000


	//   ....[8]....
        /*04a8*/ 	.word	0x00003010


	//   ....[9]....
        /*04ac*/ 	.word	0x00003030


	//   ....[10]....
        /*04b0*/ 	.word	0x00003050


	//   ....[11]....
        /*04b4*/ 	.word	0x000030a0


	//   ....[12]....
        /*04b8*/ 	.word	0x000030d0


	//   ....[13]....
        /*04bc*/ 	.word	0x00003120


	//   ....[14]....
        /*04c0*/ 	.word	0x00003160


	//   ....[15]....
        /*04c4*/ 	.word	0x00003250


	//   ....[16]....
        /*04c8*/ 	.word	0x00003280


	//   ....[17]....
        /*04cc*/ 	.word	0x00003290


	//   ....[18]....
        /*04d0*/ 	.word	0x000032b0


	//   ....[19]....
        /*04d4*/ 	.word	0x000032f0


	//   ....[20]....
        /*04d8*/ 	.word	0x00003320


	//   ....[21]....
        /*04dc*/ 	.word	0x00003360


	//   ....[22]....
        /*04e0*/ 	.word	0x00003380


	//   ....[23]....
        /*04e4*/ 	.word	0x000033a0


	//   ....[24]....
        /*04e8*/ 	.word	0x00003490


	//   ....[25]....
        /*04ec*/ 	.word	0x000034c0


	//   ....[26]....
        /*04f0*/ 	.word	0x000034d0


	//   ....[27]....
        /*04f4*/ 	.word	0x000034f0


	//   ....[28]....
        /*04f8*/ 	.word	0x00003530


	//   ....[29]....
        /*04fc*/ 	.word	0x00003560


	//   ....[30]....
        /*0500*/ 	.word	0x000035a0


	//   ....[31]....
        /*0504*/ 	.word	0x000035c0


	//   ....[32]....
        /*0508*/ 	.word	0x000035e0


	//   ....[33]....
        /*050c*/ 	.word	0x000036d0


	//   ....[34]....
        /*0510*/ 	.word	0x00003700


	//   ....[35]....
        /*0514*/ 	.word	0x00003710


	//   ....[36]....
        /*0518*/ 	.word	0x00003730


	//   ....[37]....
        /*051c*/ 	.word	0x00003770


	//   ....[38]....
        /*0520*/ 	.word	0x000037a0


	//   ....[39]....
        /*0524*/ 	.word	0x000037e0


	//   ....[40]....
        /*0528*/ 	.word	0x00003800


	//   ....[41]....
        /*052c*/ 	.word	0x00003820


	//   ....[42]....
        /*0530*/ 	.word	0x00003930


	//   ....[43]....
        /*0534*/ 	.word	0x00003960


	//   ....[44]....
        /*0538*/ 	.word	0x00003970


	//   ....[45]....
        /*053c*/ 	.word	0x00003990


	//   ....[46]....
        /*0540*/ 	.word	0x000039d0


	//   ....[47]....
        /*0544*/ 	.word	0x00003a00


	//   ....[48]....
        /*0548*/ 	.word	0x00003a40


	//   ....[49]....
        /*054c*/ 	.word	0x00003a60


	//   ....[50]....
        /*0550*/ 	.word	0x00003a80


	//   ....[51]....
        /*0554*/ 	.word	0x00003b90


	//   ....[52]....
        /*0558*/ 	.word	0x00003bc0


	//   ....[53]....
        /*055c*/ 	.word	0x00003bd0


	//   ....[54]....
        /*0560*/ 	.word	0x00003bf0


	//   ....[55]....
        /*0564*/ 	.word	0x00003c30


	//   ....[56]....
        /*0568*/ 	.word	0x00003c60


	//   ....[57]....
        /*056c*/ 	.word	0x00003ca0


	//   ....[58]....
        /*0570*/ 	.word	0x00003cc0


	//   ....[59]....
        /*0574*/ 	.word	0x00003ce0


	//   ....[60]....
        /*0578*/ 	.word	0x00003df0


	//   ....[61]....
        /*057c*/ 	.word	0x00003e20


	//   ....[62]....
        /*0580*/ 	.word	0x00003e30


	//   ....[63]....
        /*0584*/ 	.word	0x00003e50


	//   ....[64]....
        /*0588*/ 	.word	0x00003e90


	//   ....[65]....
        /*058c*/ 	.word	0x00003ec0


	//   ....[66]....
        /*0590*/ 	.word	0x00003f00


	//   ....[67]....
        /*0594*/ 	.word	0x00003f20


	//   ....[68]....
        /*0598*/ 	.word	0x00003f40


	//   ....[69]....
        /*059c*/ 	.word	0x00004050


	//   ....[70]....
        /*05a0*/ 	.word	0x00004080


	//   ....[71]....
        /*05a4*/ 	.word	0x00004090


	//   ....[72]....
        /*05a8*/ 	.word	0x000040b0


	//   ....[73]....
        /*05ac*/ 	.word	0x000040f0


	//   ....[74]....
        /*05b0*/ 	.word	0x00004120


	//   ....[75]....
        /*05b4*/ 	.word	0x00004160


	//   ....[76]....
        /*05b8*/ 	.word	0x00004180


	//   ....[77]....
        /*05bc*/ 	.word	0x000041a0


	//   ....[78]....
        /*05c0*/ 	.word	0x000042b0


	//   ....[79]....
        /*05c4*/ 	.word	0x00004300


	//   ....[80]....
        /*05c8*/ 	.word	0x00004310


	//   ....[81]....
        /*05cc*/ 	.word	0x00004330


	//   ....[82]....
        /*05d0*/ 	.word	0x00004370


	//   ....[83]....
        /*05d4*/ 	.word	0x000043a0


	//   ....[84]....
        /*05d8*/ 	.word	0x000043e0


	//   ....[85]....
        /*05dc*/ 	.word	0x00004400


	//   ....[86]....
        /*05e0*/ 	.word	0x00004420


	//   ....[87]....
        /*05e4*/ 	.word	0x00004510


	//   ....[88]....
        /*05e8*/ 	.word	0x00004560


	//   ....[89]....
        /*05ec*/ 	.word	0x00004570


	//   ....[90]....
        /*05f0*/ 	.word	0x000045a0


	//   ....[91]....
        /*05f4*/ 	.word	0x000045c0


	//   ....[92]....
        /*05f8*/ 	.word	0x00004610


	//   ....[93]....
        /*05fc*/ 	.word	0x00004630


	//   ....[94]....
        /*0600*/ 	.word	0x00004670


	//   ....[95]....
        /*0604*/ 	.word	0x00004690


	//   ....[96]....
        /*0608*/ 	.word	0x00004770


	//   ....[97]....
        /*060c*/ 	.word	0x000047c0


	//   ....[98]....
        /*0610*/ 	.word	0x000047d0


	//   ....[99]....
        /*0614*/ 	.word	0x00004820


	//   ....[100]....
        /*0618*/ 	.word	0x00004850


	//   ....[101]....
        /*061c*/ 	.word	0x00004880


	//   ....[102]....
        /*0620*/ 	.word	0x000048b0


	//   ....[103]....
        /*0624*/ 	.word	0x000048e0


	//   ....[104]....
        /*0628*/ 	.word	0x00004910


	//   ....[105]....
        /*062c*/ 	.word	0x000049d0


	//   ....[106]....
        /*0630*/ 	.word	0x00004a20


	//   ....[107]....
        /*0634*/ 	.word	0x00004a30


	//   ....[108]....
        /*0638*/ 	.word	0x00004a80


	//   ....[109]....
        /*063c*/ 	.word	0x00004ab0


	//   ....[110]....
        /*0640*/ 	.word	0x00004ae0


	//   ....[111]....
        /*0644*/ 	.word	0x00004b10


	//   ....[112]....
        /*0648*/ 	.word	0x00004b40


	//   ....[113]....
        /*064c*/ 	.word	0x00004b70


	//   ....[114]....
        /*0650*/ 	.word	0x00004c60


	//   ....[115]....
        /*0654*/ 	.word	0x00004c80


	//   ....[116]....
        /*0658*/ 	.word	0x00004c90


	//   ....[117]....
        /*065c*/ 	.word	0x00004ce0


	//   ....[118]....
        /*0660*/ 	.word	0x00004d10


	//   ....[119]....
        /*0664*/ 	.word	0x00004d40


	//   ....[120]....
        /*0668*/ 	.word	0x00004d70


	//   ....[121]....
        /*066c*/ 	.word	0x00004da0


	//   ....[122]....
        /*0670*/ 	.word	0x00004dd0


	//   ....[123]....
        /*0674*/ 	.word	0x00004ec0


	//   ....[124]....
        /*0678*/ 	.word	0x00004f00


	//   ....[125]....
        /*067c*/ 	.word	0x00004f10


	//   ....[126]....
        /*0680*/ 	.word	0x00004f60


	//   ....[127]....
        /*0684*/ 	.word	0x00004f90


	//   ....[128]....
        /*0688*/ 	.word	0x00004fc0


	//   ....[129]....
        /*068c*/ 	.word	0x00004ff0


	//   ....[130]....
        /*0690*/ 	.word	0x00005020


	//   ....[131]....
        /*0694*/ 	.word	0x00005050


	//   ....[132]....
        /*0698*/ 	.word	0x00005140


	//   ....[133]....
        /*069c*/ 	.word	0x00005170


	//   ....[134]....
        /*06a0*/ 	.word	0x00005180


	//   ....[135]....
        /*06a4*/ 	.word	0x000051d0


	//   ....[136]....
        /*06a8*/ 	.word	0x00005200


	//   ....[137]....
        /*06ac*/ 	.word	0x00005230


	//   ....[138]....
        /*06b0*/ 	.word	0x00005260


	//   ....[139]....
        /*06b4*/ 	.word	0x00005290


	//   ....[140]....
        /*06b8*/ 	.word	0x000052c0


	//   ....[141]....
        /*06bc*/ 	.word	0x000053e0


	//   ....[142]....
        /*06c0*/ 	.word	0x000053f0


	//   ....[143]....
        /*06c4*/ 	.word	0x00005440


	//   ....[144]....
        /*06c8*/ 	.word	0x00005470


	//   ....[145]....
        /*06cc*/ 	.word	0x000054a0


	//   ....[146]....
        /*06d0*/ 	.word	0x000054d0


	//   ....[147]....
        /*06d4*/ 	.word	0x00005500


	//   ....[148]....
        /*06d8*/ 	.word	0x00005530


	//   ....[149]....
        /*06dc*/ 	.word	0x00005560


	//   ....[150]....
        /*06e0*/ 	.word	0x00005600


	//   ....[151]....
        /*06e4*/ 	.word	0x00005620


	//   ....[152]....
        /*06e8*/ 	.word	0x00005630


	//   ....[153]....
        /*06ec*/ 	.word	0x00005680


	//   ....[154]....
        /*06f0*/ 	.word	0x000056b0


	//   ....[155]....
        /*06f4*/ 	.word	0x000056e0


	//   ....[156]....
        /*06f8*/ 	.word	0x00005710


	//   ....[157]....
        /*06fc*/ 	.word	0x00005740


	//   ....[158]....
        /*0700*/ 	.word	0x00005770


	//   ....[159]....
        /*0704*/ 	.word	0x000058a0


	//   ....[160]....
        /*0708*/ 	.word	0x00005d40


	//   ....[161]....
        /*070c*/ 	.word	0x00006070


	//   ....[162]....
        /*0710*/ 	.word	0x00006130


	//   ....[163]....
        /*0714*/ 	.word	0x000061f0


	//   ....[164]....
        /*0718*/ 	.word	0x000062b0


	//   ....[165]....
        /*071c*/ 	.word	0x00006370


	//   ....[166]....
        /*0720*/ 	.word	0x00006430


	//   ....[167]....
        /*0724*/ 	.word	0x000064f0


	//   ....[168]....
        /*0728*/ 	.word	0x000065b0


	//   ....[169]....
        /*072c*/ 	.word	0x00006670


	//   ....[170]....
        /*0730*/ 	.word	0x00006730


	//   ....[171]....
        /*0734*/ 	.word	0x000067f0


	//   ....[172]....
        /*0738*/ 	.word	0x000068b0


	//   ....[173]....
        /*073c*/ 	.word	0x00006970


	//   ....[174]....
        /*0740*/ 	.word	0x00006a30


	//   ....[175]....
        /*0744*/ 	.word	0x00006af0


	//   ....[176]....
        /*0748*/ 	.word	0x00006bb0


	//   ....[177]....
        /*074c*/ 	.word	0x00006c70


	//   ....[178]....
        /*0750*/ 	.word	0x00006e60


	//   ....[179]....
        /*0754*/ 	.word	0x00006f90


	//   ....[180]....
        /*0758*/ 	.word	0x000070c0


	//   ....[181]....
        /*075c*/ 	.word	0x000071f0


	//   ....[182]....
        /*0760*/ 	.word	0x00007320


	//   ....[183]....
        /*0764*/ 	.word	0x00007450


	//   ....[184]....
        /*0768*/ 	.word	0x00007580


	//   ....[185]....
        /*076c*/ 	.word	0x000076b0


	//   ....[186]....
        /*0770*/ 	.word	0x000077e0


	//   ....[187]....
        /*0774*/ 	.word	0x00007910


	//   ....[188]....
        /*0778*/ 	.word	0x00007a40


	//   ....[189]....
        /*077c*/ 	.word	0x00007b60


	//   ....[190]....
        /*0780*/ 	.word	0x00007c70


	//   ....[191]....
        /*0784*/ 	.word	0x00007d80


	//   ....[192]....
        /*0788*/ 	.word	0x00007e90


	//   ....[193]....
        /*078c*/ 	.word	0x00007fa0


	//   ....[194]....
        /*0790*/ 	.word	0x000080b0


	//   ....[195]....
        /*0794*/ 	.word	0x00008eb0


	//   ....[196]....
        /*0798*/ 	.word	0x00008f40


	//   ....[197]....
        /*079c*/ 	.word	0x00008fc0


	//   ....[198]....
        /*07a0*/ 	.word	0x00009050


	//   ....[199]....
        /*07a4*/ 	.word	0x000090d0


	//   ....[200]....
        /*07a8*/ 	.word	0x00009160


	//   ....[201]....
        /*07ac*/ 	.word	0x000091e0


	//   ....[202]....
        /*07b0*/ 	.word	0x00009270


	//   ....[203]....
        /*07b4*/ 	.word	0x000092f0


	//   ....[204]....
        /*07b8*/ 	.word	0x00009380


	//   ....[205]....
        /*07bc*/ 	.word	0x00009400


	//   ....[206]....
        /*07c0*/ 	.word	0x00009490


	//   ....[207]....
        /*07c4*/ 	.word	0x00009510


	//   ....[208]....
        /*07c8*/ 	.word	0x000095a0


	//   ....[209]....
        /*07cc*/ 	.word	0x00009620


	//   ....[210]....
        /*07d0*/ 	.word	0x000096b0


	//   ....[211]....
        /*07d4*/ 	.word	0x00009730


	//   ....[212]....
        /*07d8*/ 	.word	0x00009890


	//   ....[213]....
        /*07dc*/ 	.word	0x00009960


	//   ....[214]....
        /*07e0*/ 	.word	0x00009a10


	//   ....[215]....
        /*07e4*/ 	.word	0x00009ad0


	//   ....[216]....
        /*07e8*/ 	.word	0x00009b80


	//   ....[217]....
        /*07ec*/ 	.word	0x00009c40


	//   ....[218]....
        /*07f0*/ 	.word	0x00009cf0


	//   ....[219]....
        /*07f4*/ 	.word	0x00009db0


	//   ....[220]....
        /*07f8*/ 	.word	0x00009e60


	//   ....[221]....
        /*07fc*/ 	.word	0x00009f20


	//   ....[222]....
        /*0800*/ 	.word	0x00009fd0


	//   ....[223]....
        /*0804*/ 	.word	0x0000a090


	//   ....[224]....
        /*0808*/ 	.word	0x0000a140


	//   ....[225]....
        /*080c*/ 	.word	0x0000a200


	//   ....[226]....
        /*0810*/ 	.word	0x0000a2a0


	//   ....[227]....
        /*0814*/ 	.word	0x0000a360


	//   ....[228]....
        /*0818*/ 	.word	0x0000a400


	//   ....[229]....
        /*081c*/ 	.word	0x0000a470


	//   ....[230]....
        /*0820*/ 	.word	0x0000a4e0


	//   ....[231]....
        /*0824*/ 	.word	0x0000a550


	//   ....[232]....
        /*0828*/ 	.word	0x0000a5c0


	//   ....[233]....
        /*082c*/ 	.word	0x0000a630


	//----- nvinfo : EIATTR_VRC_CTA_INIT_COUNT
	.align		4
.L_111:
        /*0830*/ 	.byte	0x02, 0x4a
	.zero		1
	.zero		1


	//----- nvinfo : EIATTR_EXIT_INSTR_OFFSETS
	.align		4
        /*0834*/ 	.byte	0x04, 0x1c
        /*0836*/ 	.short	(.L_113 - .L_112)


	//   ....[0]....
.L_112:
        /*0838*/ 	.word	0x00002570


	//   ....[1]....
        /*083c*/ 	.word	0x000028d0


	//   ....[2]....
        /*0840*/ 	.word	0x000028f0


	//   ....[3]....
        /*0844*/ 	.word	0x00009740


	//   ....[4]....
        /*0848*/ 	.word	0x0000a410


	//----- nvinfo : EIATTR_MAX_THREADS
	.align		4
.L_113:
        /*084c*/ 	.byte	0x04, 0x05
        /*084e*/ 	.short	(.L_115 - .L_114)
.L_114:
        /*0850*/ 	.word	0x00000180
        /*0854*/ 	.word	0x00000001
        /*0858*/ 	.word	0x00000001


	//----- nvinfo : EIATTR_CRS_STACK_SIZE
	.align		4
.L_115:
        /*085c*/ 	.byte	0x04, 0x1e
        /*085e*/ 	.short	(.L_117 - .L_116)
.L_116:
        /*0860*/ 	.word	0x00000000


	//----- nvinfo : EIATTR_CBANK_PARAM_SIZE
	.align		4
.L_117:
        /*0864*/ 	.byte	0x03, 0x19
        /*0866*/ 	.short	0x004d


	//----- nvinfo : EIATTR_PARAM_CBANK
	.align		4
        /*0868*/ 	.byte	0x04, 0x0a
        /*086a*/ 	.short	(.L_119 - .L_118)
	.align		4
.L_118:
        /*086c*/ 	.word	index@(.nv.constant0._ZN3cub18CUB_300001_SM_10306detail10radix_sort29DeviceRadixSortOnesweepKernelINS1_5radix10policy_hubIiiyE10Policy1000ELNS0_9SortOrderE0EiiyiiNS1_21identity_decomposer_tEEEvPT5_SB_PT3_PKSC_PT1_PKSG_PT2_PKSK_T4_iiT6_)
        /*0870*/ 	.short	0x0380
        /*0872*/ 	.short	0x004d


	//----- nvinfo : EIATTR_SW_WAR
	.align		4
.L_119:
        /*0874*/ 	.byte	0x04, 0x36
        /*0876*/ 	.short	(.L_121 - .L_120)
.L_120:
        /*0878*/ 	.word	0x00000008
.L_121:


//--------------------- .nv.info._ZN3cub18CUB_300001_SM_10306detail10radix_sort33DeviceRadixSortExclusiveSumKernelINS1_5radix10policy_hubIiiyE10Policy1000EyEEvPT0_ --------------------------
	.section	.nv.info._ZN3cub18CUB_300001_SM_10306detail10radix_sort33DeviceRadixSortExclusiveSumKernelINS1_5radix10policy_hubIiiyE10Policy1000EyEEvPT0_,"",@"SHT_CUDA_INFO"
	.sectionflags	@""
	.align	4


	//----- nvinfo : EIATTR_CUDA_API_VERSION
	.align		4
        /*0000*/ 	.byte	0x04, 0x37
        /*0002*/ 	.short	(.L_123 - .L_122)
.L_122:
        /*0004*/ 	.word	0x00000082


	//----- nvinfo : EIATTR_KPARAM_INFO
	.align		4
.L_123:
        /*0008*/ 	.byte	0x04, 0x17
        /*000a*/ 	.short	(.L_125 - .L_124)
.L_124:
        /*000c*/ 	.word	0x00000000
        /*0010*/ 	.short	0x0000
        /*0012*/ 	.short	0x0000
        /*0014*/ 	.byte	0x00, 0xf5, 0x21, 0x00


	//----- nvinfo : EIATTR_SPARSE_MMA_MASK
	.align		4
.L_125:
        /*0018*/ 	.byte	0x03, 0x50
        /*001a*/ 	.short	0x0000


	//----- nvinfo : EIATTR_MAXREG_COUNT
	.align		4
        /*001c*/ 	.byte	0x03, 0x1b
        /*001e*/ 	.short	0x00ff


	//----- nvinfo : EIATTR_NUM_BARRIERS
	.align		4
        /*0020*/ 	.byte	0x02, 0x4c
        /*0022*/ 	.byte	0x01
	.zero		1


	//----- nvinfo : EIATTR_MERCURY_ISA_VERSION
	.align		4
        /*0024*/ 	.byte	0x03, 0x5f
        /*0026*/ 	.short	0x0101


	//----- nvinfo : EIATTR_COOP_GROUP_MASK_REGIDS
	.align		4
        /*0028*/ 	.byte	0x04, 0x29
        /*002a*/ 	.short	(.L_127 - .L_126)


	//   ....[0]....
.L_126:
        /*002c*/ 	.word	0xffffffff


	//   ....[1]....
        /*0030*/ 	.word	0xffffffff


	//   ....[2]....
        /*0034*/ 	.word	0xffffffff


	//   ....[3]....
        /*0038*/ 	.word	0xffffffff


	//   ....[4]....
        /*003c*/ 	.word	0xffffffff


	//   ....[5]....
        /*0040*/ 	.word	0xffffffff


	//   ....[6]....
        /*0044*/ 	.word	0xffffffff


	//   ....[7]....
        /*0048*/ 	.word	0xffffffff


	//   ....[8]....
        /*004c*/ 	.word	0xffffffff


	//   ....[9]....
        /*0050*/ 	.word	0xffffffff


	//   ....[10]....
        /*0054*/ 	.word	0x05000015


	//   ....[11]....
        /*0058*/ 	.word	0x05000015


	//   ....[12]....
        /*005c*/ 	.word	0x05000015


	//   ....[13]....
        /*0060*/ 	.word	0x05000015


	//   ....[14]....
        /*0064*/ 	.word	0x05000015


	//   ....[15]....
        /*0068*/ 	.word	0x05000015


	//   ....[16]....
        /*006c*/ 	.word	0x05000015


	//   ....[17]....
        /*0070*/ 	.word	0x05000015


	//   ....[18]....
        /*0074*/ 	.word	0x05000015


	//   ....[19]....
        /*0078*/ 	.word	0x05000015


	//----- nvinfo : EIATTR_COOP_GROUP_INSTR_OFFSETS
	.align		4
.L_127:
        /*007c*/ 	.byte	0x04, 0x28
        /*007e*/ 	.short	(.L_129 - .L_128)


	//   ....[0]....
.L_128:
        /*0080*/ 	.word	0x00000250


	//   ....[1]....
        /*0084*/ 	.word	0x00000260


	//   ....[2]....
        /*0088*/ 	.word	0x000002a0


	//   ....[3]....
        /*008c*/ 	.word	0x000002c0


	//   ....[4]....
        /*0090*/ 	.word	0x00000310


	//   ....[5]....
        /*0094*/ 	.word	0x00000320


	//   ....[6]....
        /*0098*/ 	.word	0x00000360


	//   ....[7]....
        /*009c*/ 	.word	0x00000380


	//   ....[8]....
        /*00a0*/ 	.word	0x000003d0


	//   ....[9]....
        /*00a4*/ 	.word	0x000003e0


	//   ....[10]....
        /*00a8*/ 	.word	0x00000660


	//   ....[11]....
        /*00ac*/ 	.word	0x000006b0


	//   ....[12]....
        /*00b0*/ 	.word	0x00000740


	//   ....[13]....
        /*00b4*/ 	.word	0x00000790


	//   ....[14]....
        /*00b8*/ 	.word	0x00000820


	//   ....[15]....
        /*00bc*/ 	.word	0x00000870


	//   ....[16]....
        /*00c0*/ 	.word	0x00000900


	//   ....[17]....
        /*00c4*/ 	.word	0x00000950


	//   ....[18]....
        /*00c8*/ 	.word	0x000009e0


	//   ....[19]....
        /*00cc*/ 	.word	0x00000a30


	//----- nvinfo : EIATTR_VRC_CTA_INIT_COUNT
	.align		4
.L_129:
        /*00d0*/ 	.byte	0x02, 0x4a
	.zero		1
	.zero		1


	//----- nvinfo : EIATTR_EXIT_INSTR_OFFSETS
	.align		4
        /*00d4*/ 	.byte	0x04, 0x1c
        /*00d6*/ 	.short	(.L_131 - .L_130)


	//   ....[0]....
.L_130:
        /*00d8*/ 	.word	0x000005d0


	//   ....[1]....
        /*00dc*/ 	.word	0x00000600


	//----- nvinfo : EIATTR_CRS_STACK_SIZE
	.align		4
.L_131:
        /*00e0*/ 	.byte	0x04, 0x1e
        /*00e2*/ 	.short	(.L_133 - .L_132)
.L_132:
        /*00e4*/ 	.word	0x00000000


	//----- nvinfo : EIATTR_CBANK_PARAM_SIZE
	.align		4
.L_133:
        /*00e8*/ 	.byte	0x03, 0x19
        /*00ea*/ 	.short	0x0008


	//----- nvinfo : EIATTR_PARAM_CBANK
	.align		4
        /*00ec*/ 	.byte	0x04, 0x0a
        /*00ee*/ 	.short	(.L_135 - .L_134)
	.align		4
.L_134:
        /*00f0*/ 	.word	index@(.nv.constant0._ZN3cub18CUB_300001_SM_10306detail10radix_sort33DeviceRadixSortExclusiveSumKernelINS1_5radix10policy_hubIiiyE10Policy1000EyEEvPT0_)
        /*00f4*/ 	.short	0x0380
        /*00f6*/ 	.short	0x0008


	//----- nvinfo : EIATTR_SW_WAR
	.align		4
.L_135:
        /*00f8*/ 	.byte	0x04, 0x36
        /*00fa*/ 	.short	(.L_137 - .L_136)
.L_136:
        /*00fc*/ 	.word	0x00000008
.L_137:


//--------------------- .nv.info._ZN3cub18CUB_300001_SM_10306detail10radix_sort30DeviceRadixSortHistogramKernelINS1_5radix10policy_hubIiiyE10Policy1000ELNS0_9SortOrderE0EiyNS1_21identity_decomposer_tEEEvPT2_PKT1_SA_iiT3_ --------------------------
	.section	.nv.info._ZN3cub18CUB_300001_SM_10306detail10radix_sort30DeviceRadixSortHistogramKernelINS1_5radix10policy_hubIiiyE10Policy1000ELNS0_9SortOrderE0EiyNS1_21identity_decomposer_tEEEvPT2_PKT1_SA_iiT3_,"",@"SHT_CUDA_INFO"
	.sectionflags	@""
	.align	4


	//----- nvinfo : EIATTR_CUDA_API_VERSION
	.align		4
        /*0000*/ 	.byte	0x04, 0x37
        /*0002*/ 	.short	(.L_139 - .L_138)
.L_138:
        /*0004*/ 	.word	0x00000082


	//----- nvinfo : EIATTR_KPARAM_INFO
	.align		4
.L_139:
        /*0008*/ 	.byte	0x04, 0x17
        /*000a*/ 	.short	(.L_141 - .L_140)
.L_140:
        /*000c*/ 	.word	0x00000000
        /*0010*/ 	.short	0x0005
        /*0012*/ 	.short	0x0020
        /*0014*/ 	.byte	0x00, 0xf0, 0x05, 0x00


	//----- nvinfo : EIATTR_KPARAM_INFO
	.align		4
.L_141:
        /*0018*/ 	.byte	0x04, 0x17
        /*001a*/ 	.short	(.L_143 - .L_142)
.L_142:
        /*001c*/ 	.word	0x00000000
        /*0020*/ 	.short	0x0004
        /*0022*/ 	.short	0x001c
        /*0024*/ 	.byte	0x00, 0xf0, 0x11, 0x00


	//----- nvinfo : EIATTR_KPARAM_INFO
	.align		4
.L_143:
        /*0028*/ 	.byte	0x04, 0x17
        /*002a*/ 	.short	(.L_145 - .L_144)
.L_144:
        /*002c*/ 	.word	0x00000000
        /*0030*/ 	.short	0x0003
        /*0032*/ 	.short	0x0018
        /*0034*/ 	.byte	0x00, 0xf0, 0x11, 0x00


	//----- nvinfo : EIATTR_KPARAM_INFO
	.align		4
.L_145:
        /*0038*/ 	.byte	0x04, 0x17
        /*003a*/ 	.short	(.L_147 - .L_146)
.L_146:
        /*003c*/ 	.word	0x00000000
        /*0040*/ 	.short	0x0002
        /*0042*/ 	.short	0x0010
        /*0044*/ 	.byte	0x00, 0xf0, 0x21, 0x00


	//----- nvinfo : EIATTR_KPARAM_INFO
	.align		4
.L_147:
        /*0048*/ 	.byte	0x04, 0x17
        /*004a*/ 	.short	(.L_149 - .L_148)
.L_148:
        /*004c*/ 	.word	0x00000000
        /*0050*/ 	.short	0x0001
        /*0052*/ 	.short	0x0008
        /*0054*/ 	.byte	0x00, 0xf5, 0x21, 0x00


	//----- nvinfo : EIATTR_KPARAM_INFO
	.align		4
.L_149:
        /*0058*/ 	.byte	0x04, 0x17
        /*005a*/ 	.short	(.L_151 - .L_150)
.L_150:
        /*005c*/ 	.word	0x00000000
        /*0060*/ 	.short	0x0000
        /*0062*/ 	.short	0x0000
        /*0064*/ 	.byte	0x00, 0xf5, 0x21, 0x00


	//----- nvinfo : EIATTR_SPARSE_MMA_MASK
	.align		4
.L_151:
        /*0068*/ 	.byte	0x03, 0x50
        /*006a*/ 	.short	0x0000


	//----- nvinfo : EIATTR_MAXREG_COUNT
	.align		4
        /*006c*/ 	.byte	0x03, 0x1b
        /*006e*/ 	.short	0x00ff


	//----- nvinfo : EIATTR_NUM_BARRIERS
	.align		4
        /*0070*/ 	.byte	0x02, 0x4c
        /*0072*/ 	.byte	0x01
	.zero		1


	//----- nvinfo : EIATTR_MERCURY_ISA_VERSION
	.align		4
        /*0074*/ 	.byte	0x03, 0x5f
        /*0076*/ 	.short	0x0101


	//----- nvinfo : EIATTR_VRC_CTA_INIT_COUNT
	.align		4
        /*0078*/ 	.byte	0x02, 0x4a
	.zero		1
	.zero		1


	//----- nvinfo : EIATTR_EXIT_INSTR_OFFSETS
	.align		4
        /*007c*/ 	.byte	0x04, 0x1c
        /*007e*/ 	.short	(.L_153 - .L_152)


	//   ....[0]....
.L_152:
        /*0080*/ 	.word	0x00000040


	//   ....[1]....
        /*0084*/ 	.word	0x00002ee0


	//----- nvinfo : EIATTR_MAX_THREADS
	.align		4
.L_153:
        /*0088*/ 	.byte	0x04, 0x05
        /*008a*/ 	.short	(.L_155 - .L_154)
.L_154:
        /*008c*/ 	.word	0x00000080
        /*0090*/ 	.word	0x00000001
        /*0094*/ 	.word	0x00000001


	//----- nvinfo : EIATTR_CRS_STACK_SIZE
	.align		4
.L_155:
        /*0098*/ 	.byte	0x04, 0x1e
        /*009a*/ 	.short	(.L_157 - .L_156)
.L_156:
        /*009c*/ 	.word	0x00000000


	//----- nvinfo : EIATTR_CBANK_PARAM_SIZE
	.align		4
.L_157:
        /*00a0*/ 	.byte	0x03, 0x19
        /*00a2*/ 	.short	0x0021


	//----- nvinfo : EIATTR_PARAM_CBANK
	.align		4
        /*00a4*/ 	.byte	0x04, 0x0a
        /*00a6*/ 	.short	(.L_159 - .L_158)
	.align		4
.L_158:
        /*00a8*/ 	.word	index@(.nv.constant0._ZN3cub18CUB_300001_SM_10306detail10radix_sort30DeviceRadixSortHistogramKernelINS1_5radix10policy_hubIiiyE10Policy1000ELNS0_9SortOrderE0EiyNS1_21identity_decomposer_tEEEvPT2_PKT1_SA_iiT3_)
        /*00ac*/ 	.short	0x0380
        /*00ae*/ 	.short	0x0021


	//----- nvinfo : EIATTR_SW_WAR
	.align		4
.L_159:
        /*00b0*/ 	.byte	0x04, 0x36
        /*00b2*/ 	.short	(.L_161 - .L_160)
.L_160:
        /*00b4*/ 	.word	0x00000008
.L_161:


//--------------------- .nv.info._ZN3cub18CUB_300001_SM_10306detail10radix_sort31DeviceRadixSortSingleTileKernelINS1_5radix10policy_hubIiiyE10Policy1000ELNS0_9SortOrderE0EiiyNS1_21identity_decomposer_tEEEvPKT1_PSA_PKT2_PSE_T3_iiT4_ --------------------------
	.section	.nv.info._ZN3cub18CUB_300001_SM_10306detail10radix_sort31DeviceRadixSortSingleTileKernelINS1_5radix10policy_hubIiiyE10Policy1000ELNS0_9SortOrderE0EiiyNS1_21identity_decomposer_tEEEvPKT1_PSA_PKT2_PSE_T3_iiT4_,"",@"SHT_CUDA_INFO"
	.sectionflags	@""
	.align	4


	//----- nvinfo : EIATTR_CUDA_API_VERSION
	.align		4
        /*0000*/ 	.byte	0x04, 0x37
        /*0002*/ 	.short	(.L_163 - .L_162)
.L_162:
        /*0004*/ 	.word	0x00000082


	//----- nvinfo : EIATTR_KPARAM_INFO
	.align		4
.L_163:
        /*0008*/ 	.byte	0x04, 0x17
        /*000a*/ 	.short	(.L_165 - .L_164)
.L_164:
        /*000c*/ 	.word	0x00000000
        /*0010*/ 	.short	0x0007
        /*0012*/ 	.short	0x0030
        /*0014*/ 	.byte	0x00, 0xf0, 0x05, 0x00


	//----- nvinfo : EIATTR_KPARAM_INFO
	.align		4
.L_165:
        /*0018*/ 	.byte	0x04, 0x17
        /*001a*/ 	.short	(.L_167 - .L_166)
.L_166:
        /*001c*/ 	.word	0x00000000
        /*0020*/ 	.short	0x0006
        /*0022*/ 	.short	0x002c
        /*0024*/ 	.byte	0x00, 0xf0, 0x11, 0x00


	//----- nvinfo : EIATTR_KPARAM_INFO
	.align		4
.L_167:
        /*0028*/ 	.byte	0x04, 0x17
        /*002a*/ 	.short	(.L_169 - .L_168)
.L_168:
        /*002c*/ 	.word	0x00000000
        /*0030*/ 	.short	0x0005
        /*0032*/ 	.short	0x0028
        /*0034*/ 	.byte	0x00, 0xf0, 0x11, 0x00


	//----- nvinfo : EIATTR_KPARAM_INFO
	.align		4
.L_169:
        /*0038*/ 	.byte	0x04, 0x17
        /*003a*/ 	.short	(.L_171 - .L_170)
.L_170:
        /*003c*/ 	.word	0x00000000
        /*0040*/ 	.short	0x0004
        /*0042*/ 	.short	0x0020
        /*0044*/ 	.byte	0x00, 0xf0, 0x21, 0x00


	//----- nvinfo : EIATTR_KPARAM_INFO
	.align		4
.L_171:
        /*0048*/ 	.byte	0x04, 0x17
        /*004a*/ 	.short	(.L_173 - .L_172)
.L_172:
        /*004c*/ 	.word	0x00000000
        /*0050*/ 	.short	0x0003
        /*0052*/ 	.short	0x0018
        /*0054*/ 	.byte	0x00, 0xf5, 0x21, 0x00


	//----- nvinfo : EIATTR_KPARAM_INFO
	.align		4
.L_173:
        /*0058*/ 	.byte	0x04, 0x17
        /*005a*/ 	.short	(.L_175 - .L_174)
.L_174:
        /*005c*/ 	.word	0x00000000
        /*0060*/ 	.short	0x0002
        /*0062*/ 	.short	0x0010
        /*0064*/ 	.byte	0x00, 0xf5, 0x21, 0x00


	//----- nvinfo : EIATTR_KPARAM_INFO
	.align		4
.L_175:
        /*0068*/ 	.byte	0x04, 0x17
        /*006a*/ 	.short	(.L_177 - .L_176)
.L_176:
        /*006c*/ 	.word	0x00000000
        /*0070*/ 	.short	0x0001
        /*0072*/ 	.short	0x0008
        /*0074*/ 	.byte	0x00, 0xf5, 0x21, 0x00


	//----- nvinfo : EIATTR_KPARAM_INFO
	.align		4
.L_177:
        /*0078*/ 	.byte	0x04, 0x17
        /*007a*/ 	.short	(.L_179 - .L_178)
.L_178:
        /*007c*/ 	.word	0x00000000
        /*0080*/ 	.short	0x0000
        /*0082*/ 	.short	0x0000
        /*0084*/ 	.byte	0x00, 0xf5, 0x21, 0x00


	//----- nvinfo : EIATTR_SPARSE_MMA_MASK
	.align		4
.L_179:
        /*0088*/ 	.byte	0x03, 0x50
        /*008a*/ 	.short	0x0000


	//----- nvinfo : EIATTR_MAXREG_COUNT
	.align		4
        /*008c*/ 	.byte	0x03, 0x1b
        /*008e*/ 	.short	0x00ff


	//----- nvinfo : EIATTR_NUM_BARRIERS
	.align		4
        /*0090*/ 	.byte	0x02, 0x4c
        /*0092*/ 	.byte	0x01
	.zero		1


	//----- nvinfo : EIATTR_MERCURY_ISA_VERSION
	.align		4
        /*0094*/ 	.byte	0x03, 0x5f
        /*0096*/ 	.short	0x0101


	//----- nvinfo : EIATTR_COOP_GROUP_MASK_REGIDS
	.align		4
        /*0098*/ 	.byte	0x04, 0x29
        /*009a*/ 	.short	(.L_181 - .L_180)


	//   ....[0]....
.L_180:
        /*009c*/ 	.word	0xffffffff


	//   ....[1]....
        /*00a0*/ 	.word	0xffffffff


	//   ....[2]....
        /*00a4*/ 	.word	0xffffffff


	//   ....[3]....
        /*00a8*/ 	.word	0xffffffff


	//   ....[4]....
        /*00ac*/ 	.word	0xffffffff


	//----- nvinfo : EIATTR_COOP_GROUP_INSTR_OFFSETS
	.align		4
.L_181:
        /*00b0*/ 	.byte	0x04, 0x28
        /*00b2*/ 	.short	(.L_183 - .L_182)


	//   ....[0]....
.L_182:
        /*00b4*/ 	.word	0x00001e20


	//   ....[1]....
        /*00b8*/ 	.word	0x00001e40


	//   ....[2]....
        /*00bc*/ 	.word	0x00001e60


	//   ....[3]....
        /*00c0*/ 	.word	0x00001e80


	//   ....[4]....
        /*00c4*/ 	.word	0x00001ea0


	//----- nvinfo : EIATTR_VRC_CTA_INIT_COUNT
	.align		4
.L_183:
        /*00c8*/ 	.byte	0x02, 0x4a
	.zero		1
	.zero		1


	//----- nvinfo : EIATTR_EXIT_INSTR_OFFSETS
	.align		4
        /*00cc*/ 	.byte	0x04, 0x1c
        /*00ce*/ 	.short	(.L_185 - .L_184)


	//   ....[0]....
.L_184:
        /*00d0*/ 	.word	0x00003bf0


	//   ....[1]....
        /*00d4*/ 	.word	0x00003c40


	//----- nvinfo : EIATTR_MAX_THREADS
	.align		4
.L_185:
        /*00d8*/ 	.byte	0x04, 0x05
        /*00da*/ 	.short	(.L_187 - .L_186)
.L_186:
        /*00dc*/ 	.word	0x00000100
        /*00e0*/ 	.word	0x00000001
        /*00e4*/ 	.word	0x00000001


	//----- nvinfo : EIATTR_CBANK_PARAM_SIZE
	.align		4
.L_187:
        /*00e8*/ 	.byte	0x03, 0x19
        /*00ea*/ 	.short	0x0031


	//----- nvinfo : EIATTR_PARAM_CBANK
	.align		4
        /*00ec*/ 	.byte	0x04, 0x0a
        /*00ee*/ 	.short	(.L_189 - .L_188)
	.align		4
.L_188:
        /*00f0*/ 	.word	index@(.nv.constant0._ZN3cub18CUB_300001_SM_10306detail10radix_sort31DeviceRadixSortSingleTileKernelINS1_5radix10policy_hubIiiyE10Policy1000ELNS0_9SortOrderE0EiiyNS1_21identity_decomposer_tEEEvPKT1_PSA_PKT2_PSE_T3_iiT4_)
        /*00f4*/ 	.short	0x0380
        /*00f6*/ 	.short	0x0031


	//----- nvinfo : EIATTR_SW_WAR
	.align		4
.L_189:
        /*00f8*/ 	.byte	0x04, 0x36
        /*00fa*/ 	.short	(.L_191 - .L_190)
.L_190:
        /*00fc*/ 	.word	0x00000008
.L_191:


//--------------------- .nv.info._ZN3cub18CUB_300001_SM_10306detail11EmptyKernelIvEEvv --------------------------
	.section	.nv.info._ZN3cub18CUB_300001_SM_10306detail11EmptyKernelIvEEvv,"",@"SHT_CUDA_INFO"
	.sectionflags	@""
	.align	4


	//----- nvinfo : EIATTR_CUDA_API_VERSION
	.align		4
        /*0000*/ 	.byte	0x04, 0x37
        /*0002*/ 	.short	(.L_193 - .L_192)
.L_192:
        /*0004*/ 	.word	0x00000082


	//----- nvinfo : EIATTR_SPARSE_MMA_MASK
	.align		4
.L_193:
        /*0008*/ 	.byte	0x03, 0x50
        /*000a*/ 	.short	0x0000


	//----- nvinfo : EIATTR_MAXREG_COUNT
	.align		4
        /*000c*/ 	.byte	0x03, 0x1b
        /*000e*/ 	.short	0x00ff


	//----- nvinfo : EIATTR_MERCURY_ISA_VERSION
	.align		4
        /*0010*/ 	.byte	0x03, 0x5f
        /*0012*/ 	.short	0x0101


	//----- nvinfo : EIATTR_VRC_CTA_INIT_COUNT
	.align		4
        /*0014*/ 	.byte	0x02, 0x4a
	.zero		1
	.zero		1


	//----- nvinfo : EIATTR_EXIT_INSTR_OFFSETS
	.align		4
        /*0018*/ 	.byte	0x04, 0x1c
        /*001a*/ 	.short	(.L_195 - .L_194)


	//   ....[0]....
.L_194:
        /*001c*/ 	.word	0x00000010


	//----- nvinfo : EIATTR_SW_WAR
	.align		4
.L_195:
        /*0020*/ 	.byte	0x04, 0x36
        /*0022*/ 	.short	(.L_197 - .L_196)
.L_196:
        /*0024*/ 	.word	0x00000008
.L_197:


//--------------------- .nv.info._Z22preprocessTopkIdKernelPiiPKii --------------------------
	.section	.nv.info._Z22preprocessTopkIdKernelPiiPKii,"",@"SHT_CUDA_INFO"
	.sectionflags	@""
	.align	4


	//----- nvinfo : EIATTR_CUDA_API_VERSION
	.align		4
        /*0000*/ 	.byte	0x04, 0x37
        /*0002*/ 	.short	(.L_199 - .L_198)
.L_198:
        /*0004*/ 	.word	0x00000082


	//----- nvinfo : EIATTR_KPARAM_INFO
	.align		4
.L_199:
        /*0008*/ 	.byte	0x04, 0x17
        /*000a*/ 	.short	(.L_201 - .L_200)
.L_200:
        /*000c*/ 	.word	0x00000000
        /*0010*/ 	.short	0x0003
        /*0012*/ 	.short	0x0018
        /*0014*/ 	.byte	0x00, 0xf0, 0x11, 0x00


	//----- nvinfo : EIATTR_KPARAM_INFO
	.align		4
.L_201:
        /*0018*/ 	.byte	0x04, 0x17
        /*001a*/ 	.short	(.L_203 - .L_202)
.L_202:
        /*001c*/ 	.word	0x00000000
        /*0020*/ 	.short	0x0002
        /*0022*/ 	.short	0x0010
        /*0024*/ 	.byte	0x00, 0xf5, 0x21, 0x00


	//----- nvinfo : EIATTR_KPARAM_INFO
	.align		4
.L_203:
        /*0028*/ 	.byte	0x04, 0x17
        /*002a*/ 	.short	(.L_205 - .L_204)
.L_204:
        /*002c*/ 	.word	0x00000000
        /*0030*/ 	.short	0x0001
        /*0032*/ 	.short	0x0008
        /*0034*/ 	.byte	0x00, 0xf0, 0x11, 0x00


	//----- nvinfo : EIATTR_KPARAM_INFO
	.align		4
.L_205:
        /*0038*/ 	.byte	0x04, 0x17
        /*003a*/ 	.short	(.L_207 - .L_206)
.L_206:
        /*003c*/ 	.word	0x00000000
        /*0040*/ 	.short	0x0000
        /*0042*/ 	.short	0x0000
        /*0044*/ 	.byte	0x00, 0xf5, 0x21, 0x00


	//----- nvinfo : EIATTR_SPARSE_MMA_MASK
	.align		4
.L_207:
        /*0048*/ 	.byte	0x03, 0x50
        /*004a*/ 	.short	0x0000


	//----- nvinfo : EIATTR_MAXREG_COUNT
	.align		4
        /*004c*/ 	.byte	0x03, 0x1b
        /*004e*/ 	.short	0x00ff


	//----- nvinfo : EIATTR_NUM_BARRIERS
	.align		4
        /*0050*/ 	.byte	0x02, 0x4c
        /*0052*/ 	.byte	0x01
	.zero		1


	//----- nvinfo : EIATTR_MERCURY_ISA_VERSION
	.align		4
        /*0054*/ 	.byte	0x03, 0x5f
        /*0056*/ 	.short	0x0101


	//----- nvinfo : EIATTR_COOP_GROUP_MASK_REGIDS
	.align		4
        /*0058*/ 	.byte	0x04, 0x29
        /*005a*/ 	.short	(.L_209 - .L_208)


	//   ....[0]....
.L_208:
        /*005c*/ 	.word	0xffffffff


	//----- nvinfo : EIATTR_COOP_GROUP_INSTR_OFFSETS
	.align		4
.L_209:
        /*0060*/ 	.byte	0x04, 0x28
        /*0062*/ 	.short	(.L_211 - .L_210)


	//   ....[0]....
.L_210:
        /*0064*/ 	.word	0x00000270


	//----- nvinfo : EIATTR_VRC_CTA_INIT_COUNT
	.align		4
.L_211:
        /*0068*/ 	.byte	0x02, 0x4a
	.zero		1
	.zero		1


	//----- nvinfo : EIATTR_EXIT_INSTR_OFFSETS
	.align		4
        /*006c*/ 	.byte	0x04, 0x1c
        /*006e*/ 	.short	(.L_213 - .L_212)


	//   ....[0]....
.L_212:
        /*0070*/ 	.word	0x000001c0


	//   ....[1]....
        /*0074*/ 	.word	0x00000290


	//----- nvinfo : EIATTR_CRS_STACK_SIZE
	.align		4
.L_213:
        /*0078*/ 	.byte	0x04, 0x1e
        /*007a*/ 	.short	(.L_215 - .L_214)
.L_214:
        /*007c*/ 	.word	0x00000000


	//----- nvinfo : EIATTR_CBANK_PARAM_SIZE
	.align		4
.L_215:
        /*0080*/ 	.byte	0x03, 0x19
        /*0082*/ 	.short	0x001c


	//----- nvinfo : EIATTR_PARAM_CBANK
	.align		4
        /*0084*/ 	.byte	0x04, 0x0a
        /*0086*/ 	.short	(.L_217 - .L_216)
	.align		4
.L_216:
        /*0088*/ 	.word	index@(.nv.constant0._Z22preprocessTopkIdKernelPiiPKii)
        /*008c*/ 	.short	0x0380
        /*008e*/ 	.short	0x001c


	//----- nvinfo : EIATTR_SW_WAR
	.align		4
.L_217:
        /*0090*/ 	.byte	0x04, 0x36
        /*0092*/ 	.short	(.L_219 - .L_218)
.L_218:
        /*0094*/ 	.word	0x00000008
.L_219:


//--------------------- .nv.info._Z35computeExpertFirstTokenOffsetKernelPKiliPl --------------------------
	.section	.nv.info._Z35computeExpertFirstTokenOffsetKernelPKiliPl,"",@"SHT_CUDA_INFO"
	.sectionflags	@""
	.align	4


	//----- nvinfo : EIATTR_CUDA_API_VERSION
	.align		4
        /*0000*/ 	.byte	0x04, 0x37
        /*0002*/ 	.short	(.L_221 - .L_220)
.L_220:
        /*0004*/ 	.word	0x00000082


	//----- nvinfo : EIATTR_KPARAM_INFO
	.align		4
.L_221:
        /*0008*/ 	.byte	0x04, 0x17
        /*000a*/ 	.short	(.L_223 - .L_222)
.L_222:
        /*000c*/ 	.word	0x00000000
        /*0010*/ 	.short	0x0003
        /*0012*/ 	.short	0x0018
        /*0014*/ 	.byte	0x00, 0xf5, 0x21, 0x00


	//----- nvinfo : EIATTR_KPARAM_INFO
	.align		4
.L_223:
        /*0018*/ 	.byte	0x04, 0x17
        /*001a*/ 	.short	(.L_225 - .L_224)
.L_224:
        /*001c*/ 	.word	0x00000000
        /*0020*/ 	.short	0x0002
        /*0022*/ 	.short	0x0010
        /*0024*/ 	.byte	0x00, 0xf0, 0x11, 0x00


	//----- nvinfo : EIATTR_KPARAM_INFO
	.align		4
.L_225:
        /*0028*/ 	.byte	0x04, 0x17
        /*002a*/ 	.short	(.L_227 - .L_226)
.L_226:
        /*002c*/ 	.word	0x00000000
        /*0030*/ 	.short	0x0001
        /*0032*/ 	.short	0x0008
        /*0034*/ 	.byte	0x00, 0xf0, 0x21, 0x00


	//----- nvinfo : EIATTR_KPARAM_INFO
	.align		4
.L_227:
        /*0038*/ 	.byte	0x04, 0x17
        /*003a*/ 	.short	(.L_229 - .L_228)
.L_228:
        /*003c*/ 	.word	0x00000000
        /*0040*/ 	.short	0x0000
        /*0042*/ 	.short	0x0000
        /*0044*/ 	.byte	0x00, 0xf5, 0x21, 0x00


	//----- nvinfo : EIATTR_SPARSE_MMA_MASK
	.align		4
.L_229:
        /*0048*/ 	.byte	0x03, 0x50
        /*004a*/ 	.short	0x0000


	//----- nvinfo : EIATTR_MAXREG_COUNT
	.align		4
        /*004c*/ 	.byte	0x03, 0x1b
        /*004e*/ 	.short	0x00ff


	//----- nvinfo : EIATTR_MERCURY_ISA_VERSION
	.align		4
        /*0050*/ 	.byte	0x03, 0x5f
        /*0052*/ 	.short	0x0101


	//----- nvinfo : EIATTR_VRC_CTA_INIT_COUNT
	.align		4
        /*0054*/ 	.byte	0x02, 0x4a
	.zero		1
	.zero		1


	//----- nvinfo : EIATTR_EXIT_INSTR_OFFSETS
	.align		4
        /*0058*/ 	.byte	0x04, 0x1c
        /*005a*/ 	.short	(.L_231 - .L_230)


	//   ....[0]....
.L_230:
        /*005c*/ 	.word	0x00000070


	//   ....[1]....
        /*0060*/ 	.word	0x00000350


	//----- nvinfo : EIATTR_CRS_STACK_SIZE
	.align		4
.L_231:
        /*0064*/ 	.byte	0x04, 0x1e
        /*0066*/ 	.short	(.L_233 - .L_232)
.L_232:
        /*0068*/ 	.word	0x00000000


	//----- nvinfo : EIATTR_CBANK_PARAM_SIZE
	.align		4
.L_233:
        /*006c*/ 	.byte	0x03, 0x19
        /*006e*/ 	.short	0x0020


	//----- nvinfo : EIATTR_PARAM_CBANK
	.align		4
        /*0070*/ 	.byte	0x04, 0x0a
        /*0072*/ 	.short	(.L_235 - .L_234)
	.align		4
.L_234:
        /*0074*/ 	.word	index@(.nv.constant0._Z35computeExpertFirstTokenOffsetKernelPKiliPl)
        /*0078*/ 	.short	0x0380
        /*007a*/ 	.short	0x0020


	//----- nvinfo : EIATTR_SW_WAR
	.align		4
.L_235:
        /*007c*/ 	.byte	0x04, 0x36
        /*007e*/ 	.short	(.L_237 - .L_236)
.L_236:
        /*0080*/ 	.word	0x00000008
.L_237:


//--------------------- .nv.callgraph             --------------------------
	.section	.nv.callgraph,"",@"SHT_CUDA_CALLGRAPH"
	.align	4
	.sectionentsize	8
	.align		4
        /*0000*/ 	.word	0x00000000
	.align		4
        /*0004*/ 	.word	0xffffffff
	.align		4
        /*0008*/ 	.word	0x00000000
	.align		4
        /*000c*/ 	.word	0xfffffffe
	.align		4
        /*0010*/ 	.word	0x00000000
	.align		4
        /*0014*/ 	.word	0xfffffffd
	.align		4
        /*0018*/ 	.word	0x00000000
	.align		4
        /*001c*/ 	.word	0xfffffffc


//--------------------- .nv.constant4             --------------------------
	.section	.nv.constant4,"a",@progbits
	.align	8
	.align		8
.nv.constant4:
        /*0000*/ 	.dword	_ZN62_INTERNAL_751525c4_31_moe_permute_unpermute_kernel_cu_ed91c8904cuda3std3__45__cpo5beginE
	.align		8
        /*0008*/ 	.dword	_ZN62_INTERNAL_751525c4_31_moe_permute_unpermute_kernel_cu_ed91c8904cuda3std3__45__cpo3endE
	.align		8
        /*0010*/ 	.dword	_ZN62_INTERNAL_751525c4_31_moe_permute_unpermute_kernel_cu_ed91c8904cuda3std3__45__cpo6cbeginE
	.align		8
        /*0018*/ 	.dword	_ZN62_INTERNAL_751525c4_31_moe_permute_unpermute_kernel_cu_ed91c8904cuda3std3__45__cpo4cendE
	.align		8
        /*0020*/ 	.dword	_ZN62_INTERNAL_751525c4_31_moe_permute_unpermute_kernel_cu_ed91c8904cuda3std3__45__cpo6rbeginE
	.align		8
        /*0028*/ 	.dword	_ZN62_INTERNAL_751525c4_31_moe_permute_unpermute_kernel_cu_ed91c8904cuda3std3__45__cpo4rendE
	.align		8
        /*0030*/ 	.dword	_ZN62_INTERNAL_751525c4_31_moe_permute_unpermute_kernel_cu_ed91c8904cuda3std3__45__cpo7crbeginE
	.align		8
        /*0038*/ 	.dword	_ZN62_INTERNAL_751525c4_31_moe_permute_unpermute_kernel_cu_ed91c8904cuda3std3__45__cpo5crendE
	.align		8
        /*0040*/ 	.dword	_ZN62_INTERNAL_751525c4_31_moe_permute_unpermute_kernel_cu_ed91c8904cuda3std3__464_GLOBAL__N__751525c4_31_moe_permute_unpermute_kernel_cu_ed91c8906ignoreE
	.align		8
        /*0048*/ 	.dword	_ZN62_INTERNAL_751525c4_31_moe_permute_unpermute_kernel_cu_ed91c8904cuda3std3__419piecewise_constructE
	.align		8
        /*0050*/ 	.dword	_ZN62_INTERNAL_751525c4_31_moe_permute_unpermute_kernel_cu_ed91c8904cuda3std3__48in_placeE
	.align		8
        /*0058*/ 	.dword	_ZN62_INTERNAL_751525c4_31_moe_permute_unpermute_kernel_cu_ed91c8904cuda3std3__420unreachable_sentinelE
	.align		8
        /*0060*/ 	.dword	_ZN62_INTERNAL_751525c4_31_moe_permute_unpermute_kernel_cu_ed91c8904cuda3std3__47nulloptE
	.align		8
        /*0068*/ 	.dword	_ZN62_INTERNAL_751525c4_31_moe_permute_unpermute_kernel_cu_ed91c8904cuda3std3__48unexpectE
	.align		8
        /*0070*/ 	.dword	_ZN62_INTERNAL_751525c4_31_moe_permute_unpermute_kernel_cu_ed91c8904cuda3std6ranges3__45__cpo4swapE
	.align		8
        /*0078*/ 	.dword	_ZN62_INTERNAL_751525c4_31_moe_permute_unpermute_kernel_cu_ed91c8904cuda3std6ranges3__45__cpo9iter_moveE
	.align		8
        /*0080*/ 	.dword	_ZN62_INTERNAL_751525c4_31_moe_permute_unpermute_kernel_cu_ed91c8904cuda3std6ranges3__45__cpo5beginE
	.align		8
        /*0088*/ 	.dword	_ZN62_INTERNAL_751525c4_31_moe_permute_unpermute_kernel_cu_ed91c8904cuda3std6ranges3__45__cpo3endE
	.align		8
        /*0090*/ 	.dword	_ZN62_INTERNAL_751525c4_31_moe_permute_unpermute_kernel_cu_ed91c8904cuda3std6ranges3__45__cpo6cbeginE
	.align		8
        /*0098*/ 	.dword	_ZN62_INTERNAL_751525c4_31_moe_permute_unpermute_kernel_cu_ed91c8904cuda3std6ranges3__45__cpo4cendE
	.align		8
        /*00a0*/ 	.dword	_ZN62_INTERNAL_751525c4_31_moe_permute_unpermute_kernel_cu_ed91c8904cuda3std6ranges3__45__cpo7advanceE
	.align		8
        /*00a8*/ 	.dword	_ZN62_INTERNAL_751525c4_31_moe_permute_unpermute_kernel_cu_ed91c8904cuda3std6ranges3__45__cpo9iter_swapE
	.align		8
        /*00b0*/ 	.dword	_ZN62_INTERNAL_751525c4_31_moe_permute_unpermute_kernel_cu_ed91c8904cuda3std6ranges3__45__cpo4nextE
	.align		8
        /*00b8*/ 	.dword	_ZN62_INTERNAL_751525c4_31_moe_permute_unpermute_kernel_cu_ed91c8904cuda3std6ranges3__45__cpo4prevE
	.align		8
        /*00c0*/ 	.dword	_ZN62_INTERNAL_751525c4_31_moe_permute_unpermute_kernel_cu_ed91c8904cuda3std6ranges3__45__cpo4dataE
	.align		8
        /*00c8*/ 	.dword	_ZN62_INTERNAL_751525c4_31_moe_permute_unpermute_kernel_cu_ed91c8904cuda3std6ranges3__45__cpo5cdataE
	.align		8
        /*00d0*/ 	.dword	_ZN62_INTERNAL_751525c4_31_moe_permute_unpermute_kernel_cu_ed91c8904cuda3std6ranges3__45__cpo4sizeE
	.align		8
        /*00d8*/ 	.dword	_ZN62_INTERNAL_751525c4_31_moe_permute_unpermute_kernel_cu_ed91c8904cuda3std6ranges3__45__cpo5ssizeE
	.align		8
        /*00e0*/ 	.dword	_ZN62_INTERNAL_751525c4_31_moe_permute_unpermute_kernel_cu_ed91c8904cuda3std6ranges3__45__cpo8distanceE
	.align		8
        /*00e8*/ 	.dword	_ZN62_INTERNAL_751525c4_31_moe_permute_unpermute_kernel_cu_ed91c8906thrust24THRUST_300001_SM_1030_NS6system6detail10sequential3seqE
	.align		8
        /*00f0*/ 	.dword	_ZN62_INTERNAL_751525c4_31_moe_permute_unpermute_kernel_cu_ed91c8906thrust24THRUST_300001_SM_1030_NS12placeholders2_1E
	.align		8
        /*00f8*/ 	.dword	_ZN62_INTERNAL_751525c4_31_moe_permute_unpermute_kernel_cu_ed91c8906thrust24THRUST_300001_SM_1030_NS12placeholders2_2E
	.align		8
        /*0100*/ 	.dword	_ZN62_INTERNAL_751525c4_31_moe_permute_unpermute_kernel_cu_ed91c8906thrust24THRUST_300001_SM_1030_NS12placeholders2_3E
	.align		8
        /*0108*/ 	.dword	_ZN62_INTERNAL_751525c4_31_moe_permute_unpermute_kernel_cu_ed91c8906thrust24THRUST_300001_SM_1030_NS12placeholders2_4E
	.align		8
        /*0110*/ 	.dword	_ZN62_INTERNAL_751525c4_31_moe_permute_unpermute_kernel_cu_ed91c8906thrust24THRUST_300001_SM_1030_NS12placeholders2_5E
	.align		8
        /*0118*/ 	.dword	_ZN62_INTERNAL_751525c4_31_moe_permute_unpermute_kernel_cu_ed91c8906thrust24THRUST_300001_SM_1030_NS12placeholders2_6E
	.align		8
        /*0120*/ 	.dword	_ZN62_INTERNAL_751525c4_31_moe_permute_unpermute_kernel_cu_ed91c8906thrust24THRUST_300001_SM_1030_NS12placeholders2_7E
	.align		8
        /*0128*/ 	.dword	_ZN62_INTERNAL_751525c4_31_moe_permute_unpermute_kernel_cu_ed91c8906thrust24THRUST_300001_SM_1030_NS12placeholders2_8E
	.align		8
        /*0130*/ 	.dword	_ZN62_INTERNAL_751525c4_31_moe_permute_unpermute_kernel_cu_ed91c8906thrust24THRUST_300001_SM_1030_NS12placeholders2_9E
	.align		8
        /*0138*/ 	.dword	_ZN62_INTERNAL_751525c4_31_moe_permute_unpermute_kernel_cu_ed91c8906thrust24THRUST_300001_SM_1030_NS12placeholders3_10E


//--------------------- .text._ZN3cub18CUB_300001_SM_10306detail10radix_sort29DeviceRadixSortOnesweepKernelINS1_5radix10policy_hubIiiyE10Policy1000ELNS0_9SortOrderE0EiiyiiNS1_21identity_decomposer_tEEEvPT5_SB_PT3_PKSC_PT1_PKSG_PT2_PKSK_T4_iiT6_ --------------------------
	.section	.text._ZN3cub18CUB_300001_SM_10306detail10radix_sort29DeviceRadixSortOnesweepKernelINS1_5radix10policy_hubIiiyE10Policy1000ELNS0_9SortOrderE0EiiyiiNS1_21identity_decomposer_tEEEvPT5_SB_PT3_PKSC_PT1_PKSG_PT2_PKSK_T4_iiT6_,"ax",@progbits
	.align	128
        .global         _ZN3cub18CUB_300001_SM_10306detail10radix_sort29DeviceRadixSortOnesweepKernelINS1_5radix10policy_hubIiiyE10Policy1000ELNS0_9SortOrderE0EiiyiiNS1_21identity_decomposer_tEEEvPT5_SB_PT3_PKSC_PT1_PKSG_PT2_PKSK_T4_iiT6_
        .type           _ZN3cub18CUB_300001_SM_10306detail10radix_sort29DeviceRadixSortOnesweepKernelINS1_5radix10policy_hubIiiyE10Policy1000ELNS0_9SortOrderE0EiiyiiNS1_21identity_decomposer_tEEEvPT5_SB_PT3_PKSC_PT1_PKSG_PT2_PKSK_T4_iiT6_,@function
        .size           _ZN3cub18CUB_300001_SM_10306detail10radix_sort29DeviceRadixSortOnesweepKernelINS1_5radix10policy_hubIiiyE10Policy1000ELNS0_9SortOrderE0EiiyiiNS1_21identity_decomposer_tEEEvPT5_SB_PT3_PKSC_PT1_PKSG_PT2_PKSK_T4_iiT6_,(.L_x_233 - _ZN3cub18CUB_300001_SM_10306detail10radix_sort29DeviceRadixSortOnesweepKernelINS1_5radix10policy_hubIiiyE10Policy1000ELNS0_9SortOrderE0EiiyiiNS1_21identity_decomposer_tEEEvPT5_SB_PT3_PKSC_PT1_PKSG_PT2_PKSK_T4_iiT6_)
        .other          _ZN3cub18CUB_300001_SM_10306detail10radix_sort29DeviceRadixSortOnesweepKernelINS1_5radix10policy_hubIiiyE10Policy1000ELNS0_9SortOrderE0EiiyiiNS1_21identity_decomposer_tEEEvPT5_SB_PT3_PKSC_PT1_PKSG_PT2_PKSK_T4_iiT6_,@"STO_CUDA_ENTRY STV_DEFAULT"
_ZN3cub18CUB_300001_SM_10306detail10radix_sort29DeviceRadixSortOnesweepKernelINS1_5radix10policy_hubIiiyE10Policy1000ELNS0_9SortOrderE0EiiyiiNS1_21identity_decomposer_tEEEvPT5_SB_PT3_PKSC_PT1_PKSG_PT2_PKSK_T4_iiT6_:
.text._ZN3cub18CUB_300001_SM_10306detail10radix_sort29DeviceRadixSortOnesweepKernelINS1_5radix10policy_hubIiiyE10Policy1000ELNS0_9SortOrderE0EiiyiiNS1_21identity_decomposer_tEEEvPT5_SB_PT3_PKSC_PT1_PKSG_PT2_PKSK_T4_iiT6_:
[----:B------:R-:W-:Y:S01]  /*0000*/  LDC R1, c[0x0][0x37c] ;  /* 0x0000df00ff017b82 */ /* 0x000fe20000000800 */
[----:B------:R-:W0:Y:S01]  /*0010*/  S2R R3, SR_TID.X ;  /* 0x0000000000037919 */ /* 0x000e220000002100 */
[----:B------:R-:W-:Y:S01]  /*0020*/  MOV R7, 0x400 ;  /* 0x0000040000077802 */ /* 0x000fe20000000f00 */
[----:B------:R-:W1:Y:S01]  /*0030*/  LDCU.64 UR6, c[0x0][0x358] ;  /* 0x00006b00ff0677ac */ /* 0x000e620008000a00 */
[----:B------:R-:W-:Y:S01]  /*0040*/  BSSY.RECONVERGENT B0, `(.L_x_0) ;  /* 0x000000c000007945 */ /* 0x000fe20003800200 */
[----:B------:R-:W2:Y:S01]  /*0050*/  S2R R0, SR_CgaCtaId ;  /* 0x0000000000007919 */ /* 0x000ea20000008800 */
[----:B0-----:R-:W-:Y:S02]  /*0060*/  ISETP.NE.AND P0, PT, R3, RZ, PT ;  /* 0x000000ff0300720c */ /* 0x001fe40003f05270 */
[----:B--2---:R-:W-:-:S11]  /*0070*/  LEA R7, R0, R7, 0x18 ;  /* 0x0000000700077211 */ /* 0x004fd600078ec0ff */
[----:B-1----:R-:W-:Y:S05]  /*0080*/  @P0 BRA `(.L_x_1) ;  /* 0x00000000001c0947 */ /* 0x002fea0003800000 */
[----:B------:R-:W0:Y:S01]  /*0090*/  LDC.64 R4, c[0x0][0x388] ;  /* 0x0000e200ff047b82 */ /* 0x000e220000000a00 */
[----:B------:R-:W-:-:S05]  /*00a0*/  IMAD.MOV.U32 R9, RZ, RZ, 0x1 ;  /* 0x00000001ff097424 */ /* 0x000fca00078e00ff */
[----:B0-----:R-:W2:Y:S02]  /*00b0*/  ATOMG.E.ADD.STRONG.GPU PT, R4, desc[UR6][R4.64], R9 ;  /* 0x80000009040479a8 */ /* 0x001ea400081ef106 */
[----:B------:R-:W0:Y:S01]  /*00c0*/  S2UR UR5, SR_CgaCtaId ;  /* 0x00000000000579c3 */ /* 0x000e220000008800 */
[----:B------:R-:W-:Y:S02]  /*00d0*/  UMOV UR4, 0x400 ;  /* 0x0000040000047882 */ /* 0x000fe40000000000 */
[----:B0-----:R-:W-:-:S09]  /*00e0*/  ULEA UR4, UR5, UR4, 0x18 ;  /* 0x0000000405047291 */ /* 0x001fd2000f8ec0ff */
[----:B--2---:R0:W-:Y:S03]  /*00f0*/  STS [UR4+0x6600], R4 ;  /* 0x00660004ff007988 */ /* 0x0041e60008000804 */
.L_x_1:
[----:B------:R-:W-:Y:S05]  /*0100*/  BSYNC.RECONVERGENT B0 ;  /* 0x0000000000007941 */ /* 0x000fea0003800200 */
.L_x_0:
[----:B------:R-:W-:Y:S06]  /*0110*/  BAR.SYNC.DEFER_BLOCKING 0x0 ;  /* 0x0000000000007b1d */ /* 0x000fec0000010000 */
[----:B------:R-:W1:Y:S01]  /*0120*/  LDCU UR4, c[0x0][0x3c0] ;  /* 0x00007800ff0477ac */ /* 0x000e620008000800 */
[----:B------:R-:W2:Y:S01]  /*0130*/  S2R R24, SR_LANEID ;  /* 0x0000000000187919 */ /* 0x000ea20000000000 */
[----:B------:R-:W3:Y:S02]  /*0140*/  LDS R42, [R7+0x6600] ;  /* 0x00660000072a7984 */ /* 0x000ee40000000800 */
[----:B---3--:R-:W-:-:S04]  /*0150*/  IMAD R0, R42, 0x1980, RZ ;  /* 0x000019802a007824 */ /* 0x008fc800078e02ff */
[----:B------:R-:W-:Y:S01]  /*0160*/  VIADD R47, R0, 0x1980 ;  /* 0x00001980002f7836 */ /* 0x000fe20000000000 */
[----:B------:R-:W-:-:S04]  /*0170*/  SHF.R.S32.HI R9, RZ, 0x1f, R0 ;  /* 0x0000001fff097819 */ /* 0x000fc80000011400 */
[----:B-1----:R-:W-:-:S13]  /*0180*/  ISETP.GT.AND P0, PT, R47, UR4, PT ;  /* 0x000000042f007c0c */ /* 0x002fda000bf04270 */
[----:B--2---:R-:W-:Y:S05]  /*0190*/  @P0 BRA `(.L_x_2) ;  /* 0x0000000000680947 */ /* 0x004fea0003800000 */
[----:B------:R-:W1:Y:S01]  /*01a0*/  LDCU.64 UR4, c[0x0][0x3a8] ;  /* 0x00007500ff0477ac */ /* 0x000e620008000a00 */
[C---:B0-----:R-:W-:Y:S02]  /*01b0*/  LOP3.LUT R4, R3.reuse, 0x1f, RZ, 0xc0, !PT ;  /* 0x0000001f03047812 */ /* 0x041fe400078ec0ff */
[----:B------:R-:W-:-:S05]  /*01c0*/  LOP3.LUT R41, R3, 0x3e0, RZ, 0xc0, !PT ;  /* 0x000003e003297812 */ /* 0x000fca00078ec0ff */
[----:B------:R-:W-:-:S05]  /*01d0*/  IMAD R5, R41, 0x11, R4 ;  /* 0x0000001129057824 */ /* 0x000fca00078e0204 */
[----:B------:R-:W-:-:S05]  /*01e0*/  IADD3 R5, P0, PT, R0, R5, RZ ;  /* 0x0000000500057210 */ /* 0x000fca0007f1e0ff */
[----:B------:R-:W-:Y:S01]  /*01f0*/  IMAD.X R0, RZ, RZ, R9, P0 ;  /* 0x000000ffff007224 */ /* 0x000fe200000e0609 */
[----:B-1----:R-:W-:-:S04]  /*0200*/  LEA R8, P0, R5, UR4, 0x2 ;  /* 0x0000000405087c11 */ /* 0x002fc8000f8010ff */
[----:B------:R-:W-:-:S05]  /*0210*/  LEA.HI.X R9, R5, UR5, R0, 0x2, P0 ;  /* 0x0000000505097c11 */ /* 0x000fca00080f1400 */
[----:B------:R0:W5:Y:S04]  /*0220*/  LDG.E R28, desc[UR6][R8.64] ;  /* 0x00000006081c7981 */ /* 0x000168000c1e1900 */
        /* <DEDUP_REMOVED lines=15> */
[----:B------:R0:W5:Y:S01]  /*0320*/  LDG.E R46, desc[UR6][R8.64+0x800] ;  /* 0x00080006082e7981 */ /* 0x000162000c1e1900 */
[----:B------:R-:W-:Y:S05]  /*0330*/  BRA `(.L_x_3) ;  /* 0x0000000400307947 */ /* 0x000fea0003800000 */
.L_x_2:
[----:B------:R-:W1:Y:S01]  /*0340*/  LDCU.64 UR8, c[0x0][0x3a8] ;  /* 0x00007500ff0877ac */ /* 0x000e620008000a00 */
[C---:B0-----:R-:W-:Y:S01]  /*0350*/  LOP3.LUT R4, R3.reuse, 0x1f, RZ, 0xc0, !PT ;  /* 0x0000001f03047812 */ /* 0x041fe200078ec0ff */
[----:B------:R-:W-:Y:S01]  /*0360*/  IMAD.MOV.U32 R28, RZ, RZ, 0x7fffffff ;  /* 0x7fffffffff1c7424 */ /* 0x000fe200078e00ff */
[----:B------:R-:W-:Y:S02]  /*0370*/  LOP3.LUT R41, R3, 0x3e0, RZ, 0xc0, !PT ;  /* 0x000003e003297812 */ /* 0x000fe400078ec0ff */
[----:B------:R-:W-:-:S03]  /*0380*/  IADD3 R5, PT, PT, -R0, UR4, RZ ;  /* 0x0000000400057c10 */ /* 0x000fc6000fffe1ff */
[----:B------:R-:W-:-:S04]  /*0390*/  IMAD R10, R41, 0x11, R4 ;  /* 0x00000011290a7824 */ /* 0x000fc800078e0204 */
[----:B------:R-:W-:Y:S01]  /*03a0*/  VIADD R8, R10, 0x40 ;  /* 0x000000400a087836 */ /* 0x000fe20000000000 */
[----:B------:R-:W-:Y:S01]  /*03b0*/  IADD3 R11, P0, PT, R0, R10, RZ ;  /* 0x0000000a000b7210 */ /* 0x000fe20007f1e0ff */
[C---:B------:R-:W-:Y:S01]  /*03c0*/  VIADD R0, R10.reuse, 0x60 ;  /* 0x000000600a007836 */ /* 0x040fe20000000000 */
[CC--:B------:R-:W-:Y:S01]  /*03d0*/  ISETP.GE.AND P2, PT, R10.reuse, R5.reuse, PT ;  /* 0x000000050a00720c */ /* 0x0c0fe20003f46270 */
[----:B------:R-:W-:Y:S01]  /*03e0*/  VIADD R6, R10, 0x20 ;  /* 0x000000200a067836 */ /* 0x000fe20000000000 */
[-C--:B------:R-:W-:Y:S01]  /*03f0*/  ISETP.GE.AND P4, PT, R8, R5.reuse, PT ;  /* 0x000000050800720c */ /* 0x080fe20003f86270 */
[----:B------:R-:W-:Y:S01]  /*0400*/  IMAD.X R12, RZ, RZ, R9, P0 ;  /* 0x000000ffff0c7224 */ /* 0x000fe200000e0609 */
[-C--:B------:R-:W-:Y:S01]  /*0410*/  ISETP.GE.AND P5, PT, R0, R5.reuse, PT ;  /* 0x000000050000720c */ /* 0x080fe20003fa6270 */
[----:B------:R-:W-:Y:S01]  /*0420*/  VIADD R0, R10, 0xa0 ;  /* 0x000000a00a007836 */ /* 0x000fe20000000000 */
[C---:B-1----:R-:W-:Y:S02]  /*0430*/  LEA R8, P0, R11.reuse, UR8, 0x2 ;  /* 0x000000080b087c11 */ /* 0x042fe4000f8010ff */
[----:B------:R-:W-:Y:S01]  /*0440*/  ISETP.GE.AND P3, PT, R6, R5, PT ;  /* 0x000000050600720c */ /* 0x000fe20003f66270 */
[----:B------:R-:W-:Y:S01]  /*0450*/  VIADD R6, R10, 0x80 ;  /* 0x000000800a067836 */ /* 0x000fe20000000000 */
[----:B------:R-:W-:-:S02]  /*0460*/  LEA.HI.X R9, R11, UR9, R12, 0x2, P0 ;  /* 0x000000090b097c11 */ /* 0x000fc400080f140c */
[-C--:B------:R-:W-:Y:S01]  /*0470*/  ISETP.GE.AND P0, PT, R0, R5.reuse, PT ;  /* 0x000000050000720c */ /* 0x080fe20003f06270 */
[----:B------:R-:W-:Y:S01]  /*0480*/  VIADD R0, R10, 0xe0 ;  /* 0x000000e00a007836 */ /* 0x000fe20000000000 */
[-C--:B------:R-:W-:Y:S01]  /*0490*/  ISETP.GE.AND P6, PT, R6, R5.reuse, PT ;  /* 0x000000050600720c */ /* 0x080fe20003fc6270 */
[----:B------:R1:W5:Y:S01]  /*04a0*/  @!P2 LDG.E R28, desc[UR6][R8.64] ;  /* 0x00000006081ca981 */ /* 0x000362000c1e1900 */
[----:B------:R-:W-:Y:S02]  /*04b0*/  IMAD.MOV.U32 R29, RZ, RZ, 0x7fffffff ;  /* 0x7fffffffff1d7424 */ /* 0x000fe400078e00ff */
[-C--:B------:R-:W-:Y:S01]  /*04c0*/  ISETP.GE.AND P2, PT, R0, R5.reuse, PT ;  /* 0x000000050000720c */ /* 0x080fe20003f46270 */
[C---:B------:R-:W-:Y:S02]  /*04d0*/  VIADD R0, R10.reuse, 0x100 ;  /* 0x000001000a007836 */ /* 0x040fe40000000000 */
[----:B------:R-:W-:Y:S01]  /*04e0*/  VIADD R6, R10, 0xc0 ;  /* 0x000000c00a067836 */ /* 0x000fe20000000000 */
[----:B------:R1:W5:Y:S01]  /*04f0*/  @!P3 LDG.E R29, desc[UR6][R8.64+0x80] ;  /* 0x00008006081db981 */ /* 0x000362000c1e1900 */
[----:B------:R-:W-:Y:S01]  /*0500*/  IMAD.MOV.U32 R31, RZ, RZ, 0x7fffffff ;  /* 0x7fffffffff1f7424 */ /* 0x000fe200078e00ff */
[-C--:B------:R-:W-:Y:S01]  /*0510*/  ISETP.GE.AND P3, PT, R0, R5.reuse, PT ;  /* 0x000000050000720c */ /* 0x080fe20003f66270 */
[----:B------:R-:W-:Y:S01]  /*0520*/  VIADD R0, R10, 0x140 ;  /* 0x000001400a007836 */ /* 0x000fe20000000000 */
[----:B------:R-:W-:Y:S01]  /*0530*/  ISETP.GE.AND P1, PT, R6, R5, PT ;  /* 0x000000050600720c */ /* 0x000fe20003f26270 */
[----:B------:R-:W-:-:S02]  /*0540*/  IMAD.MOV.U32 R32, RZ, RZ, 0x7fffffff ;  /* 0x7fffffffff207424 */ /* 0x000fc400078e00ff */
[----:B------:R1:W5:Y:S01]  /*0550*/  @!P5 LDG.E R31, desc[UR6][R8.64+0x180] ;  /* 0x00018006081fd981 */ /* 0x000362000c1e1900 */
[-C--:B------:R-:W-:Y:S01]  /*0560*/  ISETP.GE.AND P5, PT, R0, R5.reuse, PT ;  /* 0x000000050000720c */ /* 0x080fe20003fa6270 */
[C---:B------:R-:W-:Y:S02]  /*0570*/  VIADD R0, R10.reuse, 0x160 ;  /* 0x000001600a007836 */ /* 0x040fe40000000000 */
[----:B------:R-:W-:Y:S01]  /*0580*/  IMAD.MOV.U32 R30, RZ, RZ, 0x7fffffff ;  /* 0x7fffffffff1e7424 */ /* 0x000fe200078e00ff */
[----:B------:R1:W5:Y:S01]  /*0590*/  @!P6 LDG.E R32, desc[UR6][R8.64+0x200] ;  /* 0x000200060820e981 */ /* 0x000362000c1e1900 */
[----:B------:R-:W-:Y:S01]  /*05a0*/  VIADD R6, R10, 0x120 ;  /* 0x000001200a067836 */ /* 0x000fe20000000000 */
[-C--:B------:R-:W-:Y:S01]  /*05b0*/  ISETP.GE.AND P6, PT, R0, R5.reuse, PT ;  /* 0x000000050000720c */ /* 0x080fe20003fc6270 */
[----:B------:R-:W-:Y:S02]  /*05c0*/  IMAD.MOV.U32 R34, RZ, RZ, 0x7fffffff ;  /* 0x7fffffffff227424 */ /* 0x000fe400078e00ff */
[----:B------:R-:W-:Y:S01]  /*05d0*/  VIADD R0, R10, 0x1a0 ;  /* 0x000001a00a007836 */ /* 0x000fe20000000000 */
[----:B------:R1:W5:Y:S01]  /*05e0*/  @!P4 LDG.E R30, desc[UR6][R8.64+0x100] ;  /* 0x00010006081ec981 */ /* 0x000362000c1e1900 */
[----:B------:R-:W-:Y:S01]  /*05f0*/  ISETP.GE.AND P4, PT, R6, R5, PT ;  /* 0x000000050600720c */ /* 0x000fe20003f86270 */
[----:B------:R-:W-:-:S02]  /*0600*/  IMAD.MOV.U32 R33, RZ, RZ, 0x7fffffff ;  /* 0x7fffffffff217424 */ /* 0x000fc400078e00ff */
[----:B------:R1:W5:Y:S01]  /*0610*/  @!P1 LDG.E R34, desc[UR6][R8.64+0x300] ;  /* 0x0003000608229981 */ /* 0x000362000c1e1900 */
[----:B------:R-:W-:Y:S01]  /*0620*/  IMAD.MOV.U32 R35, RZ, RZ, 0x7fffffff ;  /* 0x7fffffffff237424 */ /* 0x000fe200078e00ff */
[-C--:B------:R-:W-:Y:S01]  /*0630*/  ISETP.GE.AND P1, PT, R0, R5.reuse, PT ;  /* 0x000000050000720c */ /* 0x080fe20003f26270 */
[C---:B------:R-:W-:Y:S01]  /*0640*/  VIADD R6, R10.reuse, 0x180 ;  /* 0x000001800a067836 */ /* 0x040fe20000000000 */
[----:B------:R1:W5:Y:S01]  /*0650*/  @!P0 LDG.E R33, desc[UR6][R8.64+0x280] ;  /* 0x0002800608218981 */ /* 0x000362000c1e1900 */
[----:B------:R-:W-:Y:S02]  /*0660*/  VIADD R0, R10, 0x1c0 ;  /* 0x000001c00a007836 */ /* 0x000fe40000000000 */
[----:B------:R-:W-:Y:S01]  /*0670*/  IMAD.MOV.U32 R36, RZ, RZ, 0x7fffffff ;  /* 0x7fffffffff247424 */ /* 0x000fe200078e00ff */
[----:B------:R1:W5:Y:S01]  /*0680*/  @!P2 LDG.E R35, desc[UR6][R8.64+0x380] ;  /* 0x000380060823a981 */ /* 0x000362000c1e1900 */
[----:B------:R-:W-:Y:S01]  /*0690*/  IMAD.MOV.U32 R37, RZ, RZ, 0x7fffffff ;  /* 0x7fffffffff257424 */ /* 0x000fe200078e00ff */
[-C--:B------:R-:W-:Y:S01]  /*06a0*/  ISETP.GE.AND P0, PT, R6, R5.reuse, PT ;  /* 0x000000050600720c */ /* 0x080fe20003f06270 */
[----:B------:R-:W-:Y:S01]  /*06b0*/  VIADD R6, R10, 0x1e0 ;  /* 0x000001e00a067836 */ /* 0x000fe20000000000 */
[-C--:B------:R-:W-:Y:S01]  /*06c0*/  ISETP.GE.AND P2, PT, R0, R5.reuse, PT ;  /* 0x000000050000720c */ /* 0x080fe20003f46270 */
[----:B------:R-:W-:Y:S01]  /*06d0*/  VIADD R0, R10, 0x200 ;  /* 0x000002000a007836 */ /* 0x000fe20000000000 */
[----:B------:R1:W5:Y:S02]  /*06e0*/  @!P3 LDG.E R36, desc[UR6][R8.64+0x400] ;  /* 0x000400060824b981 */ /* 0x000364000c1e1900 */
[----:B------:R-:W-:-:S02]  /*06f0*/  ISETP.GE.AND P3, PT, R6, R5, PT ;  /* 0x000000050600720c */ /* 0x000fc40003f66270 */
[----:B------:R1:W5:Y:S01]  /*0700*/  @!P4 LDG.E R37, desc[UR6][R8.64+0x480] ;  /* 0x000480060825c981 */ /* 0x000362000c1e1900 */
[----:B------:R-:W-:Y:S01]  /*0710*/  ISETP.GE.AND P4, PT, R0, R5, PT ;  /* 0x000000050000720c */ /* 0x000fe20003f86270 */
[----:B------:R-:W-:Y:S02]  /*0720*/  IMAD.MOV.U32 R38, RZ, RZ, 0x7fffffff ;  /* 0x7fffffffff267424 */ /* 0x000fe400078e00ff */
[----:B------:R-:W-:Y:S02]  /*0730*/  IMAD.MOV.U32 R39, RZ, RZ, 0x7fffffff ;  /* 0x7fffffffff277424 */ /* 0x000fe400078e00ff */
[----:B------:R-:W-:Y:S02]  /*0740*/  IMAD.MOV.U32 R40, RZ, RZ, 0x7fffffff ;  /* 0x7fffffffff287424 */ /* 0x000fe400078e00ff */
[----:B------:R-:W-:Y:S01]  /*0750*/  IMAD.MOV.U32 R43, RZ, RZ, 0x7fffffff ;  /* 0x7fffffffff2b7424 */ /* 0x000fe200078e00ff */
[----:B------:R1:W5:Y:S01]  /*0760*/  @!P5 LDG.E R38, desc[UR6][R8.64+0x500] ;  /* 0x000500060826d981 */ /* 0x000362000c1e1900 */
[----:B------:R-:W-:-:S02]  /*0770*/  IMAD.MOV.U32 R44, RZ, RZ, 0x7fffffff ;  /* 0x7fffffffff2c7424 */ /* 0x000fc400078e00ff */
[----:B------:R-:W-:Y:S01]  /*0780*/  IMAD.MOV.U32 R45, RZ, RZ, 0x7fffffff ;  /* 0x7fffffffff2d7424 */ /* 0x000fe200078e00ff */
[----:B------:R1:W5:Y:S01]  /*0790*/  @!P6 LDG.E R39, desc[UR6][R8.64+0x580] ;  /* 0x000580060827e981 */ /* 0x000362000c1e1900 */
[----:B------:R-:W-:-:S03]  /*07a0*/  IMAD.MOV.U32 R46, RZ, RZ, 0x7fffffff ;  /* 0x7fffffffff2e7424 */ /* 0x000fc600078e00ff */
[----:B------:R1:W5:Y:S04]  /*07b0*/  @!P0 LDG.E R40, desc[UR6][R8.64+0x600] ;  /* 0x0006000608288981 */ /* 0x000368000c1e1900 */
[----:B------:R1:W5:Y:S04]  /*07c0*/  @!P1 LDG.E R43, desc[UR6][R8.64+0x680] ;  /* 0x00068006082b9981 */ /* 0x000368000c1e1900 */
[----:B------:R1:W5:Y:S04]  /*07d0*/  @!P2 LDG.E R44, desc[UR6][R8.64+0x700] ;  /* 0x00070006082ca981 */ /* 0x000368000c1e1900 */
[----:B------:R1:W5:Y:S04]  /*07e0*/  @!P3 LDG.E R45, desc[UR6][R8.64+0x780] ;  /* 0x00078006082db981 */ /* 0x000368000c1e1900 */
[----:B------:R1:W5:Y:S02]  /*07f0*/  @!P4 LDG.E R46, desc[UR6][R8.64+0x800] ;  /* 0x00080006082ec981 */ /* 0x000364000c1e1900 */
.L_x_3:
[----:B------:R-:W-:Y:S01]  /*0800*/  VIMNMX R5, PT, PT, R24, 0xe0, !PT ;  /* 0x000000e018057848 */ /* 0x000fe20007fe0100 */
[----:B------:R-:W2:Y:S01]  /*0810*/  LDCU UR4, c[0x0][0x3c8] ;  /* 0x00007900ff0477ac */ /* 0x000ea20008000800 */
[----:B------:R-:W-:Y:S01]  /*0820*/  SHF.R.U32.HI R0, RZ, 0x5, R3 ;  /* 0x00000005ff007819 */ /* 0x000fe20000011603 */
[----:B------:R-:W-:Y:S01]  /*0830*/  BSSY.RECONVERGENT B0, `(.L_x_4) ;  /* 0x0000025000007945 */ /* 0x000fe20003800200 */
[--C-:B------:R-:W-:Y:S01]  /*0840*/  IADD3 R5, PT, PT, R5, 0x1f, -R24.reuse ;  /* 0x0000001f05057810 */ /* 0x100fe20007ffe818 */
[----:B------:R-:W-:Y:S01]  /*0850*/  UMOV UR5, 0xffffffff ;  /* 0xffffffff00057882 */ /* 0x000fe20000000000 */
[----:B01----:R-:W-:Y:S02]  /*0860*/  IMAD.MOV.U32 R8, RZ, RZ, R24 ;  /* 0x000000ffff087224 */ /* 0x003fe400078e0018 */
[C---:B------:R-:W-:Y:S01]  /*0870*/  ISETP.GE.U32.AND P0, PT, R5.reuse, 0x1e0, PT ;  /* 0x000001e00500780c */ /* 0x040fe20003f06070 */
[----:B------:R-:W-:Y:S01]  /*0880*/  IMAD.SHL.U32 R0, R0, 0x400, RZ ;  /* 0x0000040000007824 */ /* 0x000fe200078e00ff */
[----:B------:R-:W-:-:S04]  /*0890*/  LEA.HI R6, R5, 0x1, RZ, 0x1b ;  /* 0x0000000105067811 */ /* 0x000fc800078fd8ff */
[----:B------:R-:W-:-:S04]  /*08a0*/  LOP3.LUT R9, R6, 0xf, RZ, 0xc0, !PT ;  /* 0x0000000f06097812 */ /* 0x000fc800078ec0ff */
[----:B------:R-:W-:Y:S01]  /*08b0*/  ISETP.NE.AND P1, PT, R9, RZ, PT ;  /* 0x000000ff0900720c */ /* 0x000fe20003f25270 */
[----:B--2---:R-:W-:Y:S02]  /*08c0*/  USHF.L.U32 UR4, UR5, UR4, URZ ;  /* 0x0000000405047299 */ /* 0x004fe400080006ff */
[----:B------:R-:W-:Y:S10]  /*08d0*/  @!P0 BRA `(.L_x_5) ;  /* 0x0000000000688947 */ /* 0x000ff40003800000 */
[----:B------:R-:W-:Y:S01]  /*08e0*/  IMAD R10, R24, 0x4, R0 ;  /* 0x00000004180a7824 */ /* 0x000fe200078e0200 */
[----:B------:R-:W-:Y:S01]  /*08f0*/  LOP3.LUT R5, R6, 0xffffff0, RZ, 0xc0, !PT ;  /* 0x0ffffff006057812 */ /* 0x000fe200078ec0ff */
[----:B------:R-:W-:-:S03]  /*0900*/  IMAD.MOV.U32 R8, RZ, RZ, R24 ;  /* 0x000000ffff087224 */ /* 0x000fc600078e0018 */
[----:B------:R-:W-:Y:S01]  /*0910*/  IADD3 R10, PT, PT, R10, 0x400, R7 ;  /* 0x000004000a0a7810 */ /* 0x000fe20007ffe007 */
[----:B------:R-:W-:-:S07]  /*0920*/  IMAD.MOV R5, RZ, RZ, -R5 ;  /* 0x000000ffff057224 */ /* 0x000fce00078e0a05 */
.L_x_6:
[----:B------:R-:W-:Y:S01]  /*0930*/  VIADD R5, R5, 0x10 ;  /* 0x0000001005057836 */ /* 0x000fe20000000000 */
[----:B------:R-:W-:Y:S01]  /*0940*/  STS [R10+-0x400], RZ ;  /* 0xfffc00ff0a007388 */ /* 0x000fe20000000800 */
[----:B------:R-:W-:-:S03]  /*0950*/  VIADD R8, R8, 0x200 ;  /* 0x0000020008087836 */ /* 0x000fc60000000000 */
[----:B------:R-:W-:Y:S01]  /*0960*/  ISETP.NE.AND P0, PT, R5, RZ, PT ;  /* 0x000000ff0500720c */ /* 0x000fe20003f05270 */
[----:B------:R-:W-:Y:S04]  /*0970*/  STS [R10+-0x380], RZ ;  /* 0xfffc80ff0a007388 */ /* 0x000fe80000000800 */
[----:B------:R-:W-:Y:S04]  /*0980*/  STS [R10+-0x300], RZ ;  /* 0xfffd00ff0a007388 */ /* 0x000fe80000000800 */
[----:B------:R-:W-:Y:S04]  /*0990*/  STS [R10+-0x280], RZ ;  /* 0xfffd80ff0a007388 */ /* 0x000fe80000000800 */
[----:B------:R-:W-:Y:S04]  /*09a0*/  STS [R10+-0x200], RZ ;  /* 0xfffe00ff0a007388 */ /* 0x000fe80000000800 */
[----:B------:R-:W-:Y:S04]  /*09b0*/  STS [R10+-0x180], RZ ;  /* 0xfffe80ff0a007388 */ /* 0x000fe80000000800 */
[----:B------:R-:W-:Y:S04]  /*09c0*/  STS [R10+-0x100], RZ ;  /* 0xffff00ff0a007388 */ /* 0x000fe80000000800 */
[----:B------:R-:W-:Y:S04]  /*09d0*/  STS [R10+-0x80], RZ ;  /* 0xffff80ff0a007388 */ /* 0x000fe80000000800 */
[----:B------:R-:W-:Y:S04]  /*09e0*/  STS [R10], RZ ;  /* 0x000000ff0a007388 */ /* 0x000fe80000000800 */
[----:B------:R-:W-:Y:S04]  /*09f0*/  STS [R10+0x80], RZ ;  /* 0x000080ff0a007388 */ /* 0x000fe80000000800 */
[----:B------:R-:W-:Y:S04]  /*0a00*/  STS [R10+0x100], RZ ;  /* 0x000100ff0a007388 */ /* 0x000fe80000000800 */
[----:B------:R-:W-:Y:S04]  /*0a10*/  STS [R10+0x180], RZ ;  /* 0x000180ff0a007388 */ /* 0x000fe80000000800 */
[----:B------:R-:W-:Y:S04]  /*0a20*/  STS [R10+0x200], RZ ;  /* 0x000200ff0a007388 */ /* 0x000fe80000000800 */
[----:B------:R-:W-:Y:S04]  /*0a30*/  STS [R10+0x280], RZ ;  /* 0x000280ff0a007388 */ /* 0x000fe80000000800 */
[----:B------:R-:W-:Y:S04]  /*0a40*/  STS [R10+0x300], RZ ;  /* 0x000300ff0a007388 */ /* 0x000fe80000000800 */
[----:B------:R0:W-:Y:S02]  /*0a50*/  STS [R10+0x380], RZ ;  /* 0x000380ff0a007388 */ /* 0x0001e40000000800 */
[----:B0-----:R-:W-:Y:S01]  /*0a60*/  VIADD R10, R10, 0x800 ;  /* 0x000008000a0a7836 */ /* 0x001fe20000000000 */
[----:B------:R-:W-:Y:S06]  /*0a70*/  @P0 BRA `(.L_x_6) ;  /* 0xfffffffc00ac0947 */ /* 0x000fec000383ffff */
.L_x_5:
[----:B------:R-:W-:Y:S05]  /*0a80*/  BSYNC.RECONVERGENT B0 ;  /* 0x0000000000007941 */ /* 0x000fea0003800200 */
.L_x_4:
[----:B------:R-:W-:Y:S01]  /*0a90*/  BSSY.RECONVERGENT B0, `(.L_x_7) ;  /* 0x0000026000007945 */ /* 0x000fe20003800200 */
[----:B------:R-:W-:-:S03]  /*0aa0*/  IMAD.IADD R5, R7, 0x1, R0 ;  /* 0x0000000107057824 */ /* 0x000fc600078e0200 */
[----:B------:R-:W-:Y:S05]  /*0ab0*/  @!P1 BRA `(.L_x_8) ;  /* 0x00000000008c9947 */ /* 0x000fea0003800000 */
[----:B------:R-:W-:Y:S01]  /*0ac0*/  ISETP.GE.U32.AND P0, PT, R9, 0x8, PT ;  /* 0x000000080900780c */ /* 0x000fe20003f06070 */
[----:B------:R-:W-:Y:S01]  /*0ad0*/  BSSY.RECONVERGENT B1, `(.L_x_9) ;  /* 0x000000e000017945 */ /* 0x000fe20003800200 */
[----:B------:R-:W-:-:S04]  /*0ae0*/  LOP3.LUT R10, R6, 0x7, RZ, 0xc0, !PT ;  /* 0x00000007060a7812 */ /* 0x000fc800078ec0ff */
[----:B------:R-:W-:-:S07]  /*0af0*/  ISETP.NE.AND P1, PT, R10, RZ, PT ;  /* 0x000000ff0a00720c */ /* 0x000fce0003f25270 */
[----:B------:R-:W-:Y:S06]  /*0b00*/  @!P0 BRA `(.L_x_10) ;  /* 0x0000000000288947 */ /* 0x000fec0003800000 */
[C---:B------:R-:W-:Y:S02]  /*0b10*/  IMAD R9, R8.reuse, 0x4, R5 ;  /* 0x0000000408097824 */ /* 0x040fe400078e0205 */
[----:B------:R-:W-:-:S03]  /*0b20*/  VIADD R8, R8, 0x100 ;  /* 0x0000010008087836 */ /* 0x000fc60000000000 */
[----:B------:R0:W-:Y:S04]  /*0b30*/  STS [R9], RZ ;  /* 0x000000ff09007388 */ /* 0x0001e80000000800 */
[----:B------:R0:W-:Y:S04]  /*0b40*/  STS [R9+0x80], RZ ;  /* 0x000080ff09007388 */ /* 0x0001e80000000800 */
[----:B------:R0:W-:Y:S04]  /*0b50*/  STS [R9+0x100], RZ ;  /* 0x000100ff09007388 */ /* 0x0001e80000000800 */
[----:B------:R0:W-:Y:S04]  /*0b60*/  STS [R9+0x180], RZ ;  /* 0x000180ff09007388 */ /* 0x0001e80000000800 */
[----:B------:R0:W-:Y:S04]  /*0b70*/  STS [R9+0x200], RZ ;  /* 0x000200ff09007388 */ /* 0x0001e80000000800 */
[----:B------:R0:W-:Y:S04]  /*0b80*/  STS [R9+0x280], RZ ;  /* 0x000280ff09007388 */ /* 0x0001e80000000800 */
[----:B------:R0:W-:Y:S04]  /*0b90*/  STS [R9+0x300], RZ ;  /* 0x000300ff09007388 */ /* 0x0001e80000000800 */
[----:B------:R0:W-:Y:S02]  /*0ba0*/  STS [R9+0x380], RZ ;  /* 0x000380ff09007388 */ /* 0x0001e40000000800 */
.L_x_10:
[----:B------:R-:W-:Y:S05]  /*0bb0*/  BSYNC.RECONVERGENT B1 ;  /* 0x0000000000017941 */ /* 0x000fea0003800200 */
.L_x_9:
[----:B------:R-:W-:Y:S05]  /*0bc0*/  @!P1 BRA `(.L_x_8) ;  /* 0x0000000000489947 */ /* 0x000fea0003800000 */
[----:B------:R-:W-:Y:S02]  /*0bd0*/  ISETP.GE.U32.AND P0, PT, R10, 0x4, PT ;  /* 0x000000040a00780c */ /* 0x000fe40003f06070 */
[----:B------:R-:W-:-:S04]  /*0be0*/  LOP3.LUT R6, R6, 0x3, RZ, 0xc0, !PT ;  /* 0x0000000306067812 */ /* 0x000fc800078ec0ff */
[----:B------:R-:W-:-:S07]  /*0bf0*/  ISETP.NE.AND P1, PT, R6, RZ, PT ;  /* 0x000000ff0600720c */ /* 0x000fce0003f25270 */
[C---:B0-----:R-:W-:Y:S02]  /*0c00*/  @P0 IMAD R9, R8.reuse, 0x4, R5 ;  /* 0x0000000408090824 */ /* 0x041fe400078e0205 */
[----:B------:R-:W-:-:S03]  /*0c10*/  @P0 VIADD R8, R8, 0x80 ;  /* 0x0000008008080836 */ /* 0x000fc60000000000 */
[----:B------:R1:W-:Y:S04]  /*0c20*/  @P0 STS [R9], RZ ;  /* 0x000000ff09000388 */ /* 0x0003e80000000800 */
[----:B------:R1:W-:Y:S04]  /*0c30*/  @P0 STS [R9+0x80], RZ ;  /* 0x000080ff09000388 */ /* 0x0003e80000000800 */
[----:B------:R1:W-:Y:S04]  /*0c40*/  @P0 STS [R9+0x100], RZ ;  /* 0x000100ff09000388 */ /* 0x0003e80000000800 */
[----:B------:R1:W-:Y:S01]  /*0c50*/  @P0 STS [R9+0x180], RZ ;  /* 0x000180ff09000388 */ /* 0x0003e20000000800 */
[----:B------:R-:W-:Y:S05]  /*0c60*/  @!P1 BRA `(.L_x_8) ;  /* 0x0000000000209947 */ /* 0x000fea0003800000 */
[----:B------:R-:W-:Y:S02]  /*0c70*/  IMAD R0, R8, 0x4, R0 ;  /* 0x0000000408007824 */ /* 0x000fe400078e0200 */
[----:B------:R-:W-:Y:S02]  /*0c80*/  IMAD.MOV R6, RZ, RZ, -R6 ;  /* 0x000000ffff067224 */ /* 0x000fe400078e0a06 */
[----:B------:R-:W-:-:S07]  /*0c90*/  IMAD.IADD R0, R7, 0x1, R0 ;  /* 0x0000000107007824 */ /* 0x000fce00078e0200 */
.L_x_11:
[----:B------:R-:W-:Y:S01]  /*0ca0*/  VIADD R6, R6, 0x1 ;  /* 0x0000000106067836 */ /* 0x000fe20000000000 */
[----:B------:R0:W-:Y:S04]  /*0cb0*/  STS [R0], RZ ;  /* 0x000000ff00007388 */ /* 0x0001e80000000800 */
[----:B------:R-:W-:Y:S01]  /*0cc0*/  ISETP.NE.AND P0, PT, R6, RZ, PT ;  /* 0x000000ff0600720c */ /* 0x000fe20003f05270 */
[----:B0-----:R-:W-:-:S12]  /*0cd0*/  VIADD R0, R0, 0x80 ;  /* 0x0000008000007836 */ /* 0x001fd80000000000 */
[----:B------:R-:W-:Y:S05]  /*0ce0*/  @P0 BRA `(.L_x_11) ;  /* 0xfffffffc00ec0947 */ /* 0x000fea000383ffff */
.L_x_8:
[----:B------:R-:W-:Y:S05]  /*0cf0*/  BSYNC.RECONVERGENT B0 ;  /* 0x0000000000007941 */ /* 0x000fea0003800200 */
.L_x_7:
[----:B------:R-:W2:Y:S01]  /*0d00*/  LDCU UR5, c[0x0][0x3c4] ;  /* 0x00007880ff0577ac */ /* 0x000ea20008000800 */
[----:B-----5:R-:W-:Y:S01]  /*0d10*/  LOP3.LUT R27, R28, 0x80000000, RZ, 0x3c, !PT ;  /* 0x800000001c1b7812 */ /* 0x020fe200078e3cff */
[----:B------:R-:W-:Y:S01]  /*0d20*/  BSSY.RECONVERGENT B0, `(.L_x_12) ;  /* 0x0000080000007945 */ /* 0x000fe20003800200 */
[----:B------:R-:W-:Y:S02]  /*0d30*/  LOP3.LUT R22, R29, 0x80000000, RZ, 0x3c, !PT ;  /* 0x800000001d167812 */ /* 0x000fe400078e3cff */
[----:B------:R-:W-:Y:S02]  /*0d40*/  LOP3.LUT R21, R30, 0x80000000, RZ, 0x3c, !PT ;  /* 0x800000001e157812 */ /* 0x000fe400078e3cff */
[----:B------:R-:W-:Y:S02]  /*0d50*/  LOP3.LUT R18, R31, 0x80000000, RZ, 0x3c, !PT ;  /* 0x800000001f127812 */ /* 0x000fe400078e3cff */
[----:B------:R-:W-:Y:S02]  /*0d60*/  LOP3.LUT R20, R33, 0x80000000, RZ, 0x3c, !PT ;  /* 0x8000000021147812 */ /* 0x000fe400078e3cff */
[----:B------:R-:W-:-:S02]  /*0d70*/  LOP3.LUT R23, R32, 0x80000000, RZ, 0x3c, !PT ;  /* 0x8000000020177812 */ /* 0x000fc400078e3cff */
[----:B------:R-:W-:Y:S02]  /*0d80*/  LOP3.LUT R25, R34, 0x80000000, RZ, 0x3c, !PT ;  /* 0x8000000022197812 */ /* 0x000fe400078e3cff */
[----:B------:R-:W-:Y:S02]  /*0d90*/  LOP3.LUT R17, R36, 0x80000000, RZ, 0x3c, !PT ;  /* 0x8000000024117812 */ /* 0x000fe400078e3cff */
[----:B------:R-:W-:Y:S02]  /*0da0*/  LOP3.LUT R19, R38, 0x80000000, RZ, 0x3c, !PT ;  /* 0x8000000026137812 */ /* 0x000fe400078e3cff */
[----:B--2---:R-:W-:Y:S02]  /*0db0*/  SHF.R.U32.HI R49, RZ, UR5, R27 ;  /* 0x00000005ff317c19 */ /* 0x004fe4000801161b */
[----:B------:R-:W-:Y:S02]  /*0dc0*/  SHF.R.U32.HI R52, RZ, UR5, R22 ;  /* 0x00000005ff347c19 */ /* 0x000fe40008011616 */
[----:B------:R-:W-:-:S02]  /*0dd0*/  LOP3.LUT R49, R49, UR4, RZ, 0x30, !PT ;  /* 0x0000000431317c12 */ /* 0x000fc4000f8e30ff */
[----:B------:R-:W-:Y:S02]  /*0de0*/  LOP3.LUT R52, R52, UR4, RZ, 0x30, !PT ;  /* 0x0000000434347c12 */ /* 0x000fe4000f8e30ff */
[----:B------:R-:W-:Y:S01]  /*0df0*/  SHF.R.U32.HI R56, RZ, UR5, R21 ;  /* 0x00000005ff387c19 */ /* 0x000fe20008011615 */
[--C-:B------:R-:W-:Y:S01]  /*0e00*/  IMAD R0, R49, 0x4, R5.reuse ;  /* 0x0000000431007824 */ /* 0x100fe200078e0205 */
[----:B------:R-:W-:Y:S01]  /*0e10*/  SHF.R.U32.HI R48, RZ, UR5, R18 ;  /* 0x00000005ff307c19 */ /* 0x000fe20008011612 */
[----:B------:R-:W-:Y:S01]  /*0e20*/  IMAD R6, R52, 0x4, R5 ;  /* 0x0000000434067824 */ /* 0x000fe200078e0205 */
[----:B------:R-:W-:Y:S01]  /*0e30*/  LOP3.LUT R56, R56, UR4, RZ, 0x30, !PT ;  /* 0x0000000438387c12 */ /* 0x000fe2000f8e30ff */
[----:B------:R-:W-:Y:S01]  /*0e40*/  NOP ;  /* 0x0000000000007918 */ /* 0x000fe20000000000 */
[----:B01----:R-:W-:Y:S01]  /*0e50*/  SHF.R.U32.HI R9, RZ, UR5, R20 ;  /* 0x00000005ff097c19 */ /* 0x003fe20008011614 */
[----:B------:R0:W-:Y:S01]  /*0e60*/  ATOMS.POPC.INC.32 RZ, [R0+URZ] ;  /* 0x0000000000ff7f8c */ /* 0x0001e2000d8000ff */
[----:B------:R-:W-:-:S02]  /*0e70*/  LOP3.LUT R48, R48, UR4, RZ, 0x30, !PT ;  /* 0x0000000430307c12 */ /* 0x000fc4000f8e30ff */
[----:B------:R-:W-:Y:S01]  /*0e80*/  SHF.R.U32.HI R8, RZ, UR5, R23 ;  /* 0x00000005ff087c19 */ /* 0x000fe20008011617 */
[----:B------:R1:W-:Y:S01]  /*0e90*/  ATOMS.POPC.INC.32 RZ, [R6+URZ] ;  /* 0x0000000006ff7f8c */ /* 0x0003e2000d8000ff */
[----:B------:R-:W-:Y:S02]  /*0ea0*/  SHF.R.U32.HI R11, RZ, UR5, R25 ;  /* 0x00000005ff0b7c19 */ /* 0x000fe40008011619 */
[----:B------:R-:W-:Y:S01]  /*0eb0*/  LOP3.LUT R10, R9, UR4, RZ, 0x30, !PT ;  /* 0x00000004090a7c12 */ /* 0x000fe2000f8e30ff */
[--C-:B0-----:R-:W-:Y:S01]  /*0ec0*/  IMAD R0, R56, 0x4, R5.reuse ;  /* 0x0000000438007824 */ /* 0x101fe200078e0205 */
[----:B------:R-:W-:Y:S02]  /*0ed0*/  LOP3.LUT R8, R8, UR4, RZ, 0x30, !PT ;  /* 0x0000000408087c12 */ /* 0x000fe4000f8e30ff */
[----:B------:R-:W-:Y:S01]  /*0ee0*/  LOP3.LUT R12, R11, UR4, RZ, 0x30, !PT ;  /* 0x000000040b0c7c12 */ /* 0x000fe2000f8e30ff */
[--C-:B-1----:R-:W-:Y:S01]  /*0ef0*/  IMAD R6, R48, 0x4, R5.reuse ;  /* 0x0000000430067824 */ /* 0x102fe200078e0205 */
[----:B------:R0:W-:Y:S01]  /*0f00*/  ATOMS.POPC.INC.32 RZ, [R0+URZ] ;  /* 0x0000000000ff7f8c */ /* 0x0001e2000d8000ff */
[--C-:B------:R-:W-:Y:S01]  /*0f10*/  IMAD R9, R10, 0x4, R5.reuse ;  /* 0x000000040a097824 */ /* 0x100fe200078e0205 */
[----:B------:R-:W-:Y:S01]  /*0f20*/  LOP3.LUT R10, R35, 0x80000000, RZ, 0x3c, !PT ;  /* 0x80000000230a7812 */ /* 0x000fe200078e3cff */
[--C-:B------:R-:W-:Y:S01]  /*0f30*/  IMAD R8, R8, 0x4, R5.reuse ;  /* 0x0000000408087824 */ /* 0x100fe200078e0205 */
[----:B------:R1:W-:Y:S01]  /*0f40*/  ATOMS.POPC.INC.32 RZ, [R6+URZ] ;  /* 0x0000000006ff7f8c */ /* 0x0003e2000d8000ff */
[----:B------:R-:W-:Y:S01]  /*0f50*/  IMAD R11, R12, 0x4, R5 ;  /* 0x000000040c0b7824 */ /* 0x000fe200078e0205 */
[----:B------:R-:W-:-:S02]  /*0f60*/  LOP3.LUT R12, R37, 0x80000000, RZ, 0x3c, !PT ;  /* 0x80000000250c7812 */ /* 0x000fc400078e3cff */
[----:B------:R-:W-:Y:S01]  /*0f70*/  LOP3.LUT R16, R39, 0x80000000, RZ, 0x3c, !PT ;  /* 0x8000000027107812 */ /* 0x000fe200078e3cff */
[----:B------:R-:W-:Y:S01]  /*0f80*/  ATOMS.POPC.INC.32 RZ, [R8+URZ] ;  /* 0x0000000008ff7f8c */ /* 0x000fe2000d8000ff */
[----:B0-----:R-:W-:Y:S02]  /*0f90*/  SHF.R.U32.HI R0, RZ, UR5, R10 ;  /* 0x00000005ff007c19 */ /* 0x001fe4000801160a */
[----:B-1----:R-:W-:Y:S01]  /*0fa0*/  SHF.R.U32.HI R6, RZ, UR5, R17 ;  /* 0x00000005ff067c19 */ /* 0x002fe20008011611 */
[----:B------:R0:W-:Y:S01]  /*0fb0*/  ATOMS.POPC.INC.32 RZ, [R9+URZ] ;  /* 0x0000000009ff7f8c */ /* 0x0001e2000d8000ff */
[----:B------:R-:W-:Y:S02]  /*0fc0*/  SHF.R.U32.HI R14, RZ, UR5, R19 ;  /* 0x00000005ff0e7c19 */ /* 0x000fe40008011613 */
[----:B------:R-:W-:Y:S01]  /*0fd0*/  LOP3.LUT R6, R6, UR4, RZ, 0x30, !PT ;  /* 0x0000000406067c12 */ /* 0x000fe2000f8e30ff */
[----:B------:R1:W-:Y:S01]  /*0fe0*/  ATOMS.POPC.INC.32 RZ, [R11+URZ] ;  /* 0x000000000bff7f8c */ /* 0x0003e2000d8000ff */
[----:B------:R-:W-:-:S02]  /*0ff0*/  SHF.R.U32.HI R13, RZ, UR5, R12 ;  /* 0x00000005ff0d7c19 */ /* 0x000fc4000801160c */
[----:B------:R-:W-:Y:S02]  /*1000*/  LOP3.LUT R0, R0, UR4, RZ, 0x30, !PT ;  /* 0x0000000400007c12 */ /* 0x000fe4000f8e30ff */
[----:B0-----:R-:W-:Y:S02]  /*1010*/  SHF.R.U32.HI R9, RZ, UR5, R16 ;  /* 0x00000005ff097c19 */ /* 0x001fe40008011610 */
[----:B------:R-:W-:Y:S01]  /*1020*/  LOP3.LUT R50, R14, UR4, RZ, 0x30, !PT ;  /* 0x000000040e327c12 */ /* 0x000fe2000f8e30ff */
[--C-:B------:R-:W-:Y:S01]  /*1030*/  IMAD R14, R6, 0x4, R5.reuse ;  /* 0x00000004060e7824 */ /* 0x100fe200078e0205 */
[----:B------:R-:W-:Y:S01]  /*1040*/  LOP3.LUT R8, R13, UR4, RZ, 0x30, !PT ;  /* 0x000000040d087c12 */ /* 0x000fe2000f8e30ff */
[--C-:B------:R-:W-:Y:S01]  /*1050*/  IMAD R0, R0, 0x4, R5.reuse ;  /* 0x0000000400007824 */ /* 0x100fe200078e0205 */
[----:B------:R-:W-:Y:S01]  /*1060*/  LOP3.LUT R6, R9, UR4, RZ, 0x30, !PT ;  /* 0x0000000409067c12 */ /* 0x000fe2000f8e30ff */
[--C-:B------:R-:W-:Y:S01]  /*1070*/  IMAD R50, R50, 0x4, R5.reuse ;  /* 0x0000000432327824 */ /* 0x100fe200078e0205 */
[----:B------:R-:W-:Y:S01]  /*1080*/  LOP3.LUT R9, R40, 0x80000000, RZ, 0x3c, !PT ;  /* 0x8000000028097812 */ /* 0x000fe200078e3cff */
[--C-:B------:R-:W-:Y:S01]  /*1090*/  IMAD R26, R8, 0x4, R5.reuse ;  /* 0x00000004081a7824 */ /* 0x100fe200078e0205 */
[----:B------:R0:W-:Y:S01]  /*10a0*/  ATOMS.POPC.INC.32 RZ, [R0+URZ] ;  /* 0x0000000000ff7f8c */ /* 0x0001e2000d8000ff */
[----:B------:R-:W-:Y:S01]  /*10b0*/  IMAD R51, R6, 0x4, R5 ;  /* 0x0000000406337824 */ /* 0x000fe200078e0205 */
[----:B------:R-:W-:-:S02]  /*10c0*/  LOP3.LUT R6, R43, 0x80000000, RZ, 0x3c, !PT ;  /* 0x800000002b067812 */ /* 0x000fc400078e3cff */
[----:B-1----:R-:W-:Y:S01]  /*10d0*/  LOP3.LUT R11, R44, 0x80000000, RZ, 0x3c, !PT ;  /* 0x800000002c0b7812 */ /* 0x002fe200078e3cff */
[----:B------:R1:W-:Y:S01]  /*10e0*/  ATOMS.POPC.INC.32 RZ, [R14+URZ] ;  /* 0x000000000eff7f8c */ /* 0x0003e2000d8000ff */
[----:B------:R-:W-:Y:S02]  /*10f0*/  LOP3.LUT R8, R45, 0x80000000, RZ, 0x3c, !PT ;  /* 0x800000002d087812 */ /* 0x000fe400078e3cff */
[----:B------:R-:W-:Y:S01]  /*1100*/  LOP3.LUT R13, R46, 0x80000000, RZ, 0x3c, !PT ;  /* 0x800000002e0d7812 */ /* 0x000fe200078e3cff */
[----:B------:R2:W-:Y:S01]  /*1110*/  ATOMS.POPC.INC.32 RZ, [R26+URZ] ;  /* 0x000000001aff7f8c */ /* 0x0005e2000d8000ff */
[----:B0-----:R-:W-:Y:S02]  /*1120*/  SHF.R.U32.HI R0, RZ, UR5, R9 ;  /* 0x00000005ff007c19 */ /* 0x001fe40008011609 */
[----:B------:R-:W-:Y:S01]  /*1130*/  SHF.R.U32.HI R53, RZ, UR5, R11 ;  /* 0x00000005ff357c19 */ /* 0x000fe2000801160b */
[----:B-1----:R-:W0:Y:S01]  /*1140*/  LDC.64 R14, c[0x0][0x380] ;  /* 0x0000e000ff0e7b82 */ /* 0x002e220000000a00 */
[----:B------:R-:W-:Y:S01]  /*1150*/  SHF.R.U32.HI R55, RZ, UR5, R8 ;  /* 0x00000005ff377c19 */ /* 0x000fe20008011608 */
[----:B------:R1:W-:Y:S01]  /*1160*/  ATOMS.POPC.INC.32 RZ, [R50+URZ] ;  /* 0x0000000032ff7f8c */ /* 0x0003e2000d8000ff */
[----:B------:R-:W-:-:S02]  /*1170*/  SHF.R.U32.HI R57, RZ, UR5, R13 ;  /* 0x00000005ff397c19 */ /* 0x000fc4000801160d */
[----:B--2---:R-:W-:Y:S01]  /*1180*/  SHF.R.U32.HI R26, RZ, UR5, R6 ;  /* 0x00000005ff1a7c19 */ /* 0x004fe20008011606 */
[----:B------:R2:W-:Y:S01]  /*1190*/  ATOMS.POPC.INC.32 RZ, [R51+URZ] ;  /* 0x0000000033ff7f8c */ /* 0x0005e2000d8000ff */
[----:B------:R-:W-:Y:S02]  /*11a0*/  LOP3.LUT R0, R0, UR4, RZ, 0x30, !PT ;  /* 0x0000000400007c12 */ /* 0x000fe4000f8e30ff */
[----:B------:R-:W-:Y:S02]  /*11b0*/  LOP3.LUT R54, R26, UR4, RZ, 0x30, !PT ;  /* 0x000000041a367c12 */ /* 0x000fe4000f8e30ff */
[----:B------:R-:W-:Y:S01]  /*11c0*/  LOP3.LUT R58, R53, UR4, RZ, 0x30, !PT ;  /* 0x00000004353a7c12 */ /* 0x000fe2000f8e30ff */
[--C-:B------:R-:W-:Y:S01]  /*11d0*/  IMAD R53, R0, 0x4, R5.reuse ;  /* 0x0000000400357824 */ /* 0x100fe200078e0205 */
[----:B------:R-:W-:Y:S01]  /*11e0*/  ISETP.GT.U32.AND P2, PT, R3, 0xff, PT ;  /* 0x000000ff0300780c */ /* 0x000fe20003f44070 */
[--C-:B------:R-:W-:Y:S01]  /*11f0*/  IMAD R54, R54, 0x4, R5.reuse ;  /* 0x0000000436367824 */ /* 0x100fe200078e0205 */
[----:B------:R-:W-:Y:S01]  /*1200*/  LOP3.LUT R60, R55, UR4, RZ, 0x30, !PT ;  /* 0x00000004373c7c12 */ /* 0x000fe2000f8e30ff */
[--C-:B------:R-:W-:Y:S01]  /*1210*/  IMAD R58, R58, 0x4, R5.reuse ;  /* 0x000000043a3a7824 */ /* 0x100fe200078e0205 */
[----:B------:R-:W-:Y:S01]  /*1220*/  LOP3.LUT R26, R57, UR4, RZ, 0x30, !PT ;  /* 0x00000004391a7c12 */ /* 0x000fe2000f8e30ff */
[----:B------:R3:W-:Y:S01]  /*1230*/  ATOMS.POPC.INC.32 RZ, [R53+URZ] ;  /* 0x0000000035ff7f8c */ /* 0x0007e2000d8000ff */
[----:B-1----:R-:W-:Y:S01]  /*1240*/  P2R R50, PR, RZ, 0x4 ;  /* 0x00000004ff327803 */ /* 0x002fe20000000000 */
[----:B------:R-:W-:-:S02]  /*1250*/  IMAD R60, R60, 0x4, R5 ;  /* 0x000000043c3c7824 */ /* 0x000fc400078e0205 */
[----:B------:R-:W-:Y:S01]  /*1260*/  IMAD R5, R26, 0x4, R5 ;  /* 0x000000041a057824 */ /* 0x000fe200078e0205 */
[----:B------:R3:W-:Y:S01]  /*1270*/  ATOMS.POPC.INC.32 RZ, [R54+URZ] ;  /* 0x0000000036ff7f8c */ /* 0x0007e2000d8000ff */
[----:B--2---:R-:W-:Y:S02]  /*1280*/  IMAD R51, R3, 0x4, R7 ;  /* 0x0000000403337824 */ /* 0x004fe400078e0207 */
[----:B------:R-:W-:Y:S01]  /*1290*/  IMAD.MOV.U32 R0, RZ, RZ, RZ ;  /* 0x000000ffff007224 */ /* 0x000fe200078e00ff */
[----:B------:R3:W-:Y:S04]  /*12a0*/  ATOMS.POPC.INC.32 RZ, [R58+URZ] ;  /* 0x000000003aff7f8c */ /* 0x0007e8000d8000ff */
[----:B------:R3:W-:Y:S04]  /*12b0*/  ATOMS.POPC.INC.32 RZ, [R60+URZ] ;  /* 0x000000003cff7f8c */ /* 0x0007e8000d8000ff */
[----:B------:R3:W-:Y:S01]  /*12c0*/  ATOMS.POPC.INC.32 RZ, [R5+URZ] ;  /* 0x0000000005ff7f8c */ /* 0x0007e2000d8000ff */
[----:B------:R-:W-:Y:S06]  /*12d0*/  BAR.SYNC.DEFER_BLOCKING 0x0 ;  /* 0x0000000000007b1d */ /* 0x000fec0000010000 */
[----:B------:R-:W-:Y:S05]  /*12e0*/  @P2 BRA `(.L_x_13) ;  /* 0x00000000008c2947 */ /* 0x000fea0003800000 */
[----:B------:R-:W1:Y:S04]  /*12f0*/  LDS R0, [R51] ;  /* 0x0000000033007984 */ /* 0x000e680000000800 */
[----:B---3--:R-:W2:Y:S04]  /*1300*/  LDS R5, [R51+0x400] ;  /* 0x0004000033057984 */ /* 0x008ea80000000800 */
[----:B------:R-:W3:Y:S04]  /*1310*/  LDS R53, [R51+0x800] ;  /* 0x0008000033357984 */ /* 0x000ee80000000800 */
[----:B------:R-:W4:Y:S04]  /*1320*/  LDS R55, [R51+0xc00] ;  /* 0x000c000033377984 */ /* 0x000f280000000800 */
[----:B------:R-:W5:Y:S04]  /*1330*/  LDS R57, [R51+0x1000] ;  /* 0x0010000033397984 */ /* 0x000f680000000800 */
[----:B------:R-:W0:Y:S04]  /*1340*/  LDS R59, [R51+0x1400] ;  /* 0x00140000333b7984 */ /* 0x000e280000000800 */
[----:B------:R-:W-:Y:S04]  /*1350*/  LDS R61, [R51+0x2000] ;  /* 0x00200000333d7984 */ /* 0x000fe80000000800 */
[----:B------:R-:W-:Y:S04]  /*1360*/  LDS R63, [R51+0x2400] ;  /* 0x00240000333f7984 */ /* 0x000fe80000000800 */
[----:B------:R-:W-:Y:S04]  /*1370*/  LDS R65, [R51+0x2800] ;  /* 0x0028000033417984 */ /* 0x000fe80000000800 */
[----:B------:R-:W-:Y:S04]  /*1380*/  STS [R51], RZ ;  /* 0x000000ff33007388 */ /* 0x000fe80000000800 */
[----:B-1----:R-:W-:Y:S01]  /*1390*/  STS [R51+0x400], R0 ;  /* 0x0004000033007388 */ /* 0x002fe20000000800 */
[----:B--2---:R-:W-:-:S03]  /*13a0*/  IMAD.IADD R54, R0, 0x1, R5 ;  /* 0x0000000100367824 */ /* 0x004fc600078e0205 */
[----:B------:R-:W1:Y:S01]  /*13b0*/  LDS R5, [R51+0x1800] ;  /* 0x0018000033057984 */ /* 0x000e620000000800 */
[----:B---3--:R-:W-:-:S03]  /*13c0*/  IMAD.IADD R58, R54, 0x1, R53 ;  /* 0x00000001363a7824 */ /* 0x008fc600078e0235 */
[----:B------:R-:W2:Y:S01]  /*13d0*/  LDS R53, [R51+0x1c00] ;  /* 0x001c000033357984 */ /* 0x000ea20000000800 */
[----:B----4-:R-:W-:-:S03]  /*13e0*/  IMAD.IADD R60, R58, 0x1, R55 ;  /* 0x000000013a3c7824 */ /* 0x010fc600078e0237 */
[----:B------:R1:W-:Y:S01]  /*13f0*/  STS [R51+0x800], R54 ;  /* 0x0008003633007388 */ /* 0x0003e20000000800 */
[----:B-----5:R-:W-:-:S03]  /*1400*/  IMAD.IADD R62, R60, 0x1, R57 ;  /* 0x000000013c3e7824 */ /* 0x020fc600078e0239 */
[----:B------:R-:W3:Y:S01]  /*1410*/  LDS R55, [R51+0x2c00] ;  /* 0x002c000033377984 */ /* 0x000ee20000000800 */
[----:B0-----:R-:W-:-:S03]  /*1420*/  IMAD.IADD R64, R62, 0x1, R59 ;  /* 0x000000013e407824 */ /* 0x001fc600078e023b */
[----:B------:R0:W-:Y:S04]  /*1430*/  STS [R51+0xc00], R58 ;  /* 0x000c003a33007388 */ /* 0x0001e80000000800 */
[----:B------:R4:W-:Y:S04]  /*1440*/  STS [R51+0x1000], R60 ;  /* 0x0010003c33007388 */ /* 0x0009e80000000800 */
[----:B------:R4:W-:Y:S04]  /*1450*/  STS [R51+0x1400], R62 ;  /* 0x0014003e33007388 */ /* 0x0009e80000000800 */
[----:B------:R4:W-:Y:S01]  /*1460*/  STS [R51+0x1800], R64 ;  /* 0x0018004033007388 */ /* 0x0009e20000000800 */
[----:B-1----:R-:W-:-:S04]  /*1470*/  IMAD.IADD R54, R64, 0x1, R5 ;  /* 0x0000000140367824 */ /* 0x002fc800078e0205 */
[----:B--2---:R-:W-:Y:S01]  /*1480*/  IMAD.IADD R66, R54, 0x1, R53 ;  /* 0x0000000136427824 */ /* 0x004fe200078e0235 */
[----:B------:R4:W-:Y:S03]  /*1490*/  STS [R51+0x1c00], R54 ;  /* 0x001c003633007388 */ /* 0x0009e60000000800 */
[----:B------:R-:W-:Y:S01]  /*14a0*/  IMAD.IADD R68, R66, 0x1, R61 ;  /* 0x0000000142447824 */ /* 0x000fe200078e023d */
[----:B------:R4:W-:Y:S03]  /*14b0*/  STS [R51+0x2000], R66 ;  /* 0x0020004233007388 */ /* 0x0009e60000000800 */
[----:B------:R-:W-:Y:S01]  /*14c0*/  IMAD.IADD R70, R68, 0x1, R63 ;  /* 0x0000000144467824 */ /* 0x000fe200078e023f */
[----:B------:R4:W-:Y:S03]  /*14d0*/  STS [R51+0x2400], R68 ;  /* 0x0024004433007388 */ /* 0x0009e60000000800 */
[----:B0-----:R-:W-:Y:S01]  /*14e0*/  IMAD.IADD R58, R70, 0x1, R65 ;  /* 0x00000001463a7824 */ /* 0x001fe200078e0241 */
[----:B------:R4:W-:Y:S03]  /*14f0*/  STS [R51+0x2800], R70 ;  /* 0x0028004633007388 */ /* 0x0009e60000000800 */
[----:B---3--:R-:W-:Y:S01]  /*1500*/  IMAD.IADD R0, R58, 0x1, R55 ;  /* 0x000000013a007824 */ /* 0x008fe200078e0237 */
[----:B------:R4:W-:Y:S06]  /*1510*/  STS [R51+0x2c00], R58 ;  /* 0x002c003a33007388 */ /* 0x0009ec0000000800 */
.L_x_13:
[----:B------:R-:W-:Y:S05]  /*1520*/  BSYNC.RECONVERGENT B0 ;  /* 0x0000000000007941 */ /* 0x000fea0003800200 */
.L_x_12:
[----:B------:R-:W-:Y:S01]  /*1530*/  ISETP.NE.AND P0, PT, R0, 0x1980, PT ;  /* 0x000019800000780c */ /* 0x000fe20003f05270 */
[----:B---3--:R-:W-:Y:S01]  /*1540*/  IMAD R5, R42, 0x100, R3 ;  /* 0x000001002a057824 */ /* 0x008fe200078e0203 */
[----:B------:R-:W-:Y:S01]  /*1550*/  @!P2 LOP3.LUT R53, R0, 0x40000000, RZ, 0xfc, !PT ;  /* 0x400000000035a812 */ /* 0x000fe200078efcff */
[----:B------:R-:W-:Y:S01]  /*1560*/  IMAD R41, R41, 0x11, RZ ;  /* 0x0000001129297824 */ /* 0x000fe200078e02ff */
[----:B------:R-:W-:Y:S01]  /*1570*/  ISETP.LT.U32.AND P0, PT, R3, 0x100, !P0 ;  /* 0x000001000300780c */ /* 0x000fe20004701070 */
[----:B0-----:R-:W-:-:S03]  /*1580*/  IMAD.WIDE R14, R5, 0x4, R14 ;  /* 0x00000004050e7825 */ /* 0x001fc600078e020e */
[----:B------:R-:W-:Y:S01]  /*1590*/  LOP3.LUT R57, R41, R4, RZ, 0xfc, !PT ;  /* 0x0000000429397212 */ /* 0x000fe200078efcff */
[----:B----4-:R-:W-:Y:S01]  /*15a0*/  IMAD R54, R42, 0x1980, RZ ;  /* 0x000019802a367824 */ /* 0x010fe200078e02ff */
[----:B------:R0:W-:Y:S07]  /*15b0*/  @!P2 STG.E.STRONG.SYS desc[UR6][R14.64], R53 ;  /* 0x000000350e00a986 */ /* 0x0001ee000c115906 */
[----:B------:R-:W-:Y:S06]  /*15c0*/  BAR.RED.OR.DEFER_BLOCKING 0x0, P0 ;  /* 0x0000000000007b1d */ /* 0x000fec0000014800 */
[----:B------:R-:W1:Y:S01]  /*15d0*/  B2R.RESULT RZ, P0 ;  /* 0x0000000000ff731c */ /* 0x000e620000004000 */
[----:B------:R-:W-:-:S04]  /*15e0*/  IADD3 R4, P1, PT, R54, R57, RZ ;  /* 0x0000003936047210 */ /* 0x000fc80007f3e0ff */
[----:B------:R-:W-:Y:S01]  /*15f0*/  LEA.HI.X.SX32 R55, R54, RZ, 0x1, P1 ;  /* 0x000000ff36377211 */ /* 0x000fe200008f0eff */
[----:B------:R-:W-:-:S03]  /*1600*/  IMAD.SHL.U32 R5, R4, 0x4, RZ ;  /* 0x0000000404057824 */ /* 0x000fc600078e00ff */
[----:B------:R-:W-:Y:S01]  /*1610*/  SHF.L.U64.HI R4, R4, 0x2, R55 ;  /* 0x0000000204047819 */ /* 0x000fe20000010237 */
[----:B01----:R-:W-:Y:S06]  /*1620*/  @!P0 BRA `(.L_x_14) ;  /* 0x0000001000b48947 */ /* 0x003fec0003800000 */
[----:B------:R-:W0:Y:S01]  /*1630*/  LDCU.64 UR8, c[0x0][0x3b8] ;  /* 0x00007700ff0877ac */ /* 0x000e220008000a00 */
[----:B------:R-:W-:Y:S01]  /*1640*/  BSSY B1, `(.L_x_15) ;  /* 0x0000032000017945 */ /* 0x000fe20003800000 */
[----:B------:R-:W-:Y:S01]  /*1650*/  IMAD R13, R3, 0x8, R7 ;  /* 0x00000008030d7824 */ /* 0x000fe200078e0207 */
[----:B0-----:R-:W-:-:S04]  /*1660*/  IADD3 R8, P0, PT, R5, UR8, RZ ;  /* 0x0000000805087c10 */ /* 0x001fc8000ff1e0ff */
[----:B------:R-:W-:Y:S01]  /*1670*/  IADD3.X R9, PT, PT, R4, UR9, RZ, P0, !PT ;  /* 0x0000000904097c10 */ /* 0x000fe200087fe4ff */
[----:B------:R-:W-:Y:S08]  /*1680*/  @P2 BRA `(.L_x_16) ;  /* 0x0000000000b42947 */ /* 0x000ff00003800000 */
[----:B------:R-:W0:Y:S02]  /*1690*/  LDCU.64 UR8, c[0x0][0x398] ;  /* 0x00007300ff0877ac */ /* 0x000e240008000a00 */
[----:B0-----:R-:W-:-:S04]  /*16a0*/  LEA R10, P0, R3, UR8, 0x3 ;  /* 0x00000008030a7c11 */ /* 0x001fc8000f8018ff */
[----:B------:R-:W-:-:S05]  /*16b0*/  LEA.HI.X R11, R3, UR9, RZ, 0x3, P0 ;  /* 0x00000009030b7c11 */ /* 0x000fca00080f1cff */
[----:B------:R-:W2:Y:S01]  /*16c0*/  LDG.E.64 R4, desc[UR6][R10.64] ;  /* 0x000000060a047981 */ /* 0x000ea2000c1e1b00 */
[----:B------:R-:W-:-:S04]  /*16d0*/  ISETP.GT.U32.AND P0, PT, R3, R49, PT ;  /* 0x000000310300720c */ /* 0x000fc80003f04070 */
[----:B------:R-:W-:-:S04]  /*16e0*/  SEL R17, RZ, 0x1980, !P0 ;  /* 0x00001980ff117807 */ /* 0x000fc80004000000 */
[----:B--2---:R-:W-:Y:S01]  /*16f0*/  IADD3 R4, P0, PT, R4, -R17, RZ ;  /* 0x8000001104047210 */ /* 0x004fe20007f1e0ff */
[----:B------:R-:W-:-:S03]  /*1700*/  IMAD.MOV.U32 R17, RZ, RZ, R0 ;  /* 0x000000ffff117224 */ /* 0x000fc600078e0000 */
[----:B------:R-:W-:Y:S02]  /*1710*/  IADD3.X R5, PT, PT, R5, -0x1, RZ, P0, !PT ;  /* 0xffffffff05057810 */ /* 0x000fe400007fe4ff */
[----:B------:R-:W-:-:S03]  /*1720*/  ISETP.GE.AND P0, PT, R42, 0x1, PT ;  /* 0x000000012a00780c */ /* 0x000fc60003f06270 */
[----:B------:R0:W-:Y:S10]  /*1730*/  STS.64 [R13+0x6600], R4 ;  /* 0x006600040d007388 */ /* 0x0001f40000000a00 */
[----:B------:R-:W-:Y:S05]  /*1740*/  @!P0 BRA `(.L_x_17) ;  /* 0x00000000006c8947 */ /* 0x000fea0003800000 */
[----:B------:R-:W-:Y:S01]  /*1750*/  BSSY B0, `(.L_x_18) ;  /* 0x0000019000007945 */ /* 0x000fe20003800000 */
[----:B------:R-:W-:Y:S02]  /*1760*/  IMAD.MOV.U32 R6, RZ, RZ, -0x1 ;  /* 0xffffffffff067424 */ /* 0x000fe400078e00ff */
[----:B------:R-:W-:Y:S02]  /*1770*/  IMAD.MOV.U32 R10, RZ, RZ, R42 ;  /* 0x000000ffff0a7224 */ /* 0x000fe400078e002a */
[----:B------:R-:W-:-:S07]  /*1780*/  IMAD.MOV.U32 R17, RZ, RZ, R0 ;  /* 0x000000ffff117224 */ /* 0x000fce00078e0000 */
.L_x_22:
[----:B0-----:R-:W0:Y:S01]  /*1790*/  LDC.64 R4, c[0x0][0x380] ;  /* 0x0000e000ff047b82 */ /* 0x001e220000000a00 */
[----:B------:R-:W-:Y:S01]  /*17a0*/  VIADD R19, R10, 0xffffffff ;  /* 0xffffffff0a137836 */ /* 0x000fe20000000000 */
[----:B------:R-:W-:Y:S03]  /*17b0*/  BSSY B2, `(.L_x_19) ;  /* 0x0000008000027945 */ /* 0x000fe60003800000 */
[----:B------:R-:W-:-:S04]  /*17c0*/  IMAD R11, R19, 0x100, R3 ;  /* 0x00000100130b7824 */ /* 0x000fc800078e0203 */
[----:B0-----:R-:W-:-:S07]  /*17d0*/  IMAD.WIDE R4, R11, 0x4, R4 ;  /* 0x000000040b047825 */ /* 0x001fce00078e0204 */
.L_x_20:
[----:B------:R-:W-:Y:S05]  /*17e0*/  YIELD ;  /* 0x0000000000007946 */ /* 0x000fea0003800000 */
[----:B------:R0:W-:Y:S06]  /*17f0*/  MEMBAR.SC.CTA ;  /* 0x0000000000007992 */ /* 0x0001ec0000000000 */
[----:B0-----:R-:W2:Y:S02]  /*1800*/  LDG.E.STRONG.SYS R11, desc[UR6][R4.64] ;  /* 0x00000006040b7981 */ /* 0x001ea4000c1f5900 */
[----:B--2---:R-:W-:-:S13]  /*1810*/  ISETP.NE.AND P0, PT, R11, RZ, PT ;  /* 0x000000ff0b00720c */ /* 0x004fda0003f05270 */
[----:B------:R-:W-:Y:S05]  /*1820*/  @!P0 BRA `(.L_x_20) ;  /* 0xfffffffc00ec8947 */ /* 0x000fea000383ffff */
[----:B------:R-:W-:Y:S05]  /*1830*/  BSYNC B2 ;  /* 0x0000000000027941 */ /* 0x000fea0003800000 */
.L_x_19:
[----:B------:R-:W-:Y:S01]  /*1840*/  BSSY.RECONVERGENT B2, `(.L_x_21) ;  /* 0x0000006000027945 */ /* 0x000fe20003800200 */
[C---:B------:R-:W-:Y:S02]  /*1850*/  ISETP.GT.AND P0, PT, R11.reuse, -0x1, PT ;  /* 0xffffffff0b00780c */ /* 0x040fe40003f04270 */
[----:B------:R-:W-:Y:S01]  /*1860*/  LOP3.LUT R4, R11, 0x3fffffff, RZ, 0xc0, !PT ;  /* 0x3fffffff0b047812 */ /* 0x000fe200078ec0ff */
[----:B------:R-:W-:Y:S05]  /*1870*/  WARPSYNC.EXCLUSIVE R6 ;  /* 0x0000000006007348 */ /* 0x000fea0003a00000 */
[----:B------:R-:W-:-:S05]  /*1880*/  IMAD.IADD R17, R4, 0x1, R17 ;  /* 0x0000000104117824 */ /* 0x000fca00078e0211 */
[----:B------:R-:W-:-:S07]  /*1890*/  VOTE.ANY R6, PT, P0 ;  /* 0x0000000000067806 */ /* 0x000fce00000e0100 */
[----:B------:R-:W-:Y:S05]  /*18a0*/  BSYNC.RECONVERGENT B2 ;  /* 0x0000000000027941 */ /* 0x000fea0003800200 */
.L_x_21:
[----:B------:R-:W-:Y:S01]  /*18b0*/  ISETP.GT.U32.AND P1, PT, R10, 0x1, PT ;  /* 0x000000010a00780c */ /* 0x000fe20003f24070 */
[----:B------:R-:W-:-:S12]  /*18c0*/  IMAD.MOV.U32 R10, RZ, RZ, R19 ;  /* 0x000000ffff0a7224 */ /* 0x000fd800078e0013 */
[----:B------:R-:W-:Y:S05]  /*18d0*/  @P0 BRA P1, `(.L_x_22) ;  /* 0xfffffffc00ac0947 */ /* 0x000fea000083ffff */
[----:B------:R-:W-:Y:S05]  /*18e0*/  BSYNC B0 ;  /* 0x0000000000007941 */ /* 0x000fea0003800000 */
.L_x_18:
[----:B------:R1:W2:Y:S02]  /*18f0*/  LDS.64 R4, [R13+0x6600] ;  /* 0x006600000d047984 */ /* 0x0002a40000000a00 */
.L_x_17:
[C---:B------:R-:W-:Y:S01]  /*1900*/  IMAD.IADD R19, R17.reuse, 0x1, -R0 ;  /* 0x0000000111137824 */ /* 0x040fe200078e0a00 */
[----:B------:R-:W-:-:S04]  /*1910*/  LOP3.LUT R11, R17, 0x80000000, RZ, 0xfc, !PT ;  /* 0x80000000110b7812 */ /* 0x000fc800078efcff */
[C---:B0-2---:R-:W-:Y:S01]  /*1920*/  IADD3 R4, P0, PT, R19.reuse, R4, RZ ;  /* 0x0000000413047210 */ /* 0x045fe20007f1e0ff */
[----:B------:R0:W-:Y:S03]  /*1930*/  STG.E.STRONG.SYS desc[UR6][R14.64], R11 ;  /* 0x0000000b0e007986 */ /* 0x0001e6000c115906 */
[----:B------:R-:W-:-:S05]  /*1940*/  LEA.HI.X.SX32 R5, R19, R5, 0x1, P0 ;  /* 0x0000000513057211 */ /* 0x000fca00000f0eff */
[----:B------:R0:W-:Y:S04]  /*1950*/  STS.64 [R13+0x6600], R4 ;  /* 0x006600040d007388 */ /* 0x0001e80000000a00 */
.L_x_16:
[----:B------:R-:W-:Y:S05]  /*1960*/  BSYNC B1 ;  /* 0x0000000000017941 */ /* 0x000fea0003800000 */
.L_x_15:
[----:B0-----:R-:W0:Y:S01]  /*1970*/  LDC R5, c[0x0][0x3c0] ;  /* 0x0000f000ff057b82 */ /* 0x001e220000000800 */
[----:B------:R-:W-:-:S07]  /*1980*/  IMAD R4, R49, 0x8, R7 ;  /* 0x0000000831047824 */ /* 0x000fce00078e0207 */
[----:B------:R-:W2:Y:S01]  /*1990*/  LDC.64 R16, c[0x0][0x390] ;  /* 0x0000e400ff107b82 */ /* 0x000ea20000000a00 */
[----:B0-----:R-:W-:Y:S02]  /*19a0*/  ISETP.GE.AND P0, PT, R47, R5, PT ;  /* 0x000000052f00720c */ /* 0x001fe40003f06270 */
[----:B--2---:R-:W-:-:S04]  /*19b0*/  ISETP.EQ.U32.AND P1, PT, R16, RZ, PT ;  /* 0x000000ff1000720c */ /* 0x004fc80003f22070 */
[----:B------:R-:W-:-:S04]  /*19c0*/  ISETP.EQ.OR.EX P0, PT, R17, RZ, !P0, P1 ;  /* 0x000000ff1100720c */ /* 0x000fc80004702710 */
[----:B------:R-:W-:-:S13]  /*19d0*/  ISETP.GT.U32.OR P0, PT, R3, 0xff, P0 ;  /* 0x000000ff0300780c */ /* 0x000fda0000704470 */
[----:B------:R-:W-:Y:S05]  /*19e0*/  @P0 BRA `(.L_x_23) ;  /* 0x0000000000240947 */ /* 0x000fea0003800000 */
[----:B------:R-:W0:Y:S01]  /*19f0*/  LDS.64 R10, [R13+0x6600] ;  /* 0x006600000d0a7984 */ /* 0x000e220000000a00 */
[C---:B------:R-:W-:Y:S02]  /*1a00*/  ISETP.GT.U32.AND P0, PT, R3.reuse, R49, PT ;  /* 0x000000310300720c */ /* 0x040fe40003f04070 */
[C---:B------:R-:W-:Y:S02]  /*1a10*/  LEA R6, P2, R3.reuse, R16, 0x3 ;  /* 0x0000001003067211 */ /* 0x040fe400078418ff */
[----:B------:R-:W-:Y:S02]  /*1a20*/  SEL R7, RZ, 0x1980, !P0 ;  /* 0x00001980ff077807 */ /* 0x000fe40004000000 */
[--C-:B------:R-:W-:Y:S02]  /*1a30*/  SHF.R.S32.HI R15, RZ, 0x1f, R0.reuse ;  /* 0x0000001fff0f7819 */ /* 0x100fe40000011400 */
[----:B0-----:R-:W-:Y:S02]  /*1a40*/  IADD3 R2, P0, P1, R10, R7, R0 ;  /* 0x000000070a027210 */ /* 0x001fe4000791e000 */
[----:B------:R-:W-:-:S02]  /*1a50*/  LEA.HI.X R7, R3, R17, RZ, 0x3, P2 ;  /* 0x0000001103077211 */ /* 0x000fc400010f1cff */
[----:B------:R-:W-:-:S05]  /*1a60*/  IADD3.X R3, PT, PT, R11, RZ, R15, P0, P1 ;  /* 0x000000ff0b037210 */ /* 0x000fca00007e240f */
[----:B------:R0:W-:Y:S04]  /*1a70*/  STG.E.64 desc[UR6][R6.64], R2 ;  /* 0x0000000206007986 */ /* 0x0001e8000c101b06 */
.L_x_23:
[----:B------:R-:W-:Y:S05]  /*1a80*/  WARPSYNC.ALL ;  /* 0x0000000000007948 */ /* 0x000fea0003800000 */
[----:B------:R-:W-:Y:S01]  /*1a90*/  BAR.SYNC.DEFER_BLOCKING 0x0 ;  /* 0x0000000000007b1d */ /* 0x000fe20000010000 */
[----:B------:R-:W-:-:S05]  /*1aa0*/  ISETP.GT.AND P0, PT, R47, R5, PT ;  /* 0x000000052f00720c */ /* 0x000fca0003f04270 */
[----:B0-----:R0:W2:Y:S08]  /*1ab0*/  LDS.64 R2, [R4+0x6600] ;  /* 0x0066000004027984 */ /* 0x0010b00000000a00 */
[----:B0-----:R-:W-:Y:S05]  /*1ac0*/  @P0 BRA `(.L_x_24) ;  /* 0x00000000005c0947 */ /* 0x001fea0003800000 */
[----:B------:R-:W0:Y:S01]  /*1ad0*/  LDCU.64 UR4, c[0x0][0x3a0] ;  /* 0x00007400ff0477ac */ /* 0x000e220008000a00 */
[----:B--2---:R-:W-:-:S05]  /*1ae0*/  IADD3 R0, P1, PT, R57, R2, RZ ;  /* 0x0000000239007210 */ /* 0x004fca0007f3e0ff */
[----:B------:R-:W-:Y:S01]  /*1af0*/  IMAD.X R7, RZ, RZ, R3, P1 ;  /* 0x000000ffff077224 */ /* 0x000fe200008e0603 */
[----:B0-----:R-:W-:-:S04]  /*1b00*/  LEA R2, P1, R0, UR4, 0x2 ;  /* 0x0000000400027c11 */ /* 0x001fc8000f8210ff */
[----:B------:R-:W-:-:S05]  /*1b10*/  LEA.HI.X R3, R0, UR5, R7, 0x2, P1 ;  /* 0x0000000500037c11 */ /* 0x000fca00088f1407 */
[----:B------:R2:W-:Y:S04]  /*1b20*/  STG.E desc[UR6][R2.64], R28 ;  /* 0x0000001c02007986 */ /* 0x0005e8000c101906 */
        /* <DEDUP_REMOVED lines=15> */
[----:B------:R2:W-:Y:S01]  /*1c20*/  STG.E desc[UR6][R2.64+0x800], R46 ;  /* 0x0008002e02007986 */ /* 0x0005e2000c101906 */
[----:B------:R-:W-:Y:S05]  /*1c30*/  BRA `(.L_x_25) ;  /* 0x0000000000e07947 */ /* 0x000fea0003800000 */
.L_x_24:
[----:B------:R-:W0:Y:S01]  /*1c40*/  LDCU.64 UR4, c[0x0][0x3a0] ;  /* 0x00007400ff0477ac */ /* 0x000e220008000a00 */
[----:B------:R-:W-:Y:S01]  /*1c50*/  IMAD R4, R42, -0x1980, R5 ;  /* 0xffffe6802a047824 */ /* 0x000fe200078e0205 */
[C---:B--2---:R-:W-:Y:S01]  /*1c60*/  IADD3 R0, P1, PT, R57.reuse, R2, RZ ;  /* 0x0000000239007210 */ /* 0x044fe20007f3e0ff */
[C---:B------:R-:W-:Y:S02]  /*1c70*/  VIADD R11, R57.reuse, 0x20 ;  /* 0x00000020390b7836 */ /* 0x040fe40000000000 */
[C---:B-1----:R-:W-:Y:S01]  /*1c80*/  VIADD R13, R57.reuse, 0x40 ;  /* 0x00000040390d7836 */ /* 0x042fe20000000000 */
[-C--:B------:R-:W-:Y:S01]  /*1c90*/  ISETP.GE.AND P5, PT, R57, R4.reuse, PT ;  /* 0x000000043900720c */ /* 0x080fe20003fa6270 */
[----:B------:R-:W-:Y:S01]  /*1ca0*/  IMAD.X R7, RZ, RZ, R3, P1 ;  /* 0x000000ffff077224 */ /* 0x000fe200008e0603 */
[-C--:B------:R-:W-:Y:S01]  /*1cb0*/  ISETP.GE.AND P4, PT, R11, R4.reuse, PT ;  /* 0x000000040b00720c */ /* 0x080fe20003f86270 */
[----:B------:R-:W-:Y:S01]  /*1cc0*/  VIADD R11, R57, 0x60 ;  /* 0x00000060390b7836 */ /* 0x000fe20000000000 */
[----:B------:R-:W-:Y:S01]  /*1cd0*/  ISETP.GE.AND P3, PT, R13, R4, PT ;  /* 0x000000040d00720c */ /* 0x000fe20003f66270 */
[----:B------:R-:W-:-:S02]  /*1ce0*/  VIADD R13, R57, 0x80 ;  /* 0x00000080390d7836 */ /* 0x000fc40000000000 */
[----:B------:R-:W-:Y:S01]  /*1cf0*/  VIADD R15, R57, 0xa0 ;  /* 0x000000a0390f7836 */ /* 0x000fe20000000000 */
[-C--:B------:R-:W-:Y:S01]  /*1d00*/  ISETP.GE.AND P2, PT, R11, R4.reuse, PT ;  /* 0x000000040b00720c */ /* 0x080fe20003f46270 */
[----:B------:R-:W-:Y:S01]  /*1d10*/  VIADD R11, R57, 0xc0 ;  /* 0x000000c0390b7836 */ /* 0x000fe20000000000 */
[C---:B0-----:R-:W-:Y:S02]  /*1d20*/  LEA R2, P1, R0.reuse, UR4, 0x2 ;  /* 0x0000000400027c11 */ /* 0x041fe4000f8210ff */
[-C--:B------:R-:W-:Y:S02]  /*1d30*/  ISETP.GE.AND P6, PT, R15, R4.reuse, PT ;  /* 0x000000040f00720c */ /* 0x080fe40003fc6270 */
[----:B------:R-:W-:Y:S02]  /*1d40*/  LEA.HI.X R3, R0, UR5, R7, 0x2, P1 ;  /* 0x0000000500037c11 */ /* 0x000fe400088f1407 */
[----:B------:R-:W-:Y:S01]  /*1d50*/  ISETP.GE.AND P1, PT, R13, R4, PT ;  /* 0x000000040d00720c */ /* 0x000fe20003f26270 */
[----:B------:R-:W-:-:S02]  /*1d60*/  VIADD R13, R57, 0xe0 ;  /* 0x000000e0390d7836 */ /* 0x000fc40000000000 */
[----:B------:R0:W-:Y:S01]  /*1d70*/  @!P5 STG.E desc[UR6][R2.64], R28 ;  /* 0x0000001c0200d986 */ /* 0x0001e2000c101906 */
[-C--:B------:R-:W-:Y:S01]  /*1d80*/  ISETP.GE.AND P5, PT, R11, R4.reuse, PT ;  /* 0x000000040b00720c */ /* 0x080fe20003fa6270 */
[----:B------:R-:W-:Y:S02]  /*1d90*/  VIADD R11, R57, 0x100 ;  /* 0x00000100390b7836 */ /* 0x000fe40000000000 */
[----:B------:R0:W-:Y:S01]  /*1da0*/  @!P4 STG.E desc[UR6][R2.64+0x80], R29 ;  /* 0x0000801d0200c986 */ /* 0x0001e2000c101906 */
[-C--:B------:R-:W-:Y:S01]  /*1db0*/  ISETP.GE.AND P4, PT, R13, R4.reuse, PT ;  /* 0x000000040d00720c */ /* 0x080fe20003f86270 */
[----:B------:R-:W-:Y:S02]  /*1dc0*/  VIADD R13, R57, 0x120 ;  /* 0x00000120390d7836 */ /* 0x000fe40000000000 */
[----:B------:R0:W-:Y:S01]  /*1dd0*/  @!P3 STG.E desc[UR6][R2.64+0x100], R30 ;  /* 0x0001001e0200b986 */ /* 0x0001e2000c101906 */
        /* <DEDUP_REMOVED lines=21> */
[----:B------:R-:W-:-:S03]  /*1f30*/  ISETP.GE.AND P2, PT, R13, R4, PT ;  /* 0x000000040d00720c */ /* 0x000fc60003f46270 */
[----:B------:R0:W-:Y:S01]  /*1f40*/  @!P1 STG.E desc[UR6][R2.64+0x500], R38 ;  /* 0x0005002602009986 */ /* 0x0001e2000c101906 */
[----:B------:R-:W-:-:S03]  /*1f50*/  ISETP.GE.AND P1, PT, R11, R4, PT ;  /* 0x000000040b00720c */ /* 0x000fc60003f26270 */
[----:B------:R0:W-:Y:S04]  /*1f60*/  @!P6 STG.E desc[UR6][R2.64+0x580], R39 ;  /* 0x000580270200e986 */ /* 0x0001e8000c101906 */
[----:B------:R0:W-:Y:S04]  /*1f70*/  @!P5 STG.E desc[UR6][R2.64+0x600], R40 ;  /* 0x000600280200d986 */ /* 0x0001e8000c101906 */
[----:B------:R0:W-:Y:S04]  /*1f80*/  @!P4 STG.E desc[UR6][R2.64+0x680], R43 ;  /* 0x0006802b0200c986 */ /* 0x0001e8000c101906 */
[----:B------:R0:W-:Y:S04]  /*1f90*/  @!P3 STG.E desc[UR6][R2.64+0x700], R44 ;  /* 0x0007002c0200b986 */ /* 0x0001e8000c101906 */
[----:B------:R0:W-:Y:S04]  /*1fa0*/  @!P2 STG.E desc[UR6][R2.64+0x780], R45 ;  /* 0x0007802d0200a986 */ /* 0x0001e8000c101906 */
[----:B------:R0:W-:Y:S02]  /*1fb0*/  @!P1 STG.E desc[UR6][R2.64+0x800], R46 ;  /* 0x0008002e02009986 */ /* 0x0001e4000c101906 */
.L_x_25:
[----:B------:R-:W-:Y:S05]  /*1fc0*/  @P0 BRA `(.L_x_26) ;  /* 0x0000000000480947 */ /* 0x000fea0003800000 */
[----:B------:R3:W5:Y:S04]  /*1fd0*/  LDG.E R11, desc[UR6][R8.64] ;  /* 0x00000006080b7981 */ /* 0x000768000c1e1900 */
[----:B-1----:R3:W5:Y:S04]  /*1fe0*/  LDG.E R13, desc[UR6][R8.64+0x80] ;  /* 0x00008006080d7981 */ /* 0x002768000c1e1900 */
[----:B------:R3:W5:Y:S04]  /*1ff0*/  LDG.E R15, desc[UR6][R8.64+0x100] ;  /* 0x00010006080f7981 */ /* 0x000768000c1e1900 */
[----:B------:R3:W5:Y:S04]  /*2000*/  LDG.E R17, desc[UR6][R8.64+0x180] ;  /* 0x0001800608117981 */ /* 0x000768000c1e1900 */
[----:B------:R3:W5:Y:S04]  /*2010*/  LDG.E R19, desc[UR6][R8.64+0x200] ;  /* 0x0002000608137981 */ /* 0x000768000c1e1900 */
[----:B------:R3:W5:Y:S04]  /*2020*/  LDG.E R21, desc[UR6][R8.64+0x280] ;  /* 0x0002800608157981 */ /* 0x000768000c1e1900 */
[----:B------:R3:W5:Y:S04]  /*2030*/  LDG.E R23, desc[UR6][R8.64+0x300] ;  /* 0x0003000608177981 */ /* 0x000768000c1e1900 */
[----:B------:R3:W5:Y:S04]  /*2040*/  LDG.E R25, desc[UR6][R8.64+0x380] ;  /* 0x0003800608197981 */ /* 0x000768000c1e1900 */
[----:B------:R3:W5:Y:S04]  /*2050*/  LDG.E R27, desc[UR6][R8.64+0x400] ;  /* 0x00040006081b7981 */ /* 0x000768000c1e1900 */
[----:B0-2---:R3:W5:Y:S04]  /*2060*/  LDG.E R29, desc[UR6][R8.64+0x480] ;  /* 0x00048006081d7981 */ /* 0x005768000c1e1900 */
        /* <DEDUP_REMOVED lines=8> */
.L_x_26:
[----:B------:R-:W-:Y:S02]  /*20f0*/  IMAD.IADD R54, R5, 0x1, -R54 ;  /* 0x0000000105367824 */ /* 0x000fe400078e0a36 */
[C---:B0-2---:R-:W-:Y:S02]  /*2100*/  VIADD R3, R57.reuse, 0x20 ;  /* 0x0000002039037836 */ /* 0x045fe40000000000 */
[C---:B------:R-:W-:Y:S01]  /*2110*/  VIADD R45, R57.reuse, 0x40 ;  /* 0x00000040392d7836 */ /* 0x040fe20000000000 */
[CC--:B------:R-:W-:Y:S01]  /*2120*/  ISETP.GE.AND P5, PT, R57.reuse, R54.reuse, PT ;  /* 0x000000363900720c */ /* 0x0c0fe20003fa6270 */
[----:B------:R-:W-:Y:S01]  /*2130*/  VIADD R47, R57, 0x80 ;  /* 0x00000080392f7836 */ /* 0x000fe20000000000 */
[-C--:B------:R-:W-:Y:S01]  /*2140*/  ISETP.GE.AND P4, PT, R3, R54.reuse, PT ;  /* 0x000000360300720c */ /* 0x080fe20003f86270 */
[----:B------:R-:W-:Y:S01]  /*2150*/  VIADD R3, R57, 0x60 ;  /* 0x0000006039037836 */ /* 0x000fe20000000000 */
[-C--:B------:R-:W-:Y:S01]  /*2160*/  ISETP.GE.AND P3, PT, R45, R54.reuse, PT ;  /* 0x000000362d00720c */ /* 0x080fe20003f66270 */
[----:B------:R-:W-:Y:S01]  /*2170*/  VIADD R45, R57, 0xa0 ;  /* 0x000000a0392d7836 */ /* 0x000fe20000000000 */
[----:B------:R-:W-:-:S02]  /*2180*/  ISETP.GE.AND P1, PT, R47, R54, PT ;  /* 0x000000362f00720c */ /* 0x000fc40003f26270 */
[-C--:B------:R-:W-:Y:S01]  /*2190*/  ISETP.GE.AND P2, PT, R3, R54.reuse, PT ;  /* 0x000000360300720c */ /* 0x080fe20003f46270 */
[----:B------:R-:W-:Y:S01]  /*21a0*/  VIADD R3, R57, 0xc0 ;  /* 0x000000c039037836 */ /* 0x000fe20000000000 */
[-C--:B------:R-:W-:Y:S01]  /*21b0*/  ISETP.GE.AND P6, PT, R45, R54.reuse, PT ;  /* 0x000000362d00720c */ /* 0x080fe20003fc6270 */
[----:B------:R-:W-:Y:S02]  /*21c0*/  VIADD R45, R57, 0xe0 ;  /* 0x000000e0392d7836 */ /* 0x000fe40000000000 */
[----:B------:R0:W5:Y:S01]  /*21d0*/  @!P5 LDG.E R11, desc[UR6][R8.64] ;  /* 0x00000006080bd981 */ /* 0x000162000c1e1900 */
[-C--:B------:R-:W-:Y:S01]  /*21e0*/  ISETP.GE.AND P5, PT, R3, R54.reuse, PT ;  /* 0x000000360300720c */ /* 0x080fe20003fa6270 */
[----:B------:R-:W-:Y:S02]  /*21f0*/  VIADD R3, R57, 0x100 ;  /* 0x0000010039037836 */ /* 0x000fe40000000000 */
[----:B-1----:R0:W5:Y:S01]  /*2200*/  @!P4 LDG.E R13, desc[UR6][R8.64+0x80] ;  /* 0x00008006080dc981 */ /* 0x002162000c1e1900 */
[----:B------:R-:W-:Y:S01]  /*2210*/  ISETP.GE.AND P4, PT, R45, R54, PT ;  /* 0x000000362d00720c */ /* 0x000fe20003f86270 */
[----:B------:R-:W-:-:S02]  /*2220*/  VIADD R45, R57, 0x120 ;  /* 0x00000120392d7836 */ /* 0x000fc40000000000 */
[----:B------:R0:W5:Y:S01]  /*2230*/  @!P3 LDG.E R15, desc[UR6][R8.64+0x100] ;  /* 0x00010006080fb981 */ /* 0x000162000c1e1900 */
[-C--:B------:R-:W-:Y:S01]  /*2240*/  ISETP.GE.AND P3, PT, R3, R54.reuse, PT ;  /* 0x000000360300720c */ /* 0x080fe20003f66270 */
[----:B------:R-:W-:Y:S02]  /*2250*/  VIADD R3, R57, 0x140 ;  /* 0x0000014039037836 */ /* 0x000fe40000000000 */
[----:B------:R0:W5:Y:S01]  /*2260*/  @!P2 LDG.E R17, desc[UR6][R8.64+0x180] ;  /* 0x000180060811a981 */ /* 0x000162000c1e1900 */
[-C--:B------:R-:W-:Y:S01]  /*2270*/  ISETP.GE.AND P2, PT, R45, R54.reuse, PT ;  /* 0x000000362d00720c */ /* 0x080fe20003f46270 */
[----:B------:R-:W-:Y:S02]  /*2280*/  VIADD R45, R57, 0x160 ;  /* 0x00000160392d7836 */ /* 0x000fe40000000000 */
[----:B------:R0:W5:Y:S01]  /*2290*/  @!P1 LDG.E R19, desc[UR6][R8.64+0x200] ;  /* 0x0002000608139981 */ /* 0x000162000c1e1900 */
        /* <DEDUP_REMOVED lines=15> */
[----:B------:R-:W-:-:S03]  /*2390*/  ISETP.GE.AND P2, PT, R45, R54, PT ;  /* 0x000000362d00720c */ /* 0x000fc60003f46270 */
[----:B------:R0:W5:Y:S01]  /*23a0*/  @!P1 LDG.E R31, desc[UR6][R8.64+0x500] ;  /* 0x00050006081f9981 */ /* 0x000162000c1e1900 */
[----:B------:R-:W-:-:S03]  /*23b0*/  ISETP.GE.AND P1, PT, R3, R54, PT ;  /* 0x000000360300720c */ /* 0x000fc60003f26270 */
[----:B------:R0:W5:Y:S04]  /*23c0*/  @!P6 LDG.E R33, desc[UR6][R8.64+0x580] ;  /* 0x000580060821e981 */ /* 0x000168000c1e1900 */
[----:B------:R0:W5:Y:S04]  /*23d0*/  @!P5 LDG.E R35, desc[UR6][R8.64+0x600] ;  /* 0x000600060823d981 */ /* 0x000168000c1e1900 */
[----:B------:R0:W5:Y:S04]  /*23e0*/  @!P4 LDG.E R37, desc[UR6][R8.64+0x680] ;  /* 0x000680060825c981 */ /* 0x000168000c1e1900 */
[----:B------:R0:W5:Y:S04]  /*23f0*/  @!P3 LDG.E R39, desc[UR6][R8.64+0x700] ;  /* 0x000700060827b981 */ /* 0x000168000c1e1900 */
[----:B------:R0:W5:Y:S04]  /*2400*/  @!P2 LDG.E R41, desc[UR6][R8.64+0x780] ;  /* 0x000780060829a981 */ /* 0x000168000c1e1900 */
[----:B------:R0:W5:Y:S02]  /*2410*/  @!P1 LDG.E R43, desc[UR6][R8.64+0x800] ;  /* 0x00080006082b9981 */ /* 0x000164000c1e1900 */
.L_x_27:
[----:B------:R-:W-:Y:S05]  /*2420*/  @P0 BRA `(.L_x_28) ;  /* 0x0000000000540947 */ /* 0x000fea0003800000 */
[----:B------:R-:W1:Y:S02]  /*2430*/  LDCU.64 UR4, c[0x0][0x3b0] ;  /* 0x00007600ff0477ac */ /* 0x000e640008000a00 */
[----:B-1----:R-:W-:-:S04]  /*2440*/  LEA R2, P0, R0, UR4, 0x2 ;  /* 0x0000000400027c11 */ /* 0x002fc8000f8010ff */
[----:B------:R-:W-:-:S05]  /*2450*/  LEA.HI.X R3, R0, UR5, R7, 0x2, P0 ;  /* 0x0000000500037c11 */ /* 0x000fca00080f1407 */
[----:B-----5:R-:W-:Y:S04]  /*2460*/  STG.E desc[UR6][R2.64], R11 ;  /* 0x0000000b02007986 */ /* 0x020fe8000c101906 */
[----:B------:R-:W-:Y:S04]  /*2470*/  STG.E desc[UR6][R2.64+0x80], R13 ;  /* 0x0000800d02007986 */ /* 0x000fe8000c101906 */
        /* <DEDUP_REMOVED lines=14> */
[----:B------:R-:W-:Y:S01]  /*2560*/  STG.E desc[UR6][R2.64+0x800], R43 ;  /* 0x0008002b02007986 */ /* 0x000fe2000c101906 */
[----:B------:R-:W-:Y:S05]  /*2570*/  EXIT ;  /* 0x000000000000794d */ /* 0x000fea0003800000 */
.L_x_28:
[----:B------:R-:W1:Y:S01]  /*2580*/  LDCU.64 UR4, c[0x0][0x3b0] ;  /* 0x00007600ff0477ac */ /* 0x000e620008000a00 */
[----:B------:R-:W-:Y:S02]  /*2590*/  IMAD R42, R42, -0x1980, R5 ;  /* 0xffffe6802a2a7824 */ /* 0x000fe400078e0205 */
[C---:B------:R-:W-:Y:S02]  /*25a0*/  VIADD R5, R57.reuse, 0x40 ;  /* 0x0000004039057836 */ /* 0x040fe40000000000 */
[C---:B------:R-:W-:Y:S01]  /*25b0*/  VIADD R3, R57.reuse, 0x20 ;  /* 0x0000002039037836 */ /* 0x040fe20000000000 */
[CC--:B------:R-:W-:Y:S01]  /*25c0*/  ISETP.GE.AND P3, PT, R57.reuse, R42.reuse, PT ;  /* 0x0000002a3900720c */ /* 0x0c0fe20003f66270 */
[----:B0--3--:R-:W-:Y:S01]  /*25d0*/  VIADD R9, R57, 0x60 ;  /* 0x0000006039097836 */ /* 0x009fe20000000000 */
[-C--:B------:R-:W-:Y:S01]  /*25e0*/  ISETP.GE.AND P1, PT, R5, R42.reuse, PT ;  /* 0x0000002a0500720c */ /* 0x080fe20003f26270 */
[----:B------:R-:W-:Y:S01]  /*25f0*/  VIADD R5, R57, 0x80 ;  /* 0x0000008039057836 */ /* 0x000fe20000000000 */
[-C--:B------:R-:W-:Y:S01]  /*2600*/  ISETP.GE.AND P2, PT, R3, R42.reuse, PT ;  /* 0x0000002a0300720c */ /* 0x080fe20003f46270 */
[----:B------:R-:W-:Y:S01]  /*2610*/  VIADD R45, R57, 0xc0 ;  /* 0x000000c0392d7836 */ /* 0x000fe20000000000 */
[-C--:B------:R-:W-:Y:S01]  /*2620*/  ISETP.GE.AND P0, PT, R9, R42.reuse, PT ;  /* 0x0000002a0900720c */ /* 0x080fe20003f06270 */
[----:B------:R-:W-:Y:S01]  /*2630*/  VIADD R9, R57, 0xa0 ;  /* 0x000000a039097836 */ /* 0x000fe20000000000 */
[----:B------:R-:W-:Y:S01]  /*2640*/  ISETP.GE.AND P6, PT, R5, R42, PT ;  /* 0x0000002a0500720c */ /* 0x000fe20003fc6270 */
[----:B------:R-:W-:Y:S01]  /*2650*/  VIADD R5, R57, 0xe0 ;  /* 0x000000e039057836 */ /* 0x000fe20000000000 */
[----:B-1----:R-:W-:-:S02]  /*2660*/  LEA R2, P4, R0, UR4, 0x2 ;  /* 0x0000000400027c11 */ /* 0x002fc4000f8810ff */
[-C--:B------:R-:W-:Y:S02]  /*2670*/  ISETP.GE.AND P5, PT, R9, R42.reuse, PT ;  /* 0x0000002a0900720c */ /* 0x080fe40003fa6270 */
[----:B------:R-:W-:Y:S01]  /*2680*/  LEA.HI.X R3, R0, UR5, R7, 0x2, P4 ;  /* 0x0000000500037c11 */ /* 0x000fe2000a0f1407 */
[----:B------:R-:W-:Y:S01]  /*2690*/  VIADD R7, R57, 0x100 ;  /* 0x0000010039077836 */ /* 0x000fe20000000000 */
[----:B------:R-:W-:-:S03]  /*26a0*/  ISETP.GE.AND P4, PT, R45, R42, PT ;  /* 0x0000002a2d00720c */ /* 0x000fc60003f86270 */
[----:B-----5:R0:W-:Y:S01]  /*26b0*/  @!P3 STG.E desc[UR6][R2.64], R11 ;  /* 0x0000000b0200b986 */ /* 0x0201e2000c101906 */
        /* <DEDUP_REMOVED lines=19> */
[C---:B------:R-:W-:Y:S02]  /*27f0*/  VIADD R5, R57.reuse, 0x1e0 ;  /* 0x000001e039057836 */ /* 0x040fe40000000000 */
[----:B------:R-:W-:Y:S01]  /*2800*/  VIADD R57, R57, 0x200 ;  /* 0x0000020039397836 */ /* 0x000fe20000000000 */
[----:B------:R0:W-:Y:S01]  /*2810*/  @!P3 STG.E desc[UR6][R2.64+0x380], R25 ;  /* 0x000380190200b986 */ /* 0x0001e2000c101906 */
[----:B------:R-:W-:-:S03]  /*2820*/  ISETP.GE.AND P3, PT, R7, R42, PT ;  /* 0x0000002a0700720c */ /* 0x000fc60003f66270 */
        /* <DEDUP_REMOVED lines=9> */
[----:B------:R0:W-:Y:S01]  /*28c0*/  @!P2 STG.E desc[UR6][R2.64+0x780], R41 ;  /* 0x000780290200a986 */ /* 0x0001e2000c101906 */
[----:B------:R-:W-:Y:S05]  /*28d0*/  @P1 EXIT ;  /* 0x000000000000194d */ /* 0x000fea0003800000 */
[----:B------:R-:W-:Y:S01]  /*28e0*/  STG.E desc[UR6][R2.64+0x800], R43 ;  /* 0x0008002b02007986 */ /* 0x000fe2000c101906 */
[----:B------:R-:W-:Y:S05]  /*28f0*/  EXIT ;  /* 0x000000000000794d */ /* 0x000fea0003800000 */
.L_x_14:
[----:B------:R-:W-:Y:S01]  /*2900*/  IMAD.MOV.U32 R2, RZ, RZ, RZ ;  /* 0x000000ffff027224 */ /* 0x000fe200078e00ff */
[C---:B------:R-:W-:Y:S01]  /*2910*/  ISETP.GT.U32.AND P0, PT, R3.reuse, 0x1f, PT ;  /* 0x0000001f0300780c */ /* 0x040fe20003f04070 */
[----:B------:R-:W-:Y:S05]  /*2920*/  WARPSYNC.ALL ;  /* 0x0000000000007948 */ /* 0x000fea0003800000 */
[----:B------:R-:W-:-:S04]  /*2930*/  IMAD.HI.U32 R14, R3, 0x15555556, R2 ;  /* 0x15555556030e7827 */ /* 0x000fc800078e0002 */
[----:B------:R-:W-:-:S05]  /*2940*/  IMAD R15, R14, 0x4, R7 ;  /* 0x000000040e0f7824 */ /* 0x000fca00078e0207 */
[----:B------:R0:W-:Y:S01]  /*2950*/  STS [R15+0x3410], R0 ;  /* 0x003410000f007388 */ /* 0x0001e20000000800 */
[----:B------:R-:W-:Y:S06]  /*2960*/  BAR.SYNC.DEFER_BLOCKING 0x0 ;  /* 0x0000000000007b1d */ /* 0x000fec0000010000 */
[----:B------:R-:W-:Y:S05]  /*2970*/  @P0 BRA `(.L_x_29) ;  /* 0x0000000000dc0947 */ /* 0x000fea0003800000 */
[----:B------:R-:W-:Y:S01]  /*2980*/  IMAD R14, R3, 0x34, R7 ;  /* 0x00000034030e7824 */ /* 0x000fe200078e0207 */
[----:B------:R-:W-:-:S04]  /*2990*/  UMOV UR8, 0xffffffff ;  /* 0xffffffff00087882 */ /* 0x000fc80000000000 */
[----:B------:R-:W-:Y:S04]  /*29a0*/  LDS R28, [R14+0x3410] ;  /* 0x003410000e1c7984 */ /* 0x000fe80000000800 */
[----:B------:R-:W-:Y:S04]  /*29b0*/  LDS R29, [R14+0x3414] ;  /* 0x003414000e1d7984 */ /* 0x000fe80000000800 */
[----:B------:R-:W1:Y:S04]  /*29c0*/  LDS R30, [R14+0x3418] ;  /* 0x003418000e1e7984 */ /* 0x000e680000000800 */
[----:B------:R-:W-:Y:S04]  /*29d0*/  LDS R31, [R14+0x341c] ;  /* 0x00341c000e1f7984 */ /* 0x000fe80000000800 */
[----:B------:R-:W2:Y:S04]  /*29e0*/  LDS R32, [R14+0x3420] ;  /* 0x003420000e207984 */ /* 0x000ea80000000800 */
[----:B------:R-:W-:Y:S04]  /*29f0*/  LDS R33, [R14+0x3424] ;  /* 0x003424000e217984 */ /* 0x000fe80000000800 */
[----:B------:R-:W3:Y:S04]  /*2a00*/  LDS R34, [R14+0x3428] ;  /* 0x003428000e227984 */ /* 0x000ee80000000800 */
[----:B------:R-:W-:Y:S04]  /*2a10*/  LDS R35, [R14+0x342c] ;  /* 0x00342c000e237984 */ /* 0x000fe80000000800 */
[----:B------:R-:W4:Y:S04]  /*2a20*/  LDS R36, [R14+0x3430] ;  /* 0x003430000e247984 */ /* 0x000f280000000800 */
[----:B------:R-:W-:Y:S04]  /*2a30*/  LDS R37, [R14+0x3434] ;  /* 0x003434000e257984 */ /* 0x000fe80000000800 */
[----:B------:R-:W5:Y:S04]  /*2a40*/  LDS R38, [R14+0x3438] ;  /* 0x003438000e267984 */ /* 0x000f680000000800 */
[----:B------:R-:W0:Y:S01]  /*2a50*/  LDS R39, [R14+0x343c] ;  /* 0x00343c000e277984 */ /* 0x000e220000000800 */
[----:B-1----:R-:W-:-:S04]  /*2a60*/  IADD3 R40, PT, PT, R30, R29, R28 ;  /* 0x0000001d1e287210 */ /* 0x002fc80007ffe01c */
[----:B--2---:R-:W-:-:S04]  /*2a70*/  IADD3 R40, PT, PT, R32, R40, R31 ;  /* 0x0000002820287210 */ /* 0x004fc80007ffe01f */
[----:B---3--:R-:W-:-:S04]  /*2a80*/  IADD3 R40, PT, PT, R34, R40, R33 ;  /* 0x0000002822287210 */ /* 0x008fc80007ffe021 */
[----:B----4-:R-:W-:-:S04]  /*2a90*/  IADD3 R40, PT, PT, R36, R40, R35 ;  /* 0x0000002824287210 */ /* 0x010fc80007ffe023 */
[----:B-----5:R-:W-:-:S05]  /*2aa0*/  IADD3 R40, PT, PT, R38, R40, R37 ;  /* 0x0000002826287210 */ /* 0x020fca0007ffe025 */
[----:B0-----:R-:W-:Y:S01]  /*2ab0*/  IMAD.IADD R39, R39, 0x1, R40 ;  /* 0x0000000127277824 */ /* 0x001fe200078e0228 */
[----:B------:R-:W-:Y:S06]  /*2ac0*/  BRA.DIV UR8, `(.L_x_30) ;  /* 0x0000007a08547947 */ /* 0x000fec000b800000 */
[----:B------:R-:W0:Y:S02]  /*2ad0*/  SHFL.UP P0, R40, R39, 0x1, RZ ;  /* 0x0420000027287989 */ /* 0x000e2400000000ff */
[----:B0-----:R-:W-:-:S05]  /*2ae0*/  @P0 IMAD.IADD R40, R39, 0x1, R40 ;  /* 0x0000000127280824 */ /* 0x001fca00078e0228 */
[----:B------:R-:W0:Y:S02]  /*2af0*/  SHFL.UP P0, R43, R40, 0x2, RZ ;  /* 0x04400000282b7989 */ /* 0x000e2400000000ff */
[----:B0-----:R-:W-:-:S05]  /*2b00*/  @P0 IMAD.IADD R43, R40, 0x1, R43 ;  /* 0x00000001282b0824 */ /* 0x001fca00078e022b */
[----:B------:R-:W0:Y:S02]  /*2b10*/  SHFL.UP P0, R44, R43, 0x4, RZ ;  /* 0x048000002b2c7989 */ /* 0x000e2400000000ff */
[----:B0-----:R-:W-:-:S05]  /*2b20*/  @P0 IMAD.IADD R44, R43, 0x1, R44 ;  /* 0x000000012b2c0824 */ /* 0x001fca00078e022c */
[----:B------:R-:W0:Y:S02]  /*2b30*/  SHFL.UP P0, R45, R44, 0x8, RZ ;  /* 0x050000002c2d7989 */ /* 0x000e2400000000ff */
[----:B0-----:R-:W-:-:S05]  /*2b40*/  @P0 IMAD.IADD R45, R44, 0x1, R45 ;  /* 0x000000012c2d0824 */ /* 0x001fca00078e022d */
[----:B------:R0:W1:Y:S02]  /*2b50*/  SHFL.UP P0, R46, R45, 0x10, RZ ;  /* 0x060000002d2e7989 */ /* 0x00006400000000ff */
.L_x_120:
[----:B-1----:R-:W-:-:S04]  /*2b60*/  @P0 IMAD.IADD R46, R45, 0x1, R46 ;  /* 0x000000012d2e0824 */ /* 0x002fc800078e022e */
[----:B------:R-:W-:-:S04]  /*2b70*/  IMAD.IADD R39, R46, 0x1, -R39 ;  /* 0x000000012e277824 */ /* 0x000fc800078e0a27 */
[----:B------:R-:W-:Y:S01]  /*2b80*/  IMAD.IADD R28, R28, 0x1, R39 ;  /* 0x000000011c1c7824 */ /* 0x000fe200078e0227 */
[----:B------:R1:W-:Y:S03]  /*2b90*/  STS [R14+0x3410], R39 ;  /* 0x003410270e007388 */ /* 0x0003e60000000800 */
        /* <DEDUP_REMOVED lines=19> */
[----:B------:R1:W-:Y:S04]  /*2cd0*/  STS [R14+0x3438], R37 ;  /* 0x003438250e007388 */ /* 0x0003e80000000800 */
[----:B------:R1:W-:Y:S02]  /*2ce0*/  STS [R14+0x343c], R43 ;  /* 0x00343c2b0e007388 */ /* 0x0003e40000000800 */
.L_x_29:
[----:B------:R-:W-:Y:S05]  /*2cf0*/  WARPSYNC.ALL ;  /* 0x0000000000007948 */ /* 0x000fea0003800000 */
[----:B------:R-:W-:Y:S01]  /*2d00*/  BAR.SYNC.DEFER_BLOCKING 0x0 ;  /* 0x0000000000007b1d */ /* 0x000fe20000010000 */
[----:B------:R-:W-:Y:S02]  /*2d10*/  ISETP.NE.AND P0, PT, R50, RZ, PT ;  /* 0x000000ff3200720c */ /* 0x000fe40003f05270 */
[----:B-1----:R-:W-:-:S03]  /*2d20*/  SHF.R.U32.HI R28, RZ, UR5, R27 ;  /* 0x00000005ff1c7c19 */ /* 0x002fc6000801161b */
[----:B------:R-:W-:Y:S01]  /*2d30*/  BSSY.RECONVERGENT B0, `(.L_x_31) ;  /* 0x0000028000007945 */ /* 0x000fe20003800200 */
[----:B------:R-:W-:Y:S01]  /*2d40*/  LOP3.LUT R28, R28, UR4, RZ, 0x30, !PT ;  /* 0x000000041c1c7c12 */ /* 0x000fe2000f8e30ff */
[----:B0-----:R-:W0:Y:S06]  /*2d50*/  LDS R15, [R15+0x3410] ;  /* 0x003410000f0f7984 */ /* 0x001e2c0000000800 */
[----:B------:R-:W-:Y:S05]  /*2d60*/  @P0 BRA `(.L_x_32) ;  /* 0x0000000000900947 */ /* 0x000fea0003800000 */
[----:B------:R-:W0:Y:S04]  /*2d70*/  LDS R14, [R51] ;  /* 0x00000000330e7984 */ /* 0x000e280000000800 */
[----:B------:R-:W1:Y:S04]  /*2d80*/  LDS R30, [R51+0x400] ;  /* 0x00040000331e7984 */ /* 0x000e680000000800 */
[----:B------:R-:W2:Y:S04]  /*2d90*/  LDS R32, [R51+0x800] ;  /* 0x0008000033207984 */ /* 0x000ea80000000800 */
[----:B------:R-:W3:Y:S04]  /*2da0*/  LDS R34, [R51+0xc00] ;  /* 0x000c000033227984 */ /* 0x000ee80000000800 */
[----:B------:R-:W4:Y:S04]  /*2db0*/  LDS R36, [R51+0x1000] ;  /* 0x0010000033247984 */ /* 0x000f280000000800 */
[----:B------:R-:W5:Y:S04]  /*2dc0*/  LDS R38, [R51+0x1400] ;  /* 0x0014000033267984 */ /* 0x000f680000000800 */
[----:B------:R-:W5:Y:S04]  /*2dd0*/  LDS R40, [R51+0x1800] ;  /* 0x0018000033287984 */ /* 0x000f680000000800 */
[----:B------:R-:W5:Y:S04]  /*2de0*/  LDS R44, [R51+0x1c00] ;  /* 0x001c0000332c7984 */ /* 0x000f680000000800 */
[----:B------:R-:W5:Y:S04]  /*2df0*/  LDS R46, [R51+0x2000] ;  /* 0x00200000332e7984 */ /* 0x000f680000000800 */
[----:B------:R-:W5:Y:S04]  /*2e00*/  LDS R58, [R51+0x2400] ;  /* 0x00240000333a7984 */ /* 0x000f680000000800 */
[----:B------:R-:W5:Y:S01]  /*2e10*/  LDS R60, [R51+0x2800] ;  /* 0x00280000333c7984 */ /* 0x000f620000000800 */
[----:B0-----:R-:W-:-:S03]  /*2e20*/  IMAD.IADD R14, R15, 0x1, R14 ;  /* 0x000000010f0e7824 */ /* 0x001fc600078e020e */
[----:B------:R-:W0:Y:S01]  /*2e30*/  LDS R62, [R51+0x2c00] ;  /* 0x002c0000333e7984 */ /* 0x000e220000000800 */
[C---:B-1----:R-:W-:Y:S02]  /*2e40*/  IMAD.IADD R30, R15.reuse, 0x1, R30 ;  /* 0x000000010f1e7824 */ /* 0x042fe400078e021e */
[C---:B--2---:R-:W-:Y:S01]  /*2e50*/  IMAD.IADD R32, R15.reuse, 0x1, R32 ;  /* 0x000000010f207824 */ /* 0x044fe200078e0220 */
[----:B------:R1:W-:Y:S01]  /*2e60*/  STS [R51], R14 ;  /* 0x0000000e33007388 */ /* 0x0003e20000000800 */
[----:B---3--:R-:W-:-:S03]  /*2e70*/  IMAD.IADD R34, R15, 0x1, R34 ;  /* 0x000000010f227824 */ /* 0x008fc600078e0222 */
[----:B------:R1:W-:Y:S01]  /*2e80*/  STS [R51+0x400], R30 ;  /* 0x0004001e33007388 */ /* 0x0003e20000000800 */
[----:B----4-:R-:W-:-:S03]  /*2e90*/  IMAD.IADD R36, R15, 0x1, R36 ;  /* 0x000000010f247824 */ /* 0x010fc600078e0224 */
[----:B------:R1:W-:Y:S01]  /*2ea0*/  STS [R51+0x800], R32 ;  /* 0x0008002033007388 */ /* 0x0003e20000000800 */
[----:B-----5:R-:W-:-:S03]  /*2eb0*/  IMAD.IADD R38, R15, 0x1, R38 ;  /* 0x000000010f267824 */ /* 0x020fc600078e0226 */
[----:B------:R1:W-:Y:S01]  /*2ec0*/  STS [R51+0xc00], R34 ;  /* 0x000c002233007388 */ /* 0x0003e20000000800 */
[----:B------:R-:W-:-:S03]  /*2ed0*/  IMAD.IADD R40, R15, 0x1, R40 ;  /* 0x000000010f287824 */ /* 0x000fc600078e0228 */
        /* <DEDUP_REMOVED lines=9> */
[----:B0-----:R-:W-:-:S03]  /*2f70*/  IMAD.IADD R62, R15, 0x1, R62 ;  /* 0x000000010f3e7824 */ /* 0x001fc600078e023e */
[----:B------:R1:W-:Y:S04]  /*2f80*/  STS [R51+0x2400], R58 ;  /* 0x0024003a33007388 */ /* 0x0003e80000000800 */
[----:B------:R1:W-:Y:S04]  /*2f90*/  STS [R51+0x2800], R60 ;  /* 0x0028003c33007388 */ /* 0x0003e80000000800 */
[----:B------:R1:W-:Y:S02]  /*2fa0*/  STS [R51+0x2c00], R62 ;  /* 0x002c003e33007388 */ /* 0x0003e40000000800 */
.L_x_32:
[----:B------:R-:W-:Y:S05]  /*2fb0*/  BSYNC.RECONVERGENT B0 ;  /* 0x0000000000007941 */ /* 0x000fea0003800200 */
.L_x_31:
[----:B------:R-:W-:Y:S01]  /*2fc0*/  BAR.SYNC.DEFER_BLOCKING 0x0 ;  /* 0x0000000000007b1d */ /* 0x000fe20000010000 */
[----:B------:R-:W-:Y:S01]  /*2fd0*/  R2P PR, R28, 0x7f ;  /* 0x0000007f1c007804 */ /* 0x000fe20000000000 */
[----:B------:R-:W-:-:S04]  /*2fe0*/  IMAD.MOV.U32 R47, RZ, RZ, RZ ;  /* 0x000000ffff2f7224 */ /* 0x000fc800078e00ff */
[----:B------:R-:W-:Y:S08]  /*2ff0*/  BSSY.RECONVERGENT B0, `(.L_x_33) ;  /* 0x0000024000007945 */ /* 0x000ff00003800200 */
[----:B-1----:R-:W-:Y:S02]  /*3000*/  VOTE.ANY R14, PT, P0 ;  /* 0x00000000000e7806 */ /* 0x002fe400000e0100 */
[----:B------:R-:W-:-:S02]  /*3010*/  VOTE.ANY R29, PT, P1 ;  /* 0x00000000001d7806 */ /* 0x000fc400008e0100 */
[----:B------:R-:W-:Y:S02]  /*3020*/  @!P0 LOP3.LUT R14, RZ, R14, RZ, 0x33, !PT ;  /* 0x0000000eff0e8212 */ /* 0x000fe400078e33ff */
[----:B------:R-:W-:Y:S02]  /*3030*/  VOTE.ANY R31, PT, P2 ;  /* 0x00000000001f7806 */ /* 0x000fe400010e0100 */
[----:B------:R-:W-:Y:S02]  /*3040*/  @!P1 LOP3.LUT R29, RZ, R29, RZ, 0x33, !PT ;  /* 0x0000001dff1d9212 */ /* 0x000fe400078e33ff */
[----:B------:R-:W-:Y:S02]  /*3050*/  VOTE.ANY R33, PT, P3 ;  /* 0x0000000000217806 */ /* 0x000fe400018e0100 */
[----:B------:R-:W-:Y:S02]  /*3060*/  @!P2 LOP3.LUT R31, RZ, R31, RZ, 0x33, !PT ;  /* 0x0000001fff1fa212 */ /* 0x000fe400078e33ff */
[----:B------:R-:W-:-:S02]  /*3070*/  LOP3.LUT R14, R29, R14, RZ, 0xc0, !PT ;  /* 0x0000000e1d0e7212 */ /* 0x000fc400078ec0ff */
[----:B------:R-:W-:Y:S02]  /*3080*/  @!P3 LOP3.LUT R33, RZ, R33, RZ, 0x33, !PT ;  /* 0x00000021ff21b212 */ /* 0x000fe400078e33ff */
[----:B------:R-:W-:Y:S02]  /*3090*/  LOP3.LUT R14, R31, R14, RZ, 0xc0, !PT ;  /* 0x0000000e1f0e7212 */ /* 0x000fe400078ec0ff */
[----:B------:R-:W-:Y:S02]  /*30a0*/  VOTE.ANY R29, PT, P4 ;  /* 0x00000000001d7806 */ /* 0x000fe400020e0100 */
[----:B------:R-:W-:Y:S02]  /*30b0*/  LOP3.LUT R14, R33, R14, RZ, 0xc0, !PT ;  /* 0x0000000e210e7212 */ /* 0x000fe400078ec0ff */
[----:B------:R-:W-:Y:S02]  /*30c0*/  @!P4 LOP3.LUT R29, RZ, R29, RZ, 0x33, !PT ;  /* 0x0000001dff1dc212 */ /* 0x000fe400078e33ff */
[----:B------:R-:W-:-:S02]  /*30d0*/  VOTE.ANY R31, PT, P5 ;  /* 0x00000000001f7806 */ /* 0x000fc400028e0100 */
[----:B------:R-:W-:Y:S01]  /*30e0*/  LOP3.LUT R14, R29, R14, RZ, 0xc0, !PT ;  /* 0x0000000e1d0e7212 */ /* 0x000fe200078ec0ff */
[----:B------:R-:W-:Y:S01]  /*30f0*/  IMAD.SHL.U32 R29, R3, 0x20, RZ ;  /* 0x00000020031d7824 */ /* 0x000fe200078e00ff */
[----:B------:R-:W-:Y:S02]  /*3100*/  LOP3.LUT P0, RZ, R28, 0x80, RZ, 0xc0, !PT ;  /* 0x000000801cff7812 */ /* 0x000fe4000780c0ff */
[----:B------:R-:W-:Y:S02]  /*3110*/  @!P5 LOP3.LUT R31, RZ, R31, RZ, 0x33, !PT ;  /* 0x0000001fff1fd212 */ /* 0x000fe400078e33ff */
[----:B------:R-:W-:Y:S02]  /*3120*/  VOTE.ANY R30, PT, P6 ;  /* 0x00000000001e7806 */ /* 0x000fe400030e0100 */
[----:B------:R-:W-:Y:S02]  /*3130*/  LOP3.LUT R31, R31, R14, RZ, 0xc0, !PT ;  /* 0x0000000e1f1f7212 */ /* 0x000fe400078ec0ff */
[----:B------:R-:W1:Y:S01]  /*3140*/  S2R R14, SR_LEMASK ;  /* 0x00000000000e7919 */ /* 0x000e620000003a00 */
[----:B------:R-:W-:-:S04]  /*3150*/  @!P6 LOP3.LUT R30, RZ, R30, RZ, 0x33, !PT ;  /* 0x0000001eff1ee212 */ /* 0x000fc800078e33ff */
[----:B------:R-:W-:Y:S02]  /*3160*/  VOTE.ANY R32, PT, P0 ;  /* 0x0000000000207806 */ /* 0x000fe400000e0100 */
[----:B------:R-:W-:Y:S02]  /*3170*/  LOP3.LUT R31, R30, R31, RZ, 0xc0, !PT ;  /* 0x0000001f1e1f7212 */ /* 0x000fe400078ec0ff */
[----:B------:R-:W-:Y:S02]  /*3180*/  @!P0 LOP3.LUT R32, RZ, R32, RZ, 0x33, !PT ;  /* 0x00000020ff208212 */ /* 0x000fe400078e33ff */
[----:B------:R-:W-:Y:S02]  /*3190*/  LOP3.LUT R30, R29, 0x7c00, RZ, 0xc0, !PT ;  /* 0x00007c001d1e7812 */ /* 0x000fe400078ec0ff */
[----:B------:R-:W-:-:S03]  /*31a0*/  LOP3.LUT R31, R32, R31, RZ, 0xc0, !PT ;  /* 0x0000001f201f7212 */ /* 0x000fc600078ec0ff */
[----:B------:R-:W-:Y:S01]  /*31b0*/  IMAD.IADD R29, R7, 0x1, R30 ;  /* 0x00000001071d7824 */ /* 0x000fe200078e021e */
[----:B------:R-:W2:Y:S01]  /*31c0*/  FLO.U32 R32, R31 ;  /* 0x0000001f00207300 */ /* 0x000ea200000e0000 */
[----:B-1----:R-:W-:Y:S02]  /*31d0*/  LOP3.LUT R44, R14, R31, RZ, 0xc0, !PT ;  /* 0x0000001f0e2c7212 */ /* 0x002fe400078ec0ff */
[----:B--2---:R-:W-:-:S04]  /*31e0*/  ISETP.NE.AND P0, PT, R24, R32, PT ;  /* 0x000000201800720c */ /* 0x004fc80003f05270 */
[----:B------:R-:W1:Y:S09]  /*31f0*/  POPC R44, R44 ;  /* 0x0000002c002c7309 */ /* 0x000e720000000000 */
[----:B------:R-:W-:Y:S05]  /*3200*/  @P0 BRA `(.L_x_34) ;  /* 0x0000000000080947 */ /* 0x000fea0003800000 */
[----:B------:R-:W-:-:S06]  /*3210*/  IMAD R47, R28, 0x4, R29 ;  /* 0x000000041c2f7824 */ /* 0x000fcc00078e021d */
[----:B-1----:R2:W3:Y:S02]  /*3220*/  ATOMS.ADD R47, [R47], R44 ;  /* 0x0000002c2f2f738c */ /* 0x0024e40000000000 */
.L_x_34:
[----:B------:R-:W-:Y:S05]  /*3230*/  BSYNC.RECONVERGENT B0 ;  /* 0x0000000000007941 */ /* 0x000fea0003800200 */
.L_x_33:
[----:B------:R-:W-:Y:S01]  /*3240*/  R2P PR, R52, 0x7f ;  /* 0x0000007f34007804 */ /* 0x000fe20000000000 */
[----:B---3--:R3:W4:Y:S01]  /*3250*/  SHFL.IDX PT, R47, R47, R32, 0x1f ;  /* 0x00001f202f2f7589 */ /* 0x00872200000e0000 */
[----:B------:R-:W-:Y:S01]  /*3260*/  BSSY.RECONVERGENT B0, `(.L_x_35) ;  /* 0x0000021000007945 */ /* 0x000fe20003800200 */
[----:B------:R-:W-:-:S10]  /*3270*/  IMAD.MOV.U32 R49, RZ, RZ, RZ ;  /* 0x000000ffff317224 */ /* 0x000fd400078e00ff */
[----:B------:R-:W-:Y:S02]  /*3280*/  VOTE.ANY R28, PT, P0 ;  /* 0x00000000001c7806 */ /* 0x000fe400000e0100 */
[----:B------:R-:W-:Y:S02]  /*3290*/  VOTE.ANY R31, PT, P1 ;  /* 0x00000000001f7806 */ /* 0x000fe400008e0100 */
[----:B------:R-:W-:Y:S02]  /*32a0*/  @!P0 LOP3.LUT R28, RZ, R28, RZ, 0x33, !PT ;  /* 0x0000001cff1c8212 */ /* 0x000fe400078e33ff */
[----:B------:R-:W-:Y:S02]  /*32b0*/  VOTE.ANY R33, PT, P2 ;  /* 0x0000000000217806 */ /* 0x000fe400010e0100 */
[----:B------:R-:W-:Y:S02]  /*32c0*/  @!P1 LOP3.LUT R31, RZ, R31, RZ, 0x33, !PT ;  /* 0x0000001fff1f9212 */ /* 0x000fe400078e33ff */
[----:B------:R-:W-:-:S02]  /*32d0*/  @!P2 LOP3.LUT R33, RZ, R33, RZ, 0x33, !PT ;  /* 0x00000021ff21a212 */ /* 0x000fc400078e33ff */
[----:B------:R-:W-:Y:S02]  /*32e0*/  LOP3.LUT R28, R31, R28, RZ, 0xc0, !PT ;  /* 0x0000001c1f1c7212 */ /* 0x000fe400078ec0ff */
[----:B------:R-:W-:Y:S02]  /*32f0*/  VOTE.ANY R31, PT, P3 ;  /* 0x00000000001f7806 */ /* 0x000fe400018e0100 */
[----:B------:R-:W-:Y:S02]  /*3300*/  LOP3.LUT R28, R33, R28, RZ, 0xc0, !PT ;  /* 0x0000001c211c7212 */ /* 0x000fe400078ec0ff */
[----:B------:R-:W-:Y:S02]  /*3310*/  LOP3.LUT P0, RZ, R52, 0x80, RZ, 0xc0, !PT ;  /* 0x0000008034ff7812 */ /* 0x000fe4000780c0ff */
[----:B------:R-:W-:Y:S02]  /*3320*/  VOTE.ANY R33, PT, P4 ;  /* 0x0000000000217806 */ /* 0x000fe400020e0100 */
[----:B------:R-:W-:-:S02]  /*3330*/  @!P3 LOP3.LUT R31, RZ, R31, RZ, 0x33, !PT ;  /* 0x0000001fff1fb212 */ /* 0x000fc400078e33ff */
[----:B------:R-:W-:Y:S02]  /*3340*/  @!P4 LOP3.LUT R33, RZ, R33, RZ, 0x33, !PT ;  /* 0x00000021ff21c212 */ /* 0x000fe400078e33ff */
[----:B------:R-:W-:Y:S02]  /*3350*/  LOP3.LUT R28, R31, R28, RZ, 0xc0, !PT ;  /* 0x0000001c1f1c7212 */ /* 0x000fe400078ec0ff */
[----:B------:R-:W-:Y:S02]  /*3360*/  VOTE.ANY R31, PT, P5 ;  /* 0x00000000001f7806 */ /* 0x000fe400028e0100 */
[----:B------:R-:W-:Y:S02]  /*3370*/  LOP3.LUT R28, R33, R28, RZ, 0xc0, !PT ;  /* 0x0000001c211c7212 */ /* 0x000fe400078ec0ff */
[----:B------:R-:W-:Y:S02]  /*3380*/  VOTE.ANY R33, PT, P6 ;  /* 0x0000000000217806 */ /* 0x000fe400030e0100 */
[----:B------:R-:W-:-:S02]  /*3390*/  @!P5 LOP3.LUT R31, RZ, R31, RZ, 0x33, !PT ;  /* 0x0000001fff1fd212 */ /* 0x000fc400078e33ff */
[----:B------:R-:W-:Y:S02]  /*33a0*/  VOTE.ANY R35, PT, P0 ;  /* 0x0000000000237806 */ /* 0x000fe400000e0100 */
[----:B------:R-:W-:Y:S02]  /*33b0*/  @!P6 LOP3.LUT R33, RZ, R33, RZ, 0x33, !PT ;  /* 0x00000021ff21e212 */ /* 0x000fe400078e33ff */
[----:B------:R-:W-:Y:S02]  /*33c0*/  LOP3.LUT R28, R31, R28, RZ, 0xc0, !PT ;  /* 0x0000001c1f1c7212 */ /* 0x000fe400078ec0ff */
[----:B------:R-:W-:Y:S02]  /*33d0*/  @!P0 LOP3.LUT R35, RZ, R35, RZ, 0x33, !PT ;  /* 0x00000023ff238212 */ /* 0x000fe400078e33ff */
[----:B------:R-:W-:-:S04]  /*33e0*/  LOP3.LUT R28, R33, R28, RZ, 0xc0, !PT ;  /* 0x0000001c211c7212 */ /* 0x000fc800078ec0ff */
[----:B------:R-:W-:-:S04]  /*33f0*/  LOP3.LUT R35, R35, R28, RZ, 0xc0, !PT ;  /* 0x0000001c23237212 */ /* 0x000fc800078ec0ff */
[----:B------:R-:W5:Y:S01]  /*3400*/  FLO.U32 R30, R35 ;  /* 0x00000023001e7300 */ /* 0x000f6200000e0000 */
[----:B------:R-:W-:-:S06]  /*3410*/  LOP3.LUT R46, R14, R35, RZ, 0xc0, !PT ;  /* 0x000000230e2e7212 */ /* 0x000fcc00078ec0ff */
[----:B------:R-:W0:Y:S01]  /*3420*/  POPC R46, R46 ;  /* 0x0000002e002e7309 */ /* 0x000e220000000000 */
[----:B-----5:R-:W-:-:S13]  /*3430*/  ISETP.NE.AND P0, PT, R24, R30, PT ;  /* 0x0000001e1800720c */ /* 0x020fda0003f05270 */
[----:B0--34-:R-:W-:Y:S05]  /*3440*/  @P0 BRA `(.L_x_36) ;  /* 0x0000000000080947 */ /* 0x019fea0003800000 */
[----:B------:R-:W-:-:S06]  /*3450*/  IMAD R49, R52, 0x4, R29 ;  /* 0x0000000434317824 */ /* 0x000fcc00078e021d */
[----:B------:R0:W3:Y:S02]  /*3460*/  ATOMS.ADD R49, [R49], R46 ;  /* 0x0000002e3131738c */ /* 0x0000e40000000000 */
.L_x_36:
[----:B------:R-:W-:Y:S05]  /*3470*/  BSYNC.RECONVERGENT B0 ;  /* 0x0000000000007941 */ /* 0x000fea0003800200 */
.L_x_35:
        /* <DEDUP_REMOVED lines=35> */
.L_x_38:
[----:B------:R-:W-:Y:S05]  /*36b0*/  BSYNC.RECONVERGENT B0 ;  /* 0x0000000000007941 */ /* 0x000fea0003800200 */
.L_x_37:
        /* <DEDUP_REMOVED lines=27> */
[----:B------:R-:W-:Y:S02]  /*3870*/  LOP3.LUT R35, R35, R28, RZ, 0xc0, !PT ;  /* 0x0000001c23237212 */ /* 0x000fe400078ec0ff */
[----:B------:R-:W-:Y:S02]  /*3880*/  SHF.R.U32.HI R28, RZ, UR5, R23 ;  /* 0x00000005ff1c7c19 */ /* 0x000fe40008011617 */
[----:B------:R-:W5:Y:S01]  /*3890*/  FLO.U32 R39, R35 ;  /* 0x0000002300277300 */ /* 0x000f6200000e0000 */
[----:B------:R-:W-:Y:S02]  /*38a0*/  LOP3.LUT R53, R14, R35, RZ, 0xc0, !PT ;  /* 0x000000230e357212 */ /* 0x000fe400078ec0ff */
[----:B------:R-:W-:-:S04]  /*38b0*/  LOP3.LUT R30, R28, UR4, RZ, 0x30, !PT ;  /* 0x000000041c1e7c12 */ /* 0x000fc8000f8e30ff */
[----:B------:R-:W0:Y:S01]  /*38c0*/  POPC R53, R53 ;  /* 0x0000003500357309 */ /* 0x000e220000000000 */
[----:B-----5:R-:W-:-:S13]  /*38d0*/  ISETP.NE.AND P0, PT, R24, R39, PT ;  /* 0x000000271800720c */ /* 0x020fda0003f05270 */
[----:B0--34-:R-:W-:Y:S05]  /*38e0*/  @P0 BRA `(.L_x_40) ;  /* 0x0000000000080947 */ /* 0x019fea0003800000 */
[----:B------:R-:W-:-:S05]  /*38f0*/  IMAD R48, R48, 0x4, R29 ;  /* 0x0000000430307824 */ /* 0x000fca00078e021d */
[----:B------:R0:W3:Y:S02]  /*3900*/  ATOMS.ADD R56, [R48], R53 ;  /* 0x000000353038738c */ /* 0x0000e40000000000 */
.L_x_40:
[----:B------:R-:W-:Y:S05]  /*3910*/  BSYNC.RECONVERGENT B0 ;  /* 0x0000000000007941 */ /* 0x000fea0003800200 */
.L_x_39:
        /* <DEDUP_REMOVED lines=30> */
[----:B0-----:R-:W-:Y:S02]  /*3b00*/  LOP3.LUT R48, R14, R35, RZ, 0xc0, !PT ;  /* 0x000000230e307212 */ /* 0x001fe400078ec0ff */
[----:B------:R-:W-:-:S04]  /*3b10*/  LOP3.LUT R34, R28, UR4, RZ, 0x30, !PT ;  /* 0x000000041c227c12 */ /* 0x000fc8000f8e30ff */
[----:B------:R-:W0:Y:S01]  /*3b20*/  POPC R48, R48 ;  /* 0x0000003000307309 */ /* 0x000e220000000000 */
[----:B-----5:R-:W-:-:S13]  /*3b30*/  ISETP.NE.AND P0, PT, R24, R32, PT ;  /* 0x000000201800720c */ /* 0x020fda0003f05270 */
[----:B0--34-:R-:W-:Y:S05]  /*3b40*/  @P0 BRA `(.L_x_42) ;  /* 0x0000000000080947 */ /* 0x019fea0003800000 */
[----:B------:R-:W-:-:S06]  /*3b50*/  IMAD R45, R30, 0x4, R29 ;  /* 0x000000041e2d7824 */ /* 0x000fcc00078e021d */
[----:B------:R0:W3:Y:S02]  /*3b60*/  ATOMS.ADD R45, [R45], R48 ;  /* 0x000000302d2d738c */ /* 0x0000e40000000000 */
.L_x_42:
[----:B------:R-:W-:Y:S05]  /*3b70*/  BSYNC.RECONVERGENT B0 ;  /* 0x0000000000007941 */ /* 0x000fea0003800200 */
.L_x_41:
        /* <DEDUP_REMOVED lines=35> */
[----:B------:R-:W-:-:S06]  /*3db0*/  IMAD R36, R34, 0x4, R29 ;  /* 0x0000000422247824 */ /* 0x000fcc00078e021d */
[----:B------:R0:W3:Y:S02]  /*3dc0*/  ATOMS.ADD R36, [R36], R37 ;  /* 0x000000252424738c */ /* 0x0000e40000000000 */
.L_x_44:
[----:B------:R-:W-:Y:S05]  /*3dd0*/  BSYNC.RECONVERGENT B0 ;  /* 0x0000000000007941 */ /* 0x000fea0003800200 */
.L_x_43:
        /* <DEDUP_REMOVED lines=37> */
.L_x_46:
[----:B------:R-:W-:Y:S05]  /*4030*/  BSYNC.RECONVERGENT B0 ;  /* 0x0000000000007941 */ /* 0x000fea0003800200 */
.L_x_45:
        /* <DEDUP_REMOVED lines=37> */
.L_x_48:
[----:B------:R-:W-:Y:S05]  /*4290*/  BSYNC.RECONVERGENT B0 ;  /* 0x0000000000007941 */ /* 0x000fea0003800200 */
.L_x_47:
[----:B------:R-:W-:Y:S01]  /*42a0*/  R2P PR, R40, 0x7f ;  /* 0x0000007f28007804 */ /* 0x000fe20000000000 */
[----:B---3--:R3:W4:Y:S01]  /*42b0*/  SHFL.IDX PT, R32, R32, R55, 0x1f ;  /* 0x00001f3720207589 */ /* 0x00872200000e0000 */
[----:B------:R-:W-:Y:S01]  /*42c0*/  SHF.R.U32.HI R38, RZ, UR5, R12 ;  /* 0x00000005ff267c19 */ /* 0x000fe2000801160c */
[----:B------:R-:W-:Y:S01]  /*42d0*/  BSSY.RECONVERGENT B0, `(.L_x_49) ;  /* 0x0000022000007945 */ /* 0x000fe20003800200 */
[----:B------:R-:W-:Y:S02]  /*42e0*/  IMAD.MOV.U32 R30, RZ, RZ, RZ ;  /* 0x000000ffff1e7224 */ /* 0x000fe400078e00ff */
[----:B------:R-:W-:-:S07]  /*42f0*/  LOP3.LUT R38, R38, UR4, RZ, 0x30, !PT ;  /* 0x0000000426267c12 */ /* 0x000fce000f8e30ff */
        /* <DEDUP_REMOVED lines=31> */
.L_x_50:
[----:B------:R-:W-:Y:S05]  /*44f0*/  BSYNC.RECONVERGENT B0 ;  /* 0x0000000000007941 */ /* 0x000fea0003800200 */
.L_x_49:
        /* <DEDUP_REMOVED lines=9> */
[----:B------:R-:W-:Y:S02]  /*4590*/  @!P1 LOP3.LUT R39, RZ, R39, RZ, 0x33, !PT ;  /* 0x00000027ff279212 */ /* 0x000fe400078e33ff */
[----:B------:R-:W-:Y:S02]  /*45a0*/  VOTE.ANY R55, PT, P2 ;  /* 0x0000000000377806 */ /* 0x000fe400010e0100 */
[----:B------:R-:W-:-:S02]  /*45b0*/  LOP3.LUT R28, R39, R28, RZ, 0xc0, !PT ;  /* 0x0000001c271c7212 */ /* 0x000fc400078ec0ff */
[----:B------:R-:W-:Y:S02]  /*45c0*/  VOTE.ANY R39, PT, P3 ;  /* 0x0000000000277806 */ /* 0x000fe400018e0100 */
[----:B------:R-:W-:Y:S02]  /*45d0*/  @!P2 LOP3.LUT R55, RZ, R55, RZ, 0x33, !PT ;  /* 0x00000037ff37a212 */ /* 0x000fe400078e33ff */
[----:B------:R-:W-:Y:S02]  /*45e0*/  @!P3 LOP3.LUT R39, RZ, R39, RZ, 0x33, !PT ;  /* 0x00000027ff27b212 */ /* 0x000fe400078e33ff */
[----:B------:R-:W-:Y:S02]  /*45f0*/  LOP3.LUT R28, R55, R28, RZ, 0xc0, !PT ;  /* 0x0000001c371c7212 */ /* 0x000fe400078ec0ff */
[----:B------:R-:W-:Y:S02]  /*4600*/  LOP3.LUT P0, RZ, R38, 0x80, RZ, 0xc0, !PT ;  /* 0x0000008026ff7812 */ /* 0x000fe4000780c0ff */
[----:B------:R-:W-:-:S02]  /*4610*/  VOTE.ANY R55, PT, P4 ;  /* 0x0000000000377806 */ /* 0x000fc400020e0100 */
[----:B------:R-:W-:Y:S02]  /*4620*/  LOP3.LUT R28, R39, R28, RZ, 0xc0, !PT ;  /* 0x0000001c271c7212 */ /* 0x000fe400078ec0ff */
[----:B------:R-:W-:Y:S02]  /*4630*/  VOTE.ANY R39, PT, P5 ;  /* 0x0000000000277806 */ /* 0x000fe400028e0100 */
[----:B------:R-:W-:Y:S02]  /*4640*/  @!P4 LOP3.LUT R55, RZ, R55, RZ, 0x33, !PT ;  /* 0x00000037ff37c212 */ /* 0x000fe400078e33ff */
[----:B------:R-:W-:Y:S02]  /*4650*/  @!P5 LOP3.LUT R39, RZ, R39, RZ, 0x33, !PT ;  /* 0x00000027ff27d212 */ /* 0x000fe400078e33ff */
[----:B------:R-:W-:Y:S02]  /*4660*/  LOP3.LUT R28, R55, R28, RZ, 0xc0, !PT ;  /* 0x0000001c371c7212 */ /* 0x000fe400078ec0ff */
[----:B------:R-:W-:-:S02]  /*4670*/  VOTE.ANY R55, PT, P6 ;  /* 0x0000000000377806 */ /* 0x000fc400030e0100 */
[----:B------:R-:W-:Y:S02]  /*4680*/  LOP3.LUT R28, R39, R28, RZ, 0xc0, !PT ;  /* 0x0000001c271c7212 */ /* 0x000fe400078ec0ff */
[----:B------:R-:W-:Y:S02]  /*4690*/  VOTE.ANY R39, PT, P0 ;  /* 0x0000000000277806 */ /* 0x000fe400000e0100 */
[----:B------:R-:W-:Y:S02]  /*46a0*/  @!P6 LOP3.LUT R55, RZ, R55, RZ, 0x33, !PT ;  /* 0x00000037ff37e212 */ /* 0x000fe400078e33ff */
        /* <DEDUP_REMOVED lines=8> */
[----:B------:R-:W-:-:S05]  /*4730*/  IMAD R43, R38, 0x4, R29 ;  /* 0x00000004262b7824 */ /* 0x000fca00078e021d */
[----:B------:R0:W3:Y:S02]  /*4740*/  ATOMS.ADD R60, [R43], R28 ;  /* 0x0000001c2b3c738c */ /* 0x0000e40000000000 */
.L_x_52:
[----:B------:R-:W-:Y:S05]  /*4750*/  BSYNC.RECONVERGENT B0 ;  /* 0x0000000000007941 */ /* 0x000fea0003800200 */
.L_x_51:
[----:B------:R-:W-:Y:S01]  /*4760*/  R2P PR, R40, 0x7f ;  /* 0x0000007f28007804 */ /* 0x000fe20000000000 */
[----:B---3--:R3:W4:Y:S01]  /*4770*/  SHFL.IDX PT, R39, R60, R39, 0x1f ;  /* 0x00001f273c277589 */ /* 0x00872200000e0000 */
[----:B------:R-:W-:Y:S01]  /*4780*/  SHF.R.U32.HI R58, RZ, UR5, R16 ;  /* 0x00000005ff3a7c19 */ /* 0x000fe20008011610 */
[----:B------:R-:W-:Y:S01]  /*4790*/  BSSY.RECONVERGENT B0, `(.L_x_53) ;  /* 0x0000022000007945 */ /* 0x000fe20003800200 */
[----:B------:R-:W-:Y:S02]  /*47a0*/  IMAD.MOV.U32 R64, RZ, RZ, RZ ;  /* 0x000000ffff407224 */ /* 0x000fe400078e00ff */
[----:B------:R-:W-:-:S07]  /*47b0*/  LOP3.LUT R58, R58, UR4, RZ, 0x30, !PT ;  /* 0x000000043a3a7c12 */ /* 0x000fce000f8e30ff */
[----:B------:R-:W-:Y:S02]  /*47c0*/  VOTE.ANY R38, PT, P0 ;  /* 0x0000000000267806 */ /* 0x000fe400000e0100 */
[----:B0-----:R-:W-:Y:S02]  /*47d0*/  VOTE.ANY R43, PT, P1 ;  /* 0x00000000002b7806 */ /* 0x001fe400008e0100 */
[----:B------:R-:W-:Y:S02]  /*47e0*/  @!P0 LOP3.LUT R38, RZ, R38, RZ, 0x33, !PT ;  /* 0x00000026ff268212 */ /* 0x000fe400078e33ff */
[----:B------:R-:W-:Y:S02]  /*47f0*/  @!P1 LOP3.LUT R43, RZ, R43, RZ, 0x33, !PT ;  /* 0x0000002bff2b9212 */ /* 0x000fe400078e33ff */
[----:B------:R-:W-:Y:S02]  /*4800*/  LOP3.LUT P0, RZ, R40, 0x80, RZ, 0xc0, !PT ;  /* 0x0000008028ff7812 */ /* 0x000fe4000780c0ff */
[----:B------:R-:W-:-:S02]  /*4810*/  LOP3.LUT R38, R43, R38, RZ, 0xc0, !PT ;  /* 0x000000262b267212 */ /* 0x000fc400078ec0ff */
[----:B------:R-:W-:-:S04]  /*4820*/  VOTE.ANY R43, PT, P2 ;  /* 0x00000000002b7806 */ /* 0x000fc800010e0100 */
[----:B------:R-:W-:-:S04]  /*4830*/  @!P2 LOP3.LUT R43, RZ, R43, RZ, 0x33, !PT ;  /* 0x0000002bff2ba212 */ /* 0x000fc800078e33ff */
[----:B------:R-:W-:Y:S02]  /*4840*/  LOP3.LUT R38, R43, R38, RZ, 0xc0, !PT ;  /* 0x000000262b267212 */ /* 0x000fe400078ec0ff */
        /* <DEDUP_REMOVED lines=14> */
[----:B------:R-:W-:-:S04]  /*4930*/  LOP3.LUT R55, R43, R38, RZ, 0xc0, !PT ;  /* 0x000000262b377212 */ /* 0x000fc800078ec0ff */
[----:B------:R-:W0:Y:S01]  /*4940*/  FLO.U32 R43, R55 ;  /* 0x00000037002b7300 */ /* 0x000e2200000e0000 */
[----:B------:R-:W-:-:S06]  /*4950*/  LOP3.LUT R38, R14, R55, RZ, 0xc0, !PT ;  /* 0x000000370e267212 */ /* 0x000fcc00078ec0ff */
[----:B------:R-:W1:Y:S01]  /*4960*/  POPC R38, R38 ;  /* 0x0000002600267309 */ /* 0x000e620000000000 */
[----:B0-----:R-:W-:-:S13]  /*4970*/  ISETP.NE.AND P0, PT, R24, R43, PT ;  /* 0x0000002b1800720c */ /* 0x001fda0003f05270 */
[----:B-1-34-:R-:W-:Y:S05]  /*4980*/  @P0 BRA `(.L_x_54) ;  /* 0x0000000000080947 */ /* 0x01afea0003800000 */
[----:B------:R-:W-:-:S05]  /*4990*/  IMAD R55, R40, 0x4, R29 ;  /* 0x0000000428377824 */ /* 0x000fca00078e021d */
[----:B------:R0:W1:Y:S02]  /*49a0*/  ATOMS.ADD R64, [R55], R38 ;  /* 0x000000263740738c */ /* 0x0000640000000000 */
.L_x_54:
[----:B------:R-:W-:Y:S05]  /*49b0*/  BSYNC.RECONVERGENT B0 ;  /* 0x0000000000007941 */ /* 0x000fea0003800200 */
.L_x_53:
[----:B------:R-:W-:Y:S01]  /*49c0*/  R2P PR, R58, 0x7f ;  /* 0x0000007f3a007804 */ /* 0x000fe20000000000 */
[----:B-1----:R1:W3:Y:S01]  /*49d0*/  SHFL.IDX PT, R43, R64, R43, 0x1f ;  /* 0x00001f2b402b7589 */ /* 0x0022e200000e0000 */
        /* <DEDUP_REMOVED lines=30> */
[----:B------:R-:W4:Y:S01]  /*4bc0*/  POPC R40, R40 ;  /* 0x0000002800287309 */ /* 0x000f220000000000 */
[----:B0-----:R-:W-:-:S13]  /*4bd0*/  ISETP.NE.AND P0, PT, R24, R55, PT ;  /* 0x000000371800720c */ /* 0x001fda0003f05270 */
[----:B-1-34-:R-:W-:Y:S05]  /*4be0*/  @P0 BRA `(.L_x_56) ;  /* 0x0000000000080947 */ /* 0x01afea0003800000 */
[----:B------:R-:W-:-:S05]  /*4bf0*/  IMAD R59, R58, 0x4, R29 ;  /* 0x000000043a3b7824 */ /* 0x000fca00078e021d */
[----:B------:R0:W1:Y:S02]  /*4c00*/  ATOMS.ADD R62, [R59], R40 ;  /* 0x000000283b3e738c */ /* 0x0000640000000000 */
.L_x_56:
[----:B------:R-:W-:Y:S05]  /*4c10*/  BSYNC.RECONVERGENT B0 ;  /* 0x0000000000007941 */ /* 0x000fea0003800200 */
.L_x_55:
[----:B------:R-:W-:Y:S01]  /*4c20*/  R2P PR, R60, 0x7f ;  /* 0x0000007f3c007804 */ /* 0x000fe20000000000 */
[----:B--2---:R-:W-:Y:S01]  /*4c30*/  IMAD.IADD R44, R44, 0x1, R47 ;  /* 0x000000012c2c7824 */ /* 0x004fe200078e022f */
[----:B------:R-:W-:Y:S01]  /*4c40*/  BSSY.RECONVERGENT B0, `(.L_x_57) ;  /* 0x0000025000007945 */ /* 0x000fe20003800200 */
[----:B------:R-:W-:Y:S02]  /*4c50*/  IMAD.IADD R46, R46, 0x1, R49 ;  /* 0x000000012e2e7824 */ /* 0x000fe400078e0231 */
[----:B-1----:R1:W2:Y:S01]  /*4c60*/  SHFL.IDX PT, R49, R62, R55, 0x1f ;  /* 0x00001f373e317589 */ /* 0x0022a200000e0000 */
[----:B------:R-:W-:-:S07]  /*4c70*/  IMAD.MOV.U32 R64, RZ, RZ, RZ ;  /* 0x000000ffff407224 */ /* 0x000fce00078e00ff */
[----:B------:R-:W-:Y:S02]  /*4c80*/  VOTE.ANY R58, PT, P0 ;  /* 0x00000000003a7806 */ /* 0x000fe400000e0100 */
[----:B------:R-:W-:Y:S02]  /*4c90*/  VOTE.ANY R47, PT, P1 ;  /* 0x00000000002f7806 */ /* 0x000fe400008e0100 */
        /* <DEDUP_REMOVED lines=22> */
[----:B------:R-:W-:Y:S02]  /*4e00*/  SHF.R.U32.HI R58, RZ, UR5, R6 ;  /* 0x00000005ff3a7c19 */ /* 0x000fe40008011606 */
[----:B0-----:R-:W0:Y:S01]  /*4e10*/  FLO.U32 R59, R61 ;  /* 0x0000003d003b7300 */ /* 0x001e2200000e0000 */
[----:B------:R-:W-:Y:S02]  /*4e20*/  LOP3.LUT R47, R14, R61, RZ, 0xc0, !PT ;  /* 0x0000003d0e2f7212 */ /* 0x000fe400078ec0ff */
[----:B------:R-:W-:-:S04]  /*4e30*/  LOP3.LUT R58, R58, UR4, RZ, 0x30, !PT ;  /* 0x000000043a3a7c12 */ /* 0x000fc8000f8e30ff */
[----:B------:R-:W3:Y:S01]  /*4e40*/  POPC R47, R47 ;  /* 0x0000002f002f7309 */ /* 0x000ee20000000000 */
[----:B0-----:R-:W-:-:S13]  /*4e50*/  ISETP.NE.AND P0, PT, R24, R59, PT ;  /* 0x0000003b1800720c */ /* 0x001fda0003f05270 */
[----:B-123--:R-:W-:Y:S05]  /*4e60*/  @P0 BRA `(.L_x_58) ;  /* 0x0000000000080947 */ /* 0x00efea0003800000 */
[----:B------:R-:W-:-:S05]  /*4e70*/  IMAD R60, R60, 0x4, R29 ;  /* 0x000000043c3c7824 */ /* 0x000fca00078e021d */
[----:B------:R0:W1:Y:S02]  /*4e80*/  ATOMS.ADD R64, [R60], R47 ;  /* 0x0000002f3c40738c */ /* 0x0000640000000000 */
.L_x_58:
[----:B------:R-:W-:Y:S05]  /*4e90*/  BSYNC.RECONVERGENT B0 ;  /* 0x0000000000007941 */ /* 0x000fea0003800200 */
.L_x_57:
[----:B------:R-:W-:Y:S01]  /*4ea0*/  R2P PR, R58, 0x7f ;  /* 0x0000007f3a007804 */ /* 0x000fe20000000000 */
[----:B------:R-:W-:Y:S01]  /*4eb0*/  IMAD.IADD R52, R51, 0x1, R52 ;  /* 0x0000000133347824 */ /* 0x000fe200078e0234 */
[----:B-1----:R1:W2:Y:S01]  /*4ec0*/  SHFL.IDX PT, R64, R64, R59, 0x1f ;  /* 0x00001f3b40407589 */ /* 0x0022a200000e0000 */
[----:B------:R-:W-:Y:S01]  /*4ed0*/  BSSY.RECONVERGENT B0, `(.L_x_59) ;  /* 0x0000024000007945 */ /* 0x000fe20003800200 */
[----:B------:R-:W-:Y:S02]  /*4ee0*/  IMAD.IADD R56, R53, 0x1, R56 ;  /* 0x0000000135387824 */ /* 0x000fe400078e0238 */
[----:B------:R-:W-:-:S07]  /*4ef0*/  IMAD.MOV.U32 R62, RZ, RZ, RZ ;  /* 0x000000ffff3e7224 */ /* 0x000fce00078e00ff */
        /* <DEDUP_REMOVED lines=25> */
[----:B------:R-:W0:Y:S01]  /*5090*/  FLO.U32 R55, R61 ;  /* 0x0000003d00377300 */ /* 0x000e2200000e0000 */
[----:B------:R-:W-:Y:S02]  /*50a0*/  LOP3.LUT R51, R14, R61, RZ, 0xc0, !PT ;  /* 0x0000003d0e337212 */ /* 0x000fe400078ec0ff */
[----:B------:R-:W-:-:S04]  /*50b0*/  LOP3.LUT R60, R60, UR4, RZ, 0x30, !PT ;  /* 0x000000043c3c7c12 */ /* 0x000fc8000f8e30ff */
[----:B------:R-:W3:Y:S01]  /*50c0*/  POPC R51, R51 ;  /* 0x0000003300337309 */ /* 0x000ee20000000000 */
[----:B0-----:R-:W-:-:S13]  /*50d0*/  ISETP.NE.AND P0, PT, R24, R55, PT ;  /* 0x000000371800720c */ /* 0x001fda0003f05270 */
[----:B-123--:R-:W-:Y:S05]  /*50e0*/  @P0 BRA `(.L_x_60) ;  /* 0x0000000000080947 */ /* 0x00efea0003800000 */
[----:B------:R-:W-:-:S05]  /*50f0*/  IMAD R58, R58, 0x4, R29 ;  /* 0x000000043a3a7824 */ /* 0x000fca00078e021d */
[----:B------:R0:W1:Y:S02]  /*5100*/  ATOMS.ADD R62, [R58], R51 ;  /* 0x000000333a3e738c */ /* 0x0000640000000000 */
.L_x_60:
[----:B------:R-:W-:Y:S05]  /*5110*/  BSYNC.RECONVERGENT B0 ;  /* 0x0000000000007941 */ /* 0x000fea0003800200 */
.L_x_59:
[----:B------:R-:W-:Y:S01]  /*5120*/  R2P PR, R60, 0x7f ;  /* 0x0000007f3c007804 */ /* 0x000fe20000000000 */
[----:B------:R-:W-:Y:S01]  /*5130*/  IMAD.IADD R48, R48, 0x1, R45 ;  /* 0x0000000130307824 */ /* 0x000fe200078e022d */
[----:B-1----:R1:W2:Y:S01]  /*5140*/  SHFL.IDX PT, R62, R62, R55, 0x1f ;  /* 0x00001f373e3e7589 */ /* 0x0022a200000e0000 */
[----:B------:R-:W-:Y:S01]  /*5150*/  BSSY.RECONVERGENT B0, `(.L_x_61) ;  /* 0x0000024000007945 */ /* 0x000fe20003800200 */
[----:B------:R-:W-:-:S09]  /*5160*/  IMAD.MOV.U32 R66, RZ, RZ, RZ ;  /* 0x000000ffff427224 */ /* 0x000fd200078e00ff */
        /* <DEDUP_REMOVED lines=23> */
[----:B------:R-:W-:Y:S01]  /*52e0*/  LOP3.LUT R53, R58, R53, RZ, 0xc0, !PT ;  /* 0x000000353a357212 */ /* 0x000fe200078ec0ff */
[----:B------:R-:W-:Y:S01]  /*52f0*/  IMAD.IADD R58, R37, 0x1, R36 ;  /* 0x00000001253a7824 */ /* 0x000fe200078e0224 */
        /* <DEDUP_REMOVED lines=9> */
.L_x_62:
[----:B------:R-:W-:Y:S05]  /*5390*/  BSYNC.RECONVERGENT B0 ;  /* 0x0000000000007941 */ /* 0x000fea0003800200 */
.L_x_61:
[----:B------:R-:W-:Y:S01]  /*53a0*/  R2P PR, R36, 0x7f ;  /* 0x0000007f24007804 */ /* 0x000fe20000000000 */
[----:B------:R-:W-:Y:S01]  /*53b0*/  IMAD.IADD R34, R35, 0x1, R34 ;  /* 0x0000000123227824 */ /* 0x000fe200078e0222 */
[----:B------:R-:W-:Y:S01]  /*53c0*/  BSSY.RECONVERGENT B0, `(.L_x_63) ;  /* 0x0000022000007945 */ /* 0x000fe20003800200 */
[----:B------:R-:W-:-:S10]  /*53d0*/  IMAD.MOV.U32 R55, RZ, RZ, RZ ;  /* 0x000000ffff377224 */ /* 0x000fd400078e00ff */
        /* <DEDUP_REMOVED lines=24> */
[----:B-1----:R0:W1:Y:S02]  /*5560*/  SHFL.IDX PT, R60, R66, R45, 0x1f ;  /* 0x00001f2d423c7589 */ /* 0x00206400000e0000 */
[----:B------:R-:W2:Y:S01]  /*5570*/  FLO.U32 R59, R53 ;  /* 0x00000035003b7300 */ /* 0x000ea200000e0000 */
[----:B------:R-:W-:-:S06]  /*5580*/  LOP3.LUT R35, R14, R53, RZ, 0xc0, !PT ;  /* 0x000000350e237212 */ /* 0x000fcc00078ec0ff */
[----:B------:R-:W3:Y:S01]  /*5590*/  POPC R35, R35 ;  /* 0x0000002300237309 */ /* 0x000ee20000000000 */
[----:B--2---:R-:W-:-:S13]  /*55a0*/  ISETP.NE.AND P0, PT, R24, R59, PT ;  /* 0x0000003b1800720c */ /* 0x004fda0003f05270 */
[----:B01-3--:R-:W-:Y:S05]  /*55b0*/  @P0 BRA `(.L_x_64) ;  /* 0x0000000000080947 */ /* 0x00bfea0003800000 */
[----:B------:R-:W-:-:S05]  /*55c0*/  IMAD R36, R36, 0x4, R29 ;  /* 0x0000000424247824 */ /* 0x000fca00078e021d */
[----:B------:R0:W1:Y:S02]  /*55d0*/  ATOMS.ADD R55, [R36], R35 ;  /* 0x000000232437738c */ /* 0x0000640000000000 */
.L_x_64:
[----:B------:R-:W-:Y:S05]  /*55e0*/  BSYNC.RECONVERGENT B0 ;  /* 0x0000000000007941 */ /* 0x000fea0003800200 */
.L_x_63:
[----:B------:R-:W-:Y:S01]  /*55f0*/  R2P PR, R26, 0x7f ;  /* 0x0000007f1a007804 */ /* 0x000fe20000000000 */
[----:B01----:R0:W1:Y:S01]  /*5600*/  SHFL.IDX PT, R36, R55, R59, 0x1f ;  /* 0x00001f3b37247589 */ /* 0x00306200000e0000 */
[----:B------:R-:W-:Y:S11]  /*5610*/  BSSY.RECONVERGENT B0, `(.L_x_65) ;  /* 0x0000021000007945 */ /* 0x000ff60003800200 */
[----:B------:R-:W-:-:S02]  /*5620*/  VOTE.ANY R45, PT, P0 ;  /* 0x00000000002d7806 */ /* 0x000fc400000e0100 */
[----:B------:R-:W-:Y:S02]  /*5630*/  VOTE.ANY R66, PT, P1 ;  /* 0x0000000000427806 */ /* 0x000fe400008e0100 */
[----:B------:R-:W-:Y:S02]  /*5640*/  @!P0 LOP3.LUT R45, RZ, R45, RZ, 0x33, !PT ;  /* 0x0000002dff2d8212 */ /* 0x000fe400078e33ff */
[----:B------:R-:W-:Y:S02]  /*5650*/  @!P1 LOP3.LUT R66, RZ, R66, RZ, 0x33, !PT ;  /* 0x00000042ff429212 */ /* 0x000fe400078e33ff */
[----:B------:R-:W-:Y:S02]  /*5660*/  LOP3.LUT P0, RZ, R26, 0x80, RZ, 0xc0, !PT ;  /* 0x000000801aff7812 */ /* 0x000fe4000780c0ff */
        /* <DEDUP_REMOVED lines=19> */
[----:B------:R-:W2:Y:S01]  /*57a0*/  FLO.U32 R53, R45 ;  /* 0x0000002d00357300 */ /* 0x000ea200000e0000 */
[----:B------:R-:W-:-:S04]  /*57b0*/  LOP3.LUT R14, R14, R45, RZ, 0xc0, !PT ;  /* 0x0000002d0e0e7212 */ /* 0x000fc800078ec0ff */
[----:B0-----:R0:W3:Y:S01]  /*57c0*/  POPC R55, R14 ;  /* 0x0000000e00377309 */ /* 0x0010e20000000000 */
[----:B--2---:R-:W-:Y:S01]  /*57d0*/  ISETP.NE.AND P0, PT, R24, R53, PT ;  /* 0x000000351800720c */ /* 0x004fe20003f05270 */
[----:B------:R-:W-:-:S12]  /*57e0*/  IMAD.MOV.U32 R24, RZ, RZ, RZ ;  /* 0x000000ffff187224 */ /* 0x000fd800078e00ff */
[----:B01-3--:R-:W-:Y:S05]  /*57f0*/  @P0 BRA `(.L_x_66) ;  /* 0x0000000000080947 */ /* 0x00bfea0003800000 */
[----:B------:R-:W-:-:S06]  /*5800*/  IMAD R24, R26, 0x4, R29 ;  /* 0x000000041a187824 */ /* 0x000fcc00078e021d */
[----:B------:R0:W1:Y:S02]  /*5810*/  ATOMS.ADD R24, [R24], R55 ;  /* 0x000000371818738c */ /* 0x0000640000000000 */
.L_x_66:
[----:B------:R-:W-:Y:S05]  /*5820*/  BSYNC.RECONVERGENT B0 ;  /* 0x0000000000007941 */ /* 0x000fea0003800200 */
.L_x_65:
[----:B------:R-:W-:Y:S01]  /*5830*/  BAR.SYNC.DEFER_BLOCKING 0x0 ;  /* 0x0000000000007b1d */ /* 0x000fe20000010000 */
[----:B------:R-:W-:Y:S01]  /*5840*/  IMAD.IADD R26, R40, 0x1, R49 ;  /* 0x00000001281a7824 */ /* 0x000fe200078e0231 */
[----:B------:R-:W-:Y:S01]  /*5850*/  ISETP.NE.AND P0, PT, R50, RZ, PT ;  /* 0x000000ff3200720c */ /* 0x000fe20003f05270 */
[----:B------:R-:W-:Y:S02]  /*5860*/  IMAD.IADD R28, R28, 0x1, R39 ;  /* 0x000000011c1c7824 */ /* 0x000fe400078e0227 */
[----:B------:R-:W-:Y:S01]  /*5870*/  IMAD R40, R44, 0x4, R7 ;  /* 0x000000042c287824 */ /* 0x000fe200078e0207 */
[----:B------:R-:W-:Y:S01]  /*5880*/  BSSY B1, `(.L_x_67) ;  /* 0x000005c000017945 */ /* 0x000fe20003800000 */
[----:B------:R-:W-:Y:S01]  /*5890*/  IMAD.IADD R14, R38, 0x1, R43 ;  /* 0x00000001260e7824 */ /* 0x000fe200078e022b */
[----:B-1----:R-:W1:Y:S01]  /*58a0*/  SHFL.IDX PT, R24, R24, R53, 0x1f ;  /* 0x00001f3518187589 */ /* 0x002e6200000e0000 */
[----:B------:R-:W-:Y:S02]  /*58b0*/  IMAD R39, R46, 0x4, R7 ;  /* 0x000000042e277824 */ /* 0x000fe400078e0207 */
[----:B------:R-:W-:-:S02]  /*58c0*/  IMAD.IADD R60, R37, 0x1, R60 ;  /* 0x00000001253c7824 */ /* 0x000fc400078e023c */
[--C-:B------:R-:W-:Y:S02]  /*58d0*/  IMAD R38, R52, 0x4, R7.reuse ;  /* 0x0000000434267824 */ /* 0x100fe400078e0207 */
[----:B------:R-:W-:Y:S02]  /*58e0*/  IMAD.IADD R32, R33, 0x1, R32 ;  /* 0x0000000121207824 */ /* 0x000fe400078e0220 */
[----:B------:R-:W-:Y:S02]  /*58f0*/  IMAD.IADD R44, R35, 0x1, R36 ;  /* 0x00000001232c7824 */ /* 0x000fe400078e0224 */
[--C-:B------:R-:W-:Y:S02]  /*5900*/  IMAD R37, R56, 0x4, R7.reuse ;  /* 0x0000000438257824 */ /* 0x100fe400078e0207 */
[----:B------:R-:W-:Y:S02]  /*5910*/  IMAD.IADD R30, R31, 0x1, R30 ;  /* 0x000000011f1e7824 */ /* 0x000fe400078e021e */
[--C-:B------:R-:W-:Y:S01]  /*5920*/  IMAD R36, R48, 0x4, R7.reuse ;  /* 0x0000000430247824 */ /* 0x100fe200078e0207 */
[----:B------:R2:W-:Y:S01]  /*5930*/  STS [R40+-0x4], R27 ;  /* 0xfffffc1b28007388 */ /* 0x0005e20000000800 */
[----:B------:R-:W-:-:S02]  /*5940*/  IMAD R35, R58, 0x4, R7 ;  /* 0x000000043a237824 */ /* 0x000fc400078e0207 */
[--C-:B------:R-:W-:Y:S01]  /*5950*/  IMAD R34, R34, 0x4, R7.reuse ;  /* 0x0000000422227824 */ /* 0x100fe200078e0207 */
[----:B------:R-:W-:Y:S01]  /*5960*/  STS [R39+-0x4], R22 ;  /* 0xfffffc1627007388 */ /* 0x000fe20000000800 */
[--C-:B------:R-:W-:Y:S02]  /*5970*/  IMAD R33, R32, 0x4, R7.reuse ;  /* 0x0000000420217824 */ /* 0x100fe400078e0207 */
[----:B------:R-:W-:Y:S01]  /*5980*/  IMAD.IADD R64, R47, 0x1, R64 ;  /* 0x000000012f407824 */ /* 0x000fe200078e0240 */
[----:B------:R-:W-:Y:S01]  /*5990*/  STS [R38+-0x4], R21 ;  /* 0xfffffc1526007388 */ /* 0x000fe20000000800 */
[--C-:B------:R-:W-:Y:S02]  /*59a0*/  IMAD R32, R30, 0x4, R7.reuse ;  /* 0x000000041e207824 */ /* 0x100fe400078e0207 */
[----:B------:R-:W-:Y:S01]  /*59b0*/  IMAD.IADD R62, R51, 0x1, R62 ;  /* 0x00000001333e7824 */ /* 0x000fe200078e023e */
[----:B------:R-:W-:Y:S01]  /*59c0*/  STS [R37+-0x4], R18 ;  /* 0xfffffc1225007388 */ /* 0x000fe20000000800 */
[----:B------:R-:W-:-:S02]  /*59d0*/  IMAD R31, R28, 0x4, R7 ;  /* 0x000000041c1f7824 */ /* 0x000fc400078e0207 */
[--C-:B------:R-:W-:Y:S01]  /*59e0*/  IMAD R30, R14, 0x4, R7.reuse ;  /* 0x000000040e1e7824 */ /* 0x100fe200078e0207 */
[----:B------:R-:W-:Y:S01]  /*59f0*/  STS [R36+-0x4], R23 ;  /* 0xfffffc1724007388 */ /* 0x000fe20000000800 */
[--C-:B------:R-:W-:Y:S02]  /*5a00*/  IMAD R29, R26, 0x4, R7.reuse ;  /* 0x000000041a1d7824 */ /* 0x100fe400078e0207 */
[----:B-1----:R-:W-:Y:S01]  /*5a10*/  IMAD.IADD R24, R55, 0x1, R24 ;  /* 0x0000000137187824 */ /* 0x002fe200078e0218 */
[----:B------:R-:W-:Y:S01]  /*5a20*/  STS [R35+-0x4], R20 ;  /* 0xfffffc1423007388 */ /* 0x000fe20000000800 */
[--C-:B------:R-:W-:Y:S02]  /*5a30*/  IMAD R28, R64, 0x4, R7.reuse ;  /* 0x00000004401c7824 */ /* 0x100fe400078e0207 */
[--C-:B--2---:R-:W-:Y:S01]  /*5a40*/  IMAD R27, R62, 0x4, R7.reuse ;  /* 0x000000043e1b7824 */ /* 0x104fe200078e0207 */
[----:B------:R1:W-:Y:S01]  /*5a50*/  STS [R34+-0x4], R25 ;  /* 0xfffffc1922007388 */ /* 0x0003e20000000800 */
[----:B------:R-:W-:-:S02]  /*5a60*/  IMAD R26, R60, 0x4, R7 ;  /* 0x000000043c1a7824 */ /* 0x000fc400078e0207 */
[--C-:B------:R-:W-:Y:S01]  /*5a70*/  IMAD R24, R24, 0x4, R7.reuse ;  /* 0x0000000418187824 */ /* 0x100fe200078e0207 */
[----:B------:R-:W-:Y:S04]  /*5a80*/  STS [R33+-0x4], R10 ;  /* 0xfffffc0a21007388 */ /* 0x000fe80000000800 */
[----:B------:R-:W-:Y:S01]  /*5a90*/  STS [R32+-0x4], R17 ;  /* 0xfffffc1120007388 */ /* 0x000fe20000000800 */
[----:B-1----:R-:W-:-:S03]  /*5aa0*/  IMAD R25, R44, 0x4, R7 ;  /* 0x000000042c197824 */ /* 0x002fc600078e0207 */
[----:B------:R-:W-:Y:S04]  /*5ab0*/  STS [R31+-0x4], R12 ;  /* 0xfffffc0c1f007388 */ /* 0x000fe80000000800 */
[----:B------:R1:W-:Y:S04]  /*5ac0*/  STS [R30+-0x4], R19 ;  /* 0xfffffc131e007388 */ /* 0x0003e80000000800 */
[----:B------:R2:W-:Y:S04]  /*5ad0*/  STS [R29+-0x4], R16 ;  /* 0xfffffc101d007388 */ /* 0x0005e80000000800 */
[----:B------:R2:W-:Y:S01]  /*5ae0*/  STS [R28+-0x4], R9 ;  /* 0xfffffc091c007388 */ /* 0x0005e20000000800 */
[----:B-1----:R-:W-:-:S03]  /*5af0*/  IMAD R19, R3, 0x8, R7 ;  /* 0x0000000803137824 */ /* 0x002fc600078e0207 */
[----:B------:R2:W-:Y:S04]  /*5b00*/  STS [R27+-0x4], R6 ;  /* 0xfffffc061b007388 */ /* 0x0005e80000000800 */
[----:B------:R2:W-:Y:S04]  /*5b10*/  STS [R26+-0x4], R11 ;  /* 0xfffffc0b1a007388 */ /* 0x0005e80000000800 */
[----:B------:R2:W-:Y:S04]  /*5b20*/  STS [R25+-0x4], R8 ;  /* 0xfffffc0819007388 */ /* 0x0005e80000000800 */
[----:B------:R2:W-:Y:S01]  /*5b30*/  STS [R24+-0x4], R13 ;  /* 0xfffffc0d18007388 */ /* 0x0005e20000000800 */
[----:B------:R-:W-:Y:S05]  /*5b40*/  @P0 BRA `(.L_x_68) ;  /* 0x0000000000bc0947 */ /* 0x000fea0003800000 */
[----:B------:R-:W1:Y:S02]  /*5b50*/  LDCU.64 UR8, c[0x0][0x398] ;  /* 0x00007300ff0877ac */ /* 0x000e640008000a00 */
[----:B-1----:R-:W-:-:S04]  /*5b60*/  LEA R10, P0, R3, UR8, 0x3 ;  /* 0x00000008030a7c11 */ /* 0x002fc8000f8018ff */
[----:B--2---:R-:W-:-:S05]  /*5b70*/  LEA.HI.X R11, R3, UR9, RZ, 0x3, P0 ;  /* 0x00000009030b7c11 */ /* 0x004fca00080f1cff */
[----:B------:R-:W2:Y:S01]  /*5b80*/  LDG.E.64 R8, desc[UR6][R10.64] ;  /* 0x000000060a087981 */ /* 0x000ea2000c1e1b00 */
[----:B------:R-:W-:Y:S02]  /*5b90*/  SHF.R.S32.HI R13, RZ, 0x1f, R15 ;  /* 0x0000001fff0d7819 */ /* 0x000fe4000001140f */
[----:B--2---:R-:W-:-:S05]  /*5ba0*/  IADD3 R8, P0, PT, -R15, R8, RZ ;  /* 0x000000080f087210 */ /* 0x004fca0007f1e1ff */
[----:B------:R-:W-:Y:S01]  /*5bb0*/  IMAD.X R9, R9, 0x1, ~R13, P0 ;  /* 0x0000000109097824 */ /* 0x000fe200000e0e0d */
[----:B------:R-:W-:Y:S01]  /*5bc0*/  ISETP.GE.AND P0, PT, R42, 0x1, PT ;  /* 0x000000012a00780c */ /* 0x000fe20003f06270 */
[----:B------:R-:W-:-:S03]  /*5bd0*/  IMAD.MOV.U32 R13, RZ, RZ, R0 ;  /* 0x000000ffff0d7224 */ /* 0x000fc600078e0000 */
[----:B------:R1:W-:Y:S09]  /*5be0*/  STS.64 [R19+0x6600], R8 ;  /* 0x0066000813007388 */ /* 0x0003f20000000a00 */
[----:B------:R-:W-:Y:S05]  /*5bf0*/  @!P0 BRA `(.L_x_69) ;  /* 0x00000000006c8947 */ /* 0x000fea0003800000 */
[----:B------:R-:W-:Y:S01]  /*5c00*/  BSSY B0, `(.L_x_70) ;  /* 0x0000019000007945 */ /* 0x000fe20003800000 */
[----:B------:R-:W-:Y:S02]  /*5c10*/  IMAD.MOV.U32 R6, RZ, RZ, -0x1 ;  /* 0xffffffffff067424 */ /* 0x000fe400078e00ff */
[----:B------:R-:W-:Y:S02]  /*5c20*/  IMAD.MOV.U32 R10, RZ, RZ, R42 ;  /* 0x000000ffff0a7224 */ /* 0x000fe400078e002a */
[----:B------:R-:W-:-:S07]  /*5c30*/  IMAD.MOV.U32 R13, RZ, RZ, R0 ;  /* 0x000000ffff0d7224 */ /* 0x000fce00078e0000 */
.L_x_74:
[----:B-1----:R-:W1:Y:S01]  /*5c40*/  LDC.64 R8, c[0x0][0x380] ;  /* 0x0000e000ff087b82 */ /* 0x002e620000000a00 */
[----:B------:R-:W-:Y:S01]  /*5c50*/  VIADD R17, R10, 0xffffffff ;  /* 0xffffffff0a117836 */ /* 0x000fe20000000000 */
[----:B------:R-:W-:Y:S03]  /*5c60*/  BSSY B2, `(.L_x_71) ;  /* 0x0000008000027945 */ /* 0x000fe60003800000 */
[----:B------:R-:W-:-:S04]  /*5c70*/  IMAD R11, R17, 0x100, R3 ;  /* 0x00000100110b7824 */ /* 0x000fc800078e0203 */
[----:B-1----:R-:W-:-:S07]  /*5c80*/  IMAD.WIDE R8, R11, 0x4, R8 ;  /* 0x000000040b087825 */ /* 0x002fce00078e0208 */
.L_x_72:
[----:B------:R-:W-:Y:S05]  /*5c90*/  YIELD ;  /* 0x0000000000007946 */ /* 0x000fea0003800000 */
[----:B------:R1:W-:Y:S06]  /*5ca0*/  MEMBAR.SC.CTA ;  /* 0x0000000000007992 */ /* 0x0003ec0000000000 */
[----:B-1----:R-:W2:Y:S02]  /*5cb0*/  LDG.E.STRONG.SYS R11, desc[UR6][R8.64] ;  /* 0x00000006080b7981 */ /* 0x002ea4000c1f5900 */
[----:B--2---:R-:W-:-:S13]  /*5cc0*/  ISETP.NE.AND P0, PT, R11, RZ, PT ;  /* 0x000000ff0b00720c */ /* 0x004fda0003f05270 */
[----:B------:R-:W-:Y:S05]  /*5cd0*/  @!P0 BRA `(.L_x_72) ;  /* 0xfffffffc00ec8947 */ /* 0x000fea000383ffff */
[----:B------:R-:W-:Y:S05]  /*5ce0*/  BSYNC B2 ;  /* 0x0000000000027941 */ /* 0x000fea0003800000 */
.L_x_71:
[----:B------:R-:W-:Y:S01]  /*5cf0*/  BSSY.RECONVERGENT B2, `(.L_x_73) ;  /* 0x0000006000027945 */ /* 0x000fe20003800200 */
[C---:B------:R-:W-:Y:S02]  /*5d00*/  ISETP.GT.AND P0, PT, R11.reuse, -0x1, PT ;  /* 0xffffffff0b00780c */ /* 0x040fe40003f04270 */
[----:B------:R-:W-:Y:S01]  /*5d10*/  LOP3.LUT R8, R11, 0x3fffffff, RZ, 0xc0, !PT ;  /* 0x3fffffff0b087812 */ /* 0x000fe200078ec0ff */
[----:B------:R-:W-:Y:S05]  /*5d20*/  WARPSYNC.EXCLUSIVE R6 ;  /* 0x0000000006007348 */ /* 0x000fea0003a00000 */
[----:B------:R-:W-:-:S05]  /*5d30*/  IMAD.IADD R13, R8, 0x1, R13 ;  /* 0x00000001080d7824 */ /* 0x000fca00078e020d */
[----:B------:R-:W-:-:S07]  /*5d40*/  VOTE.ANY R6, PT, P0 ;  /* 0x0000000000067806 */ /* 0x000fce00000e0100 */
[----:B------:R-:W-:Y:S05]  /*5d50*/  BSYNC.RECONVERGENT B2 ;  /* 0x0000000000027941 */ /* 0x000fea0003800200 */
.L_x_73:
[----:B------:R-:W-:Y:S01]  /*5d60*/  ISETP.GT.U32.AND P1, PT, R10, 0x1, PT ;  /* 0x000000010a00780c */ /* 0x000fe20003f24070 */
[----:B------:R-:W-:-:S12]  /*5d70*/  IMAD.MOV.U32 R10, RZ, RZ, R17 ;  /* 0x000000ffff0a7224 */ /* 0x000fd800078e0011 */
[----:B------:R-:W-:Y:S05]  /*5d80*/  @P0 BRA P1, `(.L_x_74) ;  /* 0xfffffffc00ac0947 */ /* 0x000fea000083ffff */
[----:B------:R-:W-:Y:S05]  /*5d90*/  BSYNC B0 ;  /* 0x0000000000007941 */ /* 0x000fea0003800000 */
.L_x_70:
[----:B------:R2:W3:Y:S02]  /*5da0*/  LDS.64 R8, [R19+0x6600] ;  /* 0x0066000013087984 */ /* 0x0004e40000000a00 */
.L_x_69:
[----:B------:R-:W4:Y:S01]  /*5db0*/  LDC.64 R10, c[0x0][0x380] ;  /* 0x0000e000ff0a7b82 */ /* 0x000f220000000a00 */
[C---:B------:R-:W-:Y:S01]  /*5dc0*/  IMAD.IADD R17, R13.reuse, 0x1, -R0 ;  /* 0x000000010d117824 */ /* 0x040fe200078e0a00 */
[----:B------:R-:W-:Y:S01]  /*5dd0*/  LOP3.LUT R13, R13, 0x80000000, RZ, 0xfc, !PT ;  /* 0x800000000d0d7812 */ /* 0x000fe200078efcff */
[----:B------:R-:W-:-:S03]  /*5de0*/  IMAD R21, R42, 0x100, R3 ;  /* 0x000001002a157824 */ /* 0x000fc600078e0203 */
[----:B-1-3--:R-:W-:-:S04]  /*5df0*/  IADD3 R8, P0, PT, R17, R8, RZ ;  /* 0x0000000811087210 */ /* 0x00afc80007f1e0ff */
[----:B------:R-:W-:-:S05]  /*5e00*/  LEA.HI.X.SX32 R9, R17, R9, 0x1, P0 ;  /* 0x0000000911097211 */ /* 0x000fca00000f0eff */
[----:B------:R1:W-:Y:S01]  /*5e10*/  STS.64 [R19+0x6600], R8 ;  /* 0x0066000813007388 */ /* 0x0003e20000000a00 */
[----:B----4-:R-:W-:-:S05]  /*5e20*/  IMAD.WIDE R10, R21, 0x4, R10 ;  /* 0x00000004150a7825 */ /* 0x010fca00078e020a */
[----:B------:R1:W-:Y:S02]  /*5e30*/  STG.E.STRONG.SYS desc[UR6][R10.64], R13 ;  /* 0x0000000d0a007986 */ /* 0x0003e4000c115906 */
.L_x_68:
[----:B------:R-:W-:Y:S05]  /*5e40*/  BSYNC B1 ;  /* 0x0000000000017941 */ /* 0x000fea0003800000 */
.L_x_67:
[----:B------:R-:W3:Y:S01]  /*5e50*/  LDC R23, c[0x0][0x3c0] ;  /* 0x0000f000ff177b82 */ /* 0x000ee20000000800 */
[----:B--2---:R-:W-:-:S07]  /*5e60*/  VIADD R6, R54, 0x1980 ;  /* 0x0000198036067836 */ /* 0x004fce0000000000 */
[----:B-1----:R-:W1:Y:S01]  /*5e70*/  LDC.64 R10, c[0x0][0x390] ;  /* 0x0000e400ff0a7b82 */ /* 0x002e620000000a00 */
[----:B---3--:R-:W-:Y:S02]  /*5e80*/  ISETP.GE.AND P0, PT, R6, R23, PT ;  /* 0x000000170600720c */ /* 0x008fe40003f06270 */
[----:B-1----:R-:W-:-:S04]  /*5e90*/  ISETP.EQ.U32.AND P1, PT, R10, RZ, PT ;  /* 0x000000ff0a00720c */ /* 0x002fc80003f22070 */
[----:B------:R-:W-:-:S04]  /*5ea0*/  ISETP.EQ.OR.EX P0, PT, R11, RZ, !P0, P1 ;  /* 0x000000ff0b00720c */ /* 0x000fc80004702710 */
[----:B------:R-:W-:-:S13]  /*5eb0*/  ISETP.GT.U32.OR P0, PT, R3, 0xff, P0 ;  /* 0x000000ff0300780c */ /* 0x000fda0000704470 */
[----:B------:R-:W-:Y:S05]  /*5ec0*/  @P0 BRA `(.L_x_75) ;  /* 0x0000000000200947 */ /* 0x000fea0003800000 */
[----:B------:R-:W1:Y:S01]  /*5ed0*/  LDS.64 R8, [R19+0x6600] ;  /* 0x0066000013087984 */ /* 0x000e620000000a00 */
[C---:B------:R-:W-:Y:S02]  /*5ee0*/  LEA R10, P2, R3.reuse, R10, 0x3 ;  /* 0x0000000a030a7211 */ /* 0x040fe400078418ff */
[--C-:B------:R-:W-:Y:S02]  /*5ef0*/  SHF.R.S32.HI R13, RZ, 0x1f, R0.reuse ;  /* 0x0000001fff0d7819 */ /* 0x100fe40000011400 */
[----:B------:R-:W-:Y:S02]  /*5f00*/  LEA.HI.X R11, R3, R11, RZ, 0x3, P2 ;  /* 0x0000000b030b7211 */ /* 0x000fe400010f1cff */
[----:B-1----:R-:W-:Y:S02]  /*5f10*/  IADD3 R8, P0, P1, R8, R15, R0 ;  /* 0x0000000f08087210 */ /* 0x002fe4000791e000 */
[----:B------:R-:W-:-:S04]  /*5f20*/  SHF.R.S32.HI R15, RZ, 0x1f, R15 ;  /* 0x0000001fff0f7819 */ /* 0x000fc8000001140f */
[----:B------:R-:W-:-:S05]  /*5f30*/  IADD3.X R9, PT, PT, R9, R15, R13, P0, P1 ;  /* 0x0000000f09097210 */ /* 0x000fca00007e240d */
[----:B------:R1:W-:Y:S02]  /*5f40*/  STG.E.64 desc[UR6][R10.64], R8 ;  /* 0x000000080a007986 */ /* 0x0003e4000c101b06 */
.L_x_75:
[----:B------:R-:W-:Y:S01]  /*5f50*/  ISETP.GT.AND P0, PT, R6, R23, PT ;  /* 0x000000170600720c */ /* 0x000fe20003f04270 */
[----:B------:R-:W-:Y:S05]  /*5f60*/  WARPSYNC.ALL ;  /* 0x0000000000007948 */ /* 0x000fea0003800000 */
[----:B------:R-:W-:Y:S01]  /*5f70*/  BAR.SYNC.DEFER_BLOCKING 0x0 ;  /* 0x0000000000007b1d */ /* 0x000fe20000010000 */
[----:B------:R-:W-:-:S06]  /*5f80*/  IMAD R22, R3, 0x4, R7 ;  /* 0x0000000403167824 */ /* 0x000fcc00078e0207 */
[----:B------:R-:W-:Y:S05]  /*5f90*/  @P0 BRA `(.L_x_76) ;  /* 0x0000000c003c0947 */ /* 0x000fea0003800000 */
[----:B------:R-:W2:Y:S01]  /*5fa0*/  LDS R0, [R22] ;  /* 0x0000000016007984 */ /* 0x000ea20000000800 */
[----:B------:R-:W2:Y:S01]  /*5fb0*/  LDCU UR5, c[0x0][0x3c4] ;  /* 0x00007880ff0577ac */ /* 0x000ea20008000800 */
[----:B------:R-:W3:Y:S01]  /*5fc0*/  LDCU.64 UR8, c[0x0][0x3a0] ;  /* 0x00007400ff0877ac */ /* 0x000ee20008000a00 */
[----:B--2---:R-:W-:Y:S02]  /*5fd0*/  SHF.R.U32.HI R6, RZ, UR5, R0 ;  /* 0x00000005ff067c19 */ /* 0x004fe40008011600 */
[----:B------:R-:W-:Y:S02]  /*5fe0*/  LOP3.LUT R15, R0, 0x80000000, RZ, 0x3c, !PT ;  /* 0x80000000000f7812 */ /* 0x000fe400078e3cff */
[----:B------:R-:W-:-:S05]  /*5ff0*/  LOP3.LUT R6, R6, UR4, RZ, 0x30, !PT ;  /* 0x0000000406067c12 */ /* 0x000fca000f8e30ff */
[----:B-1----:R-:W-:-:S06]  /*6000*/  IMAD R8, R6, 0x8, R7 ;  /* 0x0000000806087824 */ /* 0x002fcc00078e0207 */
[----:B------:R-:W1:Y:S02]  /*6010*/  LDS.64 R8, [R8+0x6600] ;  /* 0x0066000008087984 */ /* 0x000e640000000a00 */
[----:B-1----:R-:W-:-:S05]  /*6020*/  IADD3 R6, P1, PT, R8, R3, RZ ;  /* 0x0000000308067210 */ /* 0x002fca0007f3e0ff */
[----:B------:R-:W-:Y:S01]  /*6030*/  IMAD.X R9, RZ, RZ, R9, P1 ;  /* 0x000000ffff097224 */ /* 0x000fe200008e0609 */
[----:B---3--:R-:W-:-:S04]  /*6040*/  LEA R10, P1, R6, UR8, 0x2 ;  /* 0x00000008060a7c11 */ /* 0x008fc8000f8210ff */
[----:B------:R-:W-:-:S05]  /*6050*/  LEA.HI.X R11, R6, UR9, R9, 0x2, P1 ;  /* 0x00000009060b7c11 */ /* 0x000fca00088f1409 */
[----:B------:R-:W-:Y:S01]  /*6060*/  STG.E desc[UR6][R10.64], R15 ;  /* 0x0000000f0a007986 */ /* 0x000fe2000c101906 */
[----:B------:R-:W-:-:S03]  /*6070*/  NOP ;  /* 0x0000000000007918 */ /* 0x000fc60000000000 */
[----:B------:R-:W1:Y:S02]  /*6080*/  LDS R0, [R22+0x600] ;  /* 0x0006000016007984 */ /* 0x000e640000000800 */
[----:B-1----:R-:W-:Y:S02]  /*6090*/  SHF.R.U32.HI R6, RZ, UR5, R0 ;  /* 0x00000005ff067c19 */ /* 0x002fe40008011600 */
[----:B------:R-:W-:Y:S02]  /*60a0*/  LOP3.LUT R15, R0, 0x80000000, RZ, 0x3c, !PT ;  /* 0x80000000000f7812 */ /* 0x000fe400078e3cff */
[----:B------:R-:W-:-:S05]  /*60b0*/  LOP3.LUT R6, R6, UR4, RZ, 0x30, !PT ;  /* 0x0000000406067c12 */ /* 0x000fca000f8e30ff */
[----:B------:R-:W-:-:S06]  /*60c0*/  IMAD R8, R6, 0x8, R7 ;  /* 0x0000000806087824 */ /* 0x000fcc00078e0207 */
[----:B------:R-:W1:Y:S02]  /*60d0*/  LDS.64 R8, [R8+0x6600] ;  /* 0x0066000008087984 */ /* 0x000e640000000a00 */
[----:B-1----:R-:W-:-:S05]  /*60e0*/  IADD3 R6, P1, PT, R8, R3, RZ ;  /* 0x0000000308067210 */ /* 0x002fca0007f3e0ff */
[----:B------:R-:W-:Y:S01]  /*60f0*/  IMAD.X R9, RZ, RZ, R9, P1 ;  /* 0x000000ffff097224 */ /* 0x000fe200008e0609 */
[----:B------:R-:W-:-:S04]  /*6100*/  LEA R12, P1, R6, UR8, 0x2 ;  /* 0x00000008060c7c11 */ /* 0x000fc8000f8210ff */
        /* <DEDUP_REMOVED lines=163> */
[----:B------:R-:W-:-:S05]  /*6b40*/  IMAD R12, R6, 0x8, R7 ;  /* 0x00000008060c7824 */ /* 0x000fca00078e0207 */
        /* <DEDUP_REMOVED lines=17> */
[----:B------:R1:W-:Y:S01]  /*6c60*/  STG.E desc[UR6][R6.64+0x6000], R9 ;  /* 0x0060000906007986 */ /* 0x0003e2000c101906 */
[----:B------:R-:W-:Y:S01]  /*6c70*/  NOP ;  /* 0x0000000000007918 */ /* 0x000fe20000000000 */
[----:B------:R-:W-:Y:S05]  /*6c80*/  BRA `(.L_x_77) ;  /* 0x00000014000c7947 */ /* 0x000fea0003800000 */
.L_x_76:
[----:B-1----:R-:W-:Y:S01]  /*6c90*/  IMAD R9, R42, -0x1980, R23 ;  /* 0xffffe6802a097824 */ /* 0x002fe200078e0217 */
[----:B------:R-:W-:Y:S01]  /*6ca0*/  BSSY.RECONVERGENT B0, `(.L_x_78) ;  /* 0x000001b000007945 */ /* 0x000fe20003800200 */
[C---:B------:R-:W-:Y:S02]  /*6cb0*/  VIADD R0, R3.reuse, 0x180 ;  /* 0x0000018003007836 */ /* 0x040fe40000000000 */
[C---:B------:R-:W-:Y:S01]  /*6cc0*/  VIADD R6, R3.reuse, 0x300 ;  /* 0x0000030003067836 */ /* 0x040fe20000000000 */
[CC--:B------:R-:W-:Y:S01]  /*6cd0*/  ISETP.GE.AND P1, PT, R3.reuse, R9.reuse, PT ;  /* 0x000000090300720c */ /* 0x0c0fe20003f26270 */
[C---:B------:R-:W-:Y:S01]  /*6ce0*/  VIADD R8, R3.reuse, 0x480 ;  /* 0x0000048003087836 */ /* 0x040fe20000000000 */
[-C--:B------:R-:W-:Y:S01]  /*6cf0*/  ISETP.GE.AND P2, PT, R0, R9.reuse, PT ;  /* 0x000000090000720c */ /* 0x080fe20003f46270 */
[C---:B------:R-:W-:Y:S01]  /*6d00*/  VIADD R0, R3.reuse, 0x600 ;  /* 0x0000060003007836 */ /* 0x040fe20000000000 */
[-C--:B------:R-:W-:Y:S01]  /*6d10*/  ISETP.GE.AND P3, PT, R6, R9.reuse, PT ;  /* 0x000000090600720c */ /* 0x080fe20003f66270 */
[C---:B------:R-:W-:Y:S01]  /*6d20*/  VIADD R6, R3.reuse, 0x780 ;  /* 0x0000078003067836 */ /* 0x040fe20000000000 */
[-C--:B------:R-:W-:Y:S01]  /*6d30*/  ISETP.GE.AND P4, PT, R8, R9.reuse, PT ;  /* 0x000000090800720c */ /* 0x080fe20003f86270 */
[----:B------:R-:W-:Y:S01]  /*6d40*/  VIADD R8, R3, 0x900 ;  /* 0x0000090003087836 */ /* 0x000fe20000000000 */
[----:B------:R-:W-:-:S02]  /*6d50*/  ISETP.GE.AND P5, PT, R0, R9, PT ;  /* 0x000000090000720c */ /* 0x000fc40003fa6270 */
[----:B------:R-:W-:-:S03]  /*6d60*/  ISETP.GE.AND P6, PT, R6, R9, PT ;  /* 0x000000090600720c */ /* 0x000fc60003fc6270 */
[----:B------:R-:W-:Y:S10]  /*6d70*/  @P1 BRA `(.L_x_79) ;  /* 0x0000000000341947 */ /* 0x000ff40003800000 */
[----:B------:R-:W1:Y:S01]  /*6d80*/  LDS R0, [R22] ;  /* 0x0000000016007984 */ /* 0x000e620000000800 */
[----:B------:R-:W1:Y:S01]  /*6d90*/  LDCU UR5, c[0x0][0x3c4] ;  /* 0x00007880ff0577ac */ /* 0x000e620008000800 */
[----:B------:R-:W2:Y:S01]  /*6da0*/  LDCU.64 UR8, c[0x0][0x3a0] ;  /* 0x00007400ff0877ac */ /* 0x000ea20008000a00 */
[----:B-1----:R-:W-:Y:S02]  /*6db0*/  SHF.R.U32.HI R6, RZ, UR5, R0 ;  /* 0x00000005ff067c19 */ /* 0x002fe40008011600 */
[----:B------:R-:W-:Y:S02]  /*6dc0*/  LOP3.LUT R13, R0, 0x80000000, RZ, 0x3c, !PT ;  /* 0x80000000000d7812 */ /* 0x000fe400078e3cff */
[----:B------:R-:W-:-:S05]  /*6dd0*/  LOP3.LUT R6, R6, UR4, RZ, 0x30, !PT ;  /* 0x0000000406067c12 */ /* 0x000fca000f8e30ff */
[----:B------:R-:W-:-:S05]  /*6de0*/  IMAD R6, R6, 0x8, R7 ;  /* 0x0000000806067824 */ /* 0x000fca00078e0207 */
[----:B------:R-:W1:Y:S02]  /*6df0*/  LDS.64 R10, [R6+0x6600] ;  /* 0x00660000060a7984 */ /* 0x000e640000000a00 */
[----:B-1----:R-:W-:-:S05]  /*6e00*/  IADD3 R12, P1, PT, R10, R3, RZ ;  /* 0x000000030a0c7210 */ /* 0x002fca0007f3e0ff */
[----:B------:R-:W-:Y:S01]  /*6e10*/  IMAD.X R11, RZ, RZ, R11, P1 ;  /* 0x000000ffff0b7224 */ /* 0x000fe200008e060b */
[----:B--2---:R-:W-:-:S04]  /*6e20*/  LEA R10, P1, R12, UR8, 0x2 ;  /* 0x000000080c0a7c11 */ /* 0x004fc8000f8210ff */
[----:B------:R-:W-:-:S05]  /*6e30*/  LEA.HI.X R11, R12, UR9, R11, 0x2, P1 ;  /* 0x000000090c0b7c11 */ /* 0x000fca00088f140b */
[----:B------:R1:W-:Y:S04]  /*6e40*/  STG.E desc[UR6][R10.64], R13 ;  /* 0x0000000d0a007986 */ /* 0x0003e8000c101906 */
.L_x_79:
[----:B------:R-:W-:Y:S05]  /*6e50*/  BSYNC.RECONVERGENT B0 ;  /* 0x0000000000007941 */ /* 0x000fea0003800200 */
.L_x_78:
[----:B------:R-:W-:Y:S01]  /*6e60*/  NOP ;  /* 0x0000000000007918 */ /* 0x000fe20000000000 */
[----:B------:R-:W-:Y:S01]  /*6e70*/  BSSY.RECONVERGENT B0, `(.L_x_80) ;  /* 0x0000011000007945 */ /* 0x000fe20003800200 */
[----:B------:R-:W-:Y:S01]  /*6e80*/  ISETP.GE.AND P1, PT, R8, R9, PT ;  /* 0x000000090800720c */ /* 0x000fe20003f26270 */
[----:B------:R-:W-:Y:S02]  /*6e90*/  VIADD R8, R3, 0xa80 ;  /* 0x00000a8003087836 */ /* 0x000fe40000000000 */
[----:B------:R-:W-:Y:S10]  /*6ea0*/  @P2 BRA `(.L_x_81) ;  /* 0x0000000000342947 */ /* 0x000ff40003800000 */
[----:B------:R-:W2:Y:S01]  /*6eb0*/  LDS R0, [R22+0x600] ;  /* 0x0006000016007984 */ /* 0x000ea20000000800 */
[----:B------:R-:W2:Y:S01]  /*6ec0*/  LDCU UR5, c[0x0][0x3c4] ;  /* 0x00007880ff0577ac */ /* 0x000ea20008000800 */
[----:B------:R-:W3:Y:S01]  /*6ed0*/  LDCU.64 UR8, c[0x0][0x3a0] ;  /* 0x00007400ff0877ac */ /* 0x000ee20008000a00 */
[----:B--2---:R-:W-:Y:S02]  /*6ee0*/  SHF.R.U32.HI R6, RZ, UR5, R0 ;  /* 0x00000005ff067c19 */ /* 0x004fe40008011600 */
[----:B-1----:R-:W-:Y:S02]  /*6ef0*/  LOP3.LUT R13, R0, 0x80000000, RZ, 0x3c, !PT ;  /* 0x80000000000d7812 */ /* 0x002fe400078e3cff */
[----:B------:R-:W-:-:S05]  /*6f00*/  LOP3.LUT R6, R6, UR4, RZ, 0x30, !PT ;  /* 0x0000000406067c12 */ /* 0x000fca000f8e30ff */
[----:B------:R-:W-:-:S05]  /*6f10*/  IMAD R6, R6, 0x8, R7 ;  /* 0x0000000806067824 */ /* 0x000fca00078e0207 */
[----:B------:R-:W1:Y:S02]  /*6f20*/  LDS.64 R10, [R6+0x6600] ;  /* 0x00660000060a7984 */ /* 0x000e640000000a00 */
[----:B-1----:R-:W-:-:S05]  /*6f30*/  IADD3 R12, P2, PT, R10, R3, RZ ;  /* 0x000000030a0c7210 */ /* 0x002fca0007f5e0ff */
[----:B------:R-:W-:Y:S01]  /*6f40*/  IMAD.X R11, RZ, RZ, R11, P2 ;  /* 0x000000ffff0b7224 */ /* 0x000fe200010e060b */
[----:B---3--:R-:W-:-:S04]  /*6f50*/  LEA R10, P2, R12, UR8, 0x2 ;  /* 0x000000080c0a7c11 */ /* 0x008fc8000f8410ff */
[----:B------:R-:W-:-:S05]  /*6f60*/  LEA.HI.X R11, R12, UR9, R11, 0x2, P2 ;  /* 0x000000090c0b7c11 */ /* 0x000fca00090f140b */
[----:B------:R2:W-:Y:S04]  /*6f70*/  STG.E desc[UR6][R10.64+0x600], R13 ;  /* 0x0006000d0a007986 */ /* 0x0005e8000c101906 */
.L_x_81:
[----:B------:R-:W-:Y:S05]  /*6f80*/  BSYNC.RECONVERGENT B0 ;  /* 0x0000000000007941 */ /* 0x000fea0003800200 */
.L_x_80:
[----:B------:R-:W-:Y:S01]  /*6f90*/  NOP ;  /* 0x0000000000007918 */ /* 0x000fe20000000000 */
[----:B------:R-:W-:Y:S01]  /*6fa0*/  BSSY.RECONVERGENT B0, `(.L_x_82) ;  /* 0x0000011000007945 */ /* 0x000fe20003800200 */
[----:B------:R-:W-:Y:S02]  /*6fb0*/  ISETP.GE.AND P2, PT, R8, R9, PT ;  /* 0x000000090800720c */ /* 0x000fe40003f46270 */
[----:B------:R-:W-:Y:S01]  /*6fc0*/  LOP3.LUT R8, R3, 0xc00, RZ, 0xfc, !PT ;  /* 0x00000c0003087812 */ /* 0x000fe200078efcff */
[----:B------:R-:W-:Y:S10]  /*6fd0*/  @P3 BRA `(.L_x_83) ;  /* 0x0000000000343947 */ /* 0x000ff40003800000 */
[----:B------:R-:W3:Y:S01]  /*6fe0*/  LDS R0, [R22+0xc00] ;  /* 0x000c000016007984 */ /* 0x000ee20000000800 */
[----:B------:R-:W3:Y:S01]  /*6ff0*/  LDCU UR5, c[0x0][0x3c4] ;  /* 0x00007880ff0577ac */ /* 0x000ee20008000800 */
[----:B------:R-:W4:Y:S01]  /*7000*/  LDCU.64 UR8, c[0x0][0x3a0] ;  /* 0x00007400ff0877ac */ /* 0x000f220008000a00 */
[----:B---3--:R-:W-:Y:S02]  /*7010*/  SHF.R.U32.HI R6, RZ, UR5, R0 ;  /* 0x00000005ff067c19 */ /* 0x008fe40008011600 */
[----:B-12---:R-:W-:Y:S02]  /*7020*/  LOP3.LUT R13, R0, 0x80000000, RZ, 0x3c, !PT ;  /* 0x80000000000d7812 */ /* 0x006fe400078e3cff */
[----:B------:R-:W-:-:S05]  /*7030*/  LOP3.LUT R6, R6, UR4, RZ, 0x30, !PT ;  /* 0x0000000406067c12 */ /* 0x000fca000f8e30ff */
[----:B------:R-:W-:-:S05]  /*7040*/  IMAD R6, R6, 0x8, R7 ;  /* 0x0000000806067824 */ /* 0x000fca00078e0207 */
[----:B------:R-:W1:Y:S02]  /*7050*/  LDS.64 R10, [R6+0x6600] ;  /* 0x00660000060a7984 */ /* 0x000e640000000a00 */
[----:B-1----:R-:W-:-:S05]  /*7060*/  IADD3 R12, P3, PT, R10, R3, RZ ;  /* 0x000000030a0c7210 */ /* 0x002fca0007f7e0ff */
[----:B------:R-:W-:Y:S01]  /*7070*/  IMAD.X R11, RZ, RZ, R11, P3 ;  /* 0x000000ffff0b7224 */ /* 0x000fe200018e060b */
[----:B----4-:R-:W-:-:S04]  /*7080*/  LEA R10, P3, R12, UR8, 0x2 ;  /* 0x000000080c0a7c11 */ /* 0x010fc8000f8610ff */
[----:B------:R-:W-:-:S05]  /*7090*/  LEA.HI.X R11, R12, UR9, R11, 0x2, P3 ;  /* 0x000000090c0b7c11 */ /* 0x000fca00098f140b */
[----:B------:R3:W-:Y:S04]  /*70a0*/  STG.E desc[UR6][R10.64+0xc00], R13 ;  /* 0x000c000d0a007986 */ /* 0x0007e8000c101906 */
.L_x_83:
[----:B------:R-:W-:Y:S05]  /*70b0*/  BSYNC.RECONVERGENT B0 ;  /* 0x0000000000007941 */ /* 0x000fea0003800200 */
.L_x_82:
[----:B------:R-:W-:Y:S01]  /*70c0*/  NOP ;  /* 0x0000000000007918 */ /* 0x000fe20000000000 */
[----:B------:R-:W-:Y:S01]  /*70d0*/  BSSY.RECONVERGENT B0, `(.L_x_84) ;  /* 0x0000011000007945 */ /* 0x000fe20003800200 */
[----:B------:R-:W-:Y:S01]  /*70e0*/  ISETP.GE.AND P3, PT, R8, R9, PT ;  /* 0x000000090800720c */ /* 0x000fe20003f66270 */
[----:B------:R-:W-:Y:S02]  /*70f0*/  VIADD R8, R3, 0xd80 ;  /* 0x00000d8003087836 */ /* 0x000fe40000000000 */
[----:B------:R-:W-:Y:S10]  /*7100*/  @P4 BRA `(.L_x_85) ;  /* 0x0000000000344947 */ /* 0x000ff40003800000 */
[----:B------:R-:W4:Y:S01]  /*7110*/  LDS R0, [R22+0x1200] ;  /* 0x0012000016007984 */ /* 0x000f220000000800 */
[----:B------:R-:W4:Y:S01]  /*7120*/  LDCU UR5, c[0x0][0x3c4] ;  /* 0x00007880ff0577ac */ /* 0x000f220008000800 */
[----:B------:R-:W5:Y:S01]  /*7130*/  LDCU.64 UR8, c[0x0][0x3a0] ;  /* 0x00007400ff0877ac */ /* 0x000f620008000a00 */
[----:B----4-:R-:W-:Y:S02]  /*7140*/  SHF.R.U32.HI R6, RZ, UR5, R0 ;  /* 0x00000005ff067c19 */ /* 0x010fe40008011600 */
[----:B-123--:R-:W-:Y:S02]  /*7150*/  LOP3.LUT R13, R0, 0x80000000, RZ, 0x3c, !PT ;  /* 0x80000000000d7812 */ /* 0x00efe400078e3cff */
[----:B------:R-:W-:-:S05]  /*7160*/  LOP3.LUT R6, R6, UR4, RZ, 0x30, !PT ;  /* 0x0000000406067c12 */ /* 0x000fca000f8e30ff */
[----:B------:R-:W-:-:S05]  /*7170*/  IMAD R6, R6, 0x8, R7 ;  /* 0x0000000806067824 */ /* 0x000fca00078e0207 */
[----:B------:R-:W1:Y:S02]  /*7180*/  LDS.64 R10, [R6+0x6600] ;  /* 0x00660000060a7984 */ /* 0x000e640000000a00 */
[----:B-1----:R-:W-:-:S05]  /*7190*/  IADD3 R12, P4, PT, R10, R3, RZ ;  /* 0x000000030a0c7210 */ /* 0x002fca0007f9e0ff */
[----:B------:R-:W-:Y:S01]  /*71a0*/  IMAD.X R11, RZ, RZ, R11, P4 ;  /* 0x000000ffff0b7224 */ /* 0x000fe200020e060b */
[----:B-----5:R-:W-:-:S04]  /*71b0*/  LEA R10, P4, R12, UR8, 0x2 ;  /* 0x000000080c0a7c11 */ /* 0x020fc8000f8810ff */
[----:B------:R-:W-:-:S05]  /*71c0*/  LEA.HI.X R11, R12, UR9, R11, 0x2, P4 ;  /* 0x000000090c0b7c11 */ /* 0x000fca000a0f140b */
[----:B------:R4:W-:Y:S04]  /*71d0*/  STG.E desc[UR6][R10.64+0x1200], R13 ;  /* 0x0012000d0a007986 */ /* 0x0009e8000c101906 */
.L_x_85:
[----:B------:R-:W-:Y:S05]  /*71e0*/  BSYNC.RECONVERGENT B0 ;  /* 0x0000000000007941 */ /* 0x000fea0003800200 */
.L_x_84:
[----:B------:R-:W-:Y:S01]  /*71f0*/  NOP ;  /* 0x0000000000007918 */ /* 0x000fe20000000000 */
[----:B------:R-:W-:Y:S01]  /*7200*/  BSSY.RECONVERGENT B0, `(.L_x_86) ;  /* 0x0000011000007945 */ /* 0x000fe20003800200 */
[----:B------:R-:W-:Y:S01]  /*7210*/  ISETP.GE.AND P4, PT, R8, R9, PT ;  /* 0x000000090800720c */ /* 0x000fe20003f86270 */
[----:B------:R-:W-:Y:S02]  /*7220*/  VIADD R8, R3, 0xf00 ;  /* 0x00000f0003087836 */ /* 0x000fe40000000000 */
[----:B------:R-:W-:Y:S10]  /*7230*/  @P5 BRA `(.L_x_87) ;  /* 0x0000000000345947 */ /* 0x000ff40003800000 */
[----:B------:R-:W5:Y:S01]  /*7240*/  LDS R0, [R22+0x1800] ;  /* 0x0018000016007984 */ /* 0x000f620000000800 */
[----:B------:R-:W5:Y:S01]  /*7250*/  LDCU UR5, c[0x0][0x3c4] ;  /* 0x00007880ff0577ac */ /* 0x000f620008000800 */
[----:B------:R-:W0:Y:S01]  /*7260*/  LDCU.64 UR8, c[0x0][0x3a0] ;  /* 0x00007400ff0877ac */ /* 0x000e220008000a00 */
[----:B-----5:R-:W-:Y:S02]  /*7270*/  SHF.R.U32.HI R6, RZ, UR5, R0 ;  /* 0x00000005ff067c19 */ /* 0x020fe40008011600 */
[----:B-1234-:R-:W-:Y:S02]  /*7280*/  LOP3.LUT R13, R0, 0x80000000, RZ, 0x3c, !PT ;  /* 0x80000000000d7812 */ /* 0x01efe400078e3cff */
[----:B------:R-:W-:-:S05]  /*7290*/  LOP3.LUT R6, R6, UR4, RZ, 0x30, !PT ;  /* 0x0000000406067c12 */ /* 0x000fca000f8e30ff */
[----:B------:R-:W-:-:S05]  /*72a0*/  IMAD R6, R6, 0x8, R7 ;  /* 0x0000000806067824 */ /* 0x000fca00078e0207 */
[----:B------:R-:W1:Y:S02]  /*72b0*/  LDS.64 R10, [R6+0x6600] ;  /* 0x00660000060a7984 */ /* 0x000e640000000a00 */
[----:B-1----:R-:W-:-:S05]  /*72c0*/  IADD3 R12, P5, PT, R10, R3, RZ ;  /* 0x000000030a0c7210 */ /* 0x002fca0007fbe0ff */
[----:B------:R-:W-:Y:S01]  /*72d0*/  IMAD.X R11, RZ, RZ, R11, P5 ;  /* 0x000000ffff0b7224 */ /* 0x000fe200028e060b */
[----:B0-----:R-:W-:-:S04]  /*72e0*/  LEA R10, P5, R12, UR8, 0x2 ;  /* 0x000000080c0a7c11 */ /* 0x001fc8000f8a10ff */
[----:B------:R-:W-:-:S05]  /*72f0*/  LEA.HI.X R11, R12, UR9, R11, 0x2, P5 ;  /* 0x000000090c0b7c11 */ /* 0x000fca000a8f140b */
[----:B------:R0:W-:Y:S04]  /*7300*/  STG.E desc[UR6][R10.64+0x1800], R13 ;  /* 0x0018000d0a007986 */ /* 0x0001e8000c101906 */
.L_x_87:
[----:B------:R-:W-:Y:S05]  /*7310*/  BSYNC.RECONVERGENT B0 ;  /* 0x0000000000007941 */ /* 0x000fea0003800200 */
.L_x_86:
        /* <DEDUP_REMOVED lines=9> */
[----:B01234-:R-:W-:Y:S02]  /*73b0*/  LOP3.LUT R13, R0, 0x80000000, RZ, 0x3c, !PT ;  /* 0x80000000000d7812 */ /* 0x01ffe400078e3cff */
[----:B------:R-:W-:-:S05]  /*73c0*/  LOP3.LUT R6, R6, UR4, RZ, 0x30, !PT ;  /* 0x0000000406067c12 */ /* 0x000fca000f8e30ff */
[----:B------:R-:W-:-:S05]  /*73d0*/  IMAD R6, R6, 0x8, R7 ;  /* 0x0000000806067824 */ /* 0x000fca00078e0207 */
[----:B------:R-:W0:Y:S02]  /*73e0*/  LDS.64 R10, [R6+0x6600] ;  /* 0x00660000060a7984 */ /* 0x000e240000000a00 */
[----:B0-----:R-:W-:-:S05]  /*73f0*/  IADD3 R12, P6, PT, R10, R3, RZ ;  /* 0x000000030a0c7210 */ /* 0x001fca0007fde0ff */
[----:B------:R-:W-:Y:S01]  /*7400*/  IMAD.X R11, RZ, RZ, R11, P6 ;  /* 0x000000ffff0b7224 */ /* 0x000fe200030e060b */
[----:B------:R-:W-:-:S04]  /*7410*/  LEA R10, P6, R12, UR8, 0x2 ;  /* 0x000000080c0a7c11 */ /* 0x000fc8000f8c10ff */
[----:B------:R-:W-:-:S05]  /*7420*/  LEA.HI.X R11, R12, UR9, R11, 0x2, P6 ;  /* 0x000000090c0b7c11 */ /* 0x000fca000b0f140b */
[----:B------:R0:W-:Y:S04]  /*7430*/  STG.E desc[UR6][R10.64+0x1e00], R13 ;  /* 0x001e000d0a007986 */ /* 0x0001e8000c101906 */
.L_x_89:
[----:B------:R-:W-:Y:S05]  /*7440*/  BSYNC.RECONVERGENT B0 ;  /* 0x0000000000007941 */ /* 0x000fea0003800200 */
.L_x_88:
        /* <DEDUP_REMOVED lines=18> */
.L_x_91:
[----:B------:R-:W-:Y:S05]  /*7570*/  BSYNC.RECONVERGENT B0 ;  /* 0x0000000000007941 */ /* 0x000fea0003800200 */
.L_x_90:
        /* <DEDUP_REMOVED lines=18> */
.L_x_93:
[----:B------:R-:W-:Y:S05]  /*76a0*/  BSYNC.RECONVERGENT B0 ;  /* 0x0000000000007941 */ /* 0x000fea0003800200 */
.L_x_92:
        /* <DEDUP_REMOVED lines=18> */
.L_x_95:
[----:B------:R-:W-:Y:S05]  /*77d0*/  BSYNC.RECONVERGENT B0 ;  /* 0x0000000000007941 */ /* 0x000fea0003800200 */
.L_x_94:
        /* <DEDUP_REMOVED lines=18> */
.L_x_97:
[----:B------:R-:W-:Y:S05]  /*7900*/  BSYNC.RECONVERGENT B0 ;  /* 0x0000000000007941 */ /* 0x000fea0003800200 */
.L_x_96:
[----:B------:R-:W-:Y:S01]  /*7910*/  NOP ;  /* 0x0000000000007918 */ /* 0x000fe20000000000 */
[----:B------:R-:W-:Y:S01]  /*7920*/  BSSY.RECONVERGENT B0, `(.L_x_98) ;  /* 0x0000011000007945 */ /* 0x000fe20003800200 */
[----:B------:R-:W-:Y:S02]  /*7930*/  ISETP.GE.AND P4, PT, R8, R9, PT ;  /* 0x000000090800720c */ /* 0x000fe40003f86270 */
[----:B------:R-:W-:Y:S01]  /*7940*/  LOP3.LUT R8, R3, 0x1800, RZ, 0xfc, !PT ;  /* 0x0000180003087812 */ /* 0x000fe200078efcff */
        /* <DEDUP_REMOVED lines=14> */
.L_x_99:
[----:B------:R-:W-:Y:S05]  /*7a30*/  BSYNC.RECONVERGENT B0 ;  /* 0x0000000000007941 */ /* 0x000fea0003800200 */
.L_x_98:
[----:B------:R-:W-:Y:S01]  /*7a40*/  NOP ;  /* 0x0000000000007918 */ /* 0x000fe20000000000 */
[----:B------:R-:W-:Y:S01]  /*7a50*/  BSSY.RECONVERGENT B0, `(.L_x_100) ;  /* 0x0000010000007945 */ /* 0x000fe20003800200 */
[----:B------:R-:W-:-:S03]  /*7a60*/  ISETP.GE.AND P5, PT, R8, R9, PT ;  /* 0x000000090800720c */ /* 0x000fc60003fa6270 */
        /* <DEDUP_REMOVED lines=14> */
.L_x_101:
[----:B------:R-:W-:Y:S05]  /*7b50*/  BSYNC.RECONVERGENT B0 ;  /* 0x0000000000007941 */ /* 0x000fea0003800200 */
.L_x_100:
[----:B------:R-:W-:Y:S01]  /*7b60*/  NOP ;  /* 0x0000000000007918 */ /* 0x000fe20000000000 */
[----:B------:R-:W-:Y:S04]  /*7b70*/  BSSY.RECONVERGENT B0, `(.L_x_102) ;  /* 0x000000f000007945 */ /* 0x000fe80003800200 */
[----:B------:R-:W-:Y:S05]  /*7b80*/  @P1 BRA `(.L_x_103) ;  /* 0x0000000000341947 */ /* 0x000fea0003800000 */
        /* <DEDUP_REMOVED lines=13> */
.L_x_103:
[----:B------:R-:W-:Y:S05]  /*7c60*/  BSYNC.RECONVERGENT B0 ;  /* 0x0000000000007941 */ /* 0x000fea0003800200 */
.L_x_102:
        /* <DEDUP_REMOVED lines=16> */
.L_x_105:
[----:B------:R-:W-:Y:S05]  /*7d70*/  BSYNC.RECONVERGENT B0 ;  /* 0x0000000000007941 */ /* 0x000fea0003800200 */
.L_x_104:
        /* <DEDUP_REMOVED lines=16> */
.L_x_107:
[----:B------:R-:W-:Y:S05]  /*7e80*/  BSYNC.RECONVERGENT B0 ;  /* 0x0000000000007941 */ /* 0x000fea0003800200 */
.L_x_106:
        /* <DEDUP_REMOVED lines=16> */
.L_x_109:
[----:B------:R-:W-:Y:S05]  /*7f90*/  BSYNC.RECONVERGENT B0 ;  /* 0x0000000000007941 */ /* 0x000fea0003800200 */
.L_x_108:
[----:B------:R-:W-:Y:S01]  /*7fa0*/  NOP ;  /* 0x0000000000007918 */ /* 0x000fe20000000000 */
[----:B------:R-:W-:Y:S04]  /*7fb0*/  BSSY.RECONVERGENT B0, `(.L_x_110) ;  /* 0x000000f000007945 */ /* 0x000fe80003800200 */
[----:B------:R-:W-:Y:S05]  /*7fc0*/  @P5 BRA `(.L_x_111) ;  /* 0x0000000000345947 */ /* 0x000fea0003800000 */
[----:B------:R-:W5:Y:S01]  /*7fd0*/  LDS R0, [R22+0x6000] ;  /* 0x0060000016007984 */ /* 0x000f620000000800 */
[----:B------:R-:W5:Y:S01]  /*7fe0*/  LDCU UR5, c[0x0][0x3c4] ;  /* 0x00007880ff0577ac */ /* 0x000f620008000800 */
[----:B------:R-:W1:Y:S01]  /*7ff0*/  LDCU.64 UR8, c[0x0][0x3a0] ;  /* 0x00007400ff0877ac */ /* 0x000e620008000a00 */
[----:B-----5:R-:W-:-:S04]  /*8000*/  SHF.R.U32.HI R6, RZ, UR5, R0 ;  /* 0x00000005ff067c19 */ /* 0x020fc80008011600 */
[----:B------:R-:W-:-:S05]  /*8010*/  LOP3.LUT R6, R6, UR4, RZ, 0x30, !PT ;  /* 0x0000000406067c12 */ /* 0x000fca000f8e30ff */
[----:B0-----:R-:W-:-:S05]  /*8020*/  IMAD R8, R6, 0x8, R7 ;  /* 0x0000000806087824 */ /* 0x001fca00078e0207 */
[----:B------:R-:W0:Y:S02]  /*8030*/  LDS.64 R6, [R8+0x6600] ;  /* 0x0066000008067984 */ /* 0x000e240000000a00 */
[----:B0-----:R-:W-:-:S05]  /*8040*/  IADD3 R9, P1, PT, R6, R3, RZ ;  /* 0x0000000306097210 */ /* 0x001fca0007f3e0ff */
[----:B-1234-:R-:W-:Y:S01]  /*8050*/  IMAD.X R10, RZ, RZ, R7, P1 ;  /* 0x000000ffff0a7224 */ /* 0x01efe200008e0607 */
[----:B------:R-:W-:-:S04]  /*8060*/  LEA R6, P1, R9, UR8, 0x2 ;  /* 0x0000000809067c11 */ /* 0x000fc8000f8210ff */
[----:B------:R-:W-:Y:S02]  /*8070*/  LEA.HI.X R7, R9, UR9, R10, 0x2, P1 ;  /* 0x0000000909077c11 */ /* 0x000fe400088f140a */
[----:B------:R-:W-:-:S05]  /*8080*/  LOP3.LUT R9, R0, 0x80000000, RZ, 0x3c, !PT ;  /* 0x8000000000097812 */ /* 0x000fca00078e3cff */
[----:B------:R0:W-:Y:S02]  /*8090*/  STG.E desc[UR6][R6.64+0x6000], R9 ;  /* 0x0060000906007986 */ /* 0x0001e4000c101906 */
.L_x_111:
[----:B------:R-:W-:Y:S05]  /*80a0*/  BSYNC.RECONVERGENT B0 ;  /* 0x0000000000007941 */ /* 0x000fea0003800200 */
.L_x_110:
[----:B------:R-:W-:Y:S01]  /*80b0*/  NOP ;  /* 0x0000000000007918 */ /* 0x000fe20000000000 */
.L_x_77:
[----:B------:R-:W5:Y:S01]  /*80c0*/  LDS R0, [R22] ;  /* 0x0000000016007984 */ /* 0x000f620000000800 */
[----:B------:R-:W5:Y:S03]  /*80d0*/  LDCU UR5, c[0x0][0x3c4] ;  /* 0x00007880ff0577ac */ /* 0x000f660008000800 */
[----:B01----:R-:W0:Y:S04]  /*80e0*/  LDS R6, [R22+0x600] ;  /* 0x0006000016067984 */ /* 0x003e280000000800 */
[----:B------:R-:W1:Y:S04]  /*80f0*/  LDS R7, [R22+0xc00] ;  /* 0x000c000016077984 */ /* 0x000e680000000800 */
[----:B------:R-:W1:Y:S04]  /*8100*/  LDS R8, [R22+0x1200] ;  /* 0x0012000016087984 */ /* 0x000e680000000800 */
[----:B------:R-:W1:Y:S04]  /*8110*/  LDS R9, [R22+0x1800] ;  /* 0x0018000016097984 */ /* 0x000e680000000800 */
[----:B--234-:R-:W2:Y:S04]  /*8120*/  LDS R10, [R22+0x1e00] ;  /* 0x001e0000160a7984 */ /* 0x01cea80000000800 */
[----:B------:R-:W3:Y:S04]  /*8130*/  LDS R11, [R22+0x2400] ;  /* 0x00240000160b7984 */ /* 0x000ee80000000800 */
[----:B------:R-:W4:Y:S04]  /*8140*/  LDS R12, [R22+0x2a00] ;  /* 0x002a0000160c7984 */ /* 0x000f280000000800 */
[----:B------:R-:W4:Y:S04]  /*8150*/  LDS R13, [R22+0x3000] ;  /* 0x00300000160d7984 */ /* 0x000f280000000800 */
[----:B------:R-:W4:Y:S04]  /*8160*/  LDS R14, [R22+0x3600] ;  /* 0x00360000160e7984 */ /* 0x000f280000000800 */
[----:B------:R-:W4:Y:S01]  /*8170*/  LDS R15, [R22+0x3c00] ;  /* 0x003c0000160f7984 */ /* 0x000f220000000800 */
[----:B-----5:R-:W-:-:S03]  /*8180*/  SHF.R.U32.HI R0, RZ, UR5, R0 ;  /* 0x00000005ff007c19 */ /* 0x020fc60008011600 */
[----:B------:R-:W5:Y:S01]  /*8190*/  LDS R16, [R22+0x4200] ;  /* 0x0042000016107984 */ /* 0x000f620000000800 */
[----:B0-----:R-:W-:-:S03]  /*81a0*/  SHF.R.U32.HI R6, RZ, UR5, R6 ;  /* 0x00000005ff067c19 */ /* 0x001fc60008011606 */
[----:B------:R-:W0:Y:S01]  /*81b0*/  LDS R17, [R22+0x4800] ;  /* 0x0048000016117984 */ /* 0x000e220000000800 */
[----:B-1----:R-:W-:-:S03]  /*81c0*/  SHF.R.U32.HI R7, RZ, UR5, R7 ;  /* 0x00000005ff077c19 */ /* 0x002fc60008011607 */
[----:B------:R-:W1:Y:S01]  /*81d0*/  LDS R18, [R22+0x4e00] ;  /* 0x004e000016127984 */ /* 0x000e620000000800 */
[----:B------:R-:W-:-:S03]  /*81e0*/  SHF.R.U32.HI R8, RZ, UR5, R8 ;  /* 0x00000005ff087c19 */ /* 0x000fc60008011608 */
[----:B------:R-:W1:Y:S01]  /*81f0*/  LDS R19, [R22+0x5400] ;  /* 0x0054000016137984 */ /* 0x000e620000000800 */
[----:B------:R-:W-:-:S03]  /*8200*/  SHF.R.U32.HI R9, RZ, UR5, R9 ;  /* 0x00000005ff097c19 */ /* 0x000fc60008011609 */
[----:B------:R-:W1:Y:S01]  /*8210*/  LDS R20, [R22+0x5a00] ;  /* 0x005a000016147984 */ /* 0x000e620000000800 */
[----:B--2---:R-:W-:-:S03]  /*8220*/  SHF.R.U32.HI R10, RZ, UR5, R10 ;  /* 0x00000005ff0a7c19 */ /* 0x004fc6000801160a */
[----:B------:R-:W2:Y:S01]  /*8230*/  LDS R21, [R22+0x6000] ;  /* 0x0060000016157984 */ /* 0x000ea20000000800 */
[----:B---3--:R-:W-:Y:S02]  /*8240*/  SHF.R.U32.HI R11, RZ, UR5, R11 ;  /* 0x00000005ff0b7c19 */ /* 0x008fe4000801160b */
[----:B----4-:R-:W-:Y:S02]  /*8250*/  SHF.R.U32.HI R12, RZ, UR5, R12 ;  /* 0x00000005ff0c7c19 */ /* 0x010fe4000801160c */
[----:B------:R-:W-:Y:S02]  /*8260*/  SHF.R.U32.HI R13, RZ, UR5, R13 ;  /* 0x00000005ff0d7c19 */ /* 0x000fe4000801160d */
[----:B------:R-:W-:Y:S02]  /*8270*/  SHF.R.U32.HI R43, RZ, UR5, R14 ;  /* 0x00000005ff2b7c19 */ /* 0x000fe4000801160e */
[----:B------:R-:W-:Y:S02]  /*8280*/  LOP3.LUT R14, R12, UR4, RZ, 0x30, !PT ;  /* 0x000000040c0e7c12 */ /* 0x000fe4000f8e30ff */
[----:B------:R-:W-:-:S02]  /*8290*/  SHF.R.U32.HI R44, RZ, UR5, R15 ;  /* 0x00000005ff2c7c19 */ /* 0x000fc4000801160f */
[----:B------:R-:W-:Y:S02]  /*82a0*/  LOP3.LUT R15, R11, UR4, RZ, 0x30, !PT ;  /* 0x000000040b0f7c12 */ /* 0x000fe4000f8e30ff */
[----:B-----5:R-:W-:Y:S02]  /*82b0*/  SHF.R.U32.HI R45, RZ, UR5, R16 ;  /* 0x00000005ff2d7c19 */ /* 0x020fe40008011610 */
[----:B------:R-:W-:Y:S02]  /*82c0*/  LOP3.LUT R16, R10, UR4, RZ, 0x30, !PT ;  /* 0x000000040a107c12 */ /* 0x000fe4000f8e30ff */
[----:B0-----:R-:W-:Y:S02]  /*82d0*/  SHF.R.U32.HI R46, RZ, UR5, R17 ;  /* 0x00000005ff2e7c19 */ /* 0x001fe40008011611 */
[----:B------:R-:W-:Y:S02]  /*82e0*/  LOP3.LUT R17, R9, UR4, RZ, 0x30, !PT ;  /* 0x0000000409117c12 */ /* 0x000fe4000f8e30ff */
[----:B-1----:R-:W-:-:S02]  /*82f0*/  SHF.R.U32.HI R47, RZ, UR5, R18 ;  /* 0x00000005ff2f7c19 */ /* 0x002fc40008011612 */
[----:B------:R-:W-:Y:S02]  /*8300*/  LOP3.LUT R18, R8, UR4, RZ, 0x30, !PT ;  /* 0x0000000408127c12 */ /* 0x000fe4000f8e30ff */
[----:B------:R-:W-:Y:S02]  /*8310*/  SHF.R.U32.HI R48, RZ, UR5, R19 ;  /* 0x00000005ff307c19 */ /* 0x000fe40008011613 */
[----:B------:R-:W-:Y:S02]  /*8320*/  LOP3.LUT R19, R7, UR4, RZ, 0x30, !PT ;  /* 0x0000000407137c12 */ /* 0x000fe4000f8e30ff */
[----:B------:R-:W-:Y:S02]  /*8330*/  SHF.R.U32.HI R49, RZ, UR5, R20 ;  /* 0x00000005ff317c19 */ /* 0x000fe40008011614 */
[----:B------:R-:W-:Y:S02]  /*8340*/  LOP3.LUT R20, R6, UR4, RZ, 0x30, !PT ;  /* 0x0000000406147c12 */ /* 0x000fe4000f8e30ff */
[----:B--2---:R-:W-:-:S02]  /*8350*/  SHF.R.U32.HI R50, RZ, UR5, R21 ;  /* 0x00000005ff327c19 */ /* 0x004fc40008011615 */
[----:B------:R-:W-:Y:S02]  /*8360*/  LOP3.LUT R21, R0, UR4, RZ, 0x30, !PT ;  /* 0x0000000400157c12 */ /* 0x000fe4000f8e30ff */
[----:B------:R-:W-:Y:S02]  /*8370*/  LOP3.LUT R13, R13, UR4, RZ, 0x30, !PT ;  /* 0x000000040d0d7c12 */ /* 0x000fe4000f8e30ff */
[----:B------:R-:W-:Y:S02]  /*8380*/  LOP3.LUT R12, R43, UR4, RZ, 0x30, !PT ;  /* 0x000000042b0c7c12 */ /* 0x000fe4000f8e30ff */
[----:B------:R-:W-:Y:S02]  /*8390*/  LOP3.LUT R11, R44, UR4, RZ, 0x30, !PT ;  /* 0x000000042c0b7c12 */ /* 0x000fe4000f8e30ff */
[----:B------:R-:W-:Y:S02]  /*83a0*/  LOP3.LUT R10, R45, UR4, RZ, 0x30, !PT ;  /* 0x000000042d0a7c12 */ /* 0x000fe4000f8e30ff */
[----:B------:R-:W-:-:S02]  /*83b0*/  LOP3.LUT R9, R46, UR4, RZ, 0x30, !PT ;  /* 0x000000042e097c12 */ /* 0x000fc4000f8e30ff */
[----:B------:R-:W-:Y:S02]  /*83c0*/  LOP3.LUT R8, R47, UR4, RZ, 0x30, !PT ;  /* 0x000000042f087c12 */ /* 0x000fe4000f8e30ff */
[----:B------:R-:W-:Y:S02]  /*83d0*/  LOP3.LUT R7, R48, UR4, RZ, 0x30, !PT ;  /* 0x0000000430077c12 */ /* 0x000fe4000f8e30ff */
[----:B------:R-:W-:Y:S02]  /*83e0*/  LOP3.LUT R6, R49, UR4, RZ, 0x30, !PT ;  /* 0x0000000431067c12 */ /* 0x000fe4000f8e30ff */
[----:B------:R-:W-:Y:S01]  /*83f0*/  LOP3.LUT R0, R50, UR4, RZ, 0x30, !PT ;  /* 0x0000000432007c12 */ /* 0x000fe2000f8e30ff */
[----:B------:R-:W-:Y:S06]  /*8400*/  @P0 BRA `(.L_x_112) ;  /* 0x0000000000640947 */ /* 0x000fec0003800000 */
[----:B------:R-:W0:Y:S01]  /*8410*/  LDCU.64 UR4, c[0x0][0x3b8] ;  /* 0x00007700ff0477ac */ /* 0x000e220008000a00 */
[----:B------:R-:W-:Y:S01]  /*8420*/  IMAD R5, R42, 0x1980, RZ ;  /* 0x000019802a057824 */ /* 0x000fe200078e02ff */
[----:B------:R-:W-:-:S04]  /*8430*/  LOP3.LUT R2, R41, 0x1f, R3, 0xf8, !PT ;  /* 0x0000001f29027812 */ /* 0x000fc800078ef803 */
[----:B------:R-:W-:-:S04]  /*8440*/  IADD3 R3, P1, PT, R5, R2, RZ ;  /* 0x0000000205037210 */ /* 0x000fc80007f3e0ff */
[----:B------:R-:W-:Y:S02]  /*8450*/  LEA.HI.X.SX32 R4, R5, RZ, 0x1, P1 ;  /* 0x000000ff05047211 */ /* 0x000fe400008f0eff */
[----:B0-----:R-:W-:-:S04]  /*8460*/  LEA R2, P1, R3, UR4, 0x2 ;  /* 0x0000000403027c11 */ /* 0x001fc8000f8210ff */
        /* <DEDUP_REMOVED lines=19> */
.L_x_112:
[----:B------:R-:W-:Y:S01]  /*85a0*/  IMAD.IADD R60, R23, 0x1, -R54 ;  /* 0x00000001173c7824 */ /* 0x000fe200078e0a36 */
[----:B------:R-:W0:Y:S01]  /*85b0*/  LDCU.64 UR4, c[0x0][0x3b8] ;  /* 0x00007700ff0477ac */ /* 0x000e220008000a00 */
[----:B------:R-:W-:-:S03]  /*85c0*/  VIADD R3, R57, 0x20 ;  /* 0x0000002039037836 */ /* 0x000fc60000000000 */
[-C--:B------:R-:W-:Y:S02]  /*85d0*/  ISETP.GE.AND P2, PT, R57, R60.reuse, PT ;  /* 0x0000003c3900720c */ /* 0x080fe40003f46270 */
[----:B------:R-:W-:Y:S01]  /*85e0*/  ISETP.GE.AND P1, PT, R3, R60, PT ;  /* 0x0000003c0300720c */ /* 0x000fe20003f26270 */
[----:B------:R-:W-:-:S05]  /*85f0*/  VIADD R3, R57, 0x40 ;  /* 0x0000004039037836 */ /* 0x000fca0000000000 */
[----:B------:R-:W-:Y:S01]  /*8600*/  ISETP.GE.AND P5, PT, R3, R60, PT ;  /* 0x0000003c0300720c */ /* 0x000fe20003fa6270 */
[----:B------:R-:W-:-:S05]  /*8610*/  VIADD R3, R57, 0x60 ;  /* 0x0000006039037836 */ /* 0x000fca0000000000 */
[----:B------:R-:W-:Y:S01]  /*8620*/  ISETP.GE.AND P4, PT, R3, R60, PT ;  /* 0x0000003c0300720c */ /* 0x000fe20003f86270 */
[----:B------:R-:W-:Y:S01]  /*8630*/  VIADD R3, R57, 0x80 ;  /* 0x0000008039037836 */ /* 0x000fe20000000000 */
[----:B0-----:R-:W-:Y:S01]  /*8640*/  IADD3 R2, P6, PT, R5, UR4, RZ ;  /* 0x0000000405027c10 */ /* 0x001fe2000ffde0ff */
[----:B------:R-:W-:-:S03]  /*8650*/  VIADD R5, R57, 0xa0 ;  /* 0x000000a039057836 */ /* 0x000fc60000000000 */
[-C--:B------:R-:W-:Y:S02]  /*8660*/  ISETP.GE.AND P3, PT, R3, R60.reuse, PT ;  /* 0x0000003c0300720c */ /* 0x080fe40003f66270 */
[----:B------:R-:W-:Y:S02]  /*8670*/  IADD3.X R3, PT, PT, R4, UR5, RZ, P6, !PT ;  /* 0x0000000504037c10 */ /* 0x000fe4000b7fe4ff */
[-C--:B------:R-:W-:Y:S01]  /*8680*/  ISETP.GE.AND P6, PT, R5, R60.reuse, PT ;  /* 0x0000003c0500720c */ /* 0x080fe20003fc6270 */
[----:B------:R-:W-:Y:S02]  /*8690*/  VIADD R5, R57, 0xc0 ;  /* 0x000000c039057836 */ /* 0x000fe40000000000 */
[----:B------:R-:W5:Y:S03]  /*86a0*/  @!P2 LDG.E R41, desc[UR6][R2.64] ;  /* 0x000000060229a981 */ /* 0x000f66000c1e1900 */
[-C--:B------:R-:W-:Y:S01]  /*86b0*/  ISETP.GE.AND P2, PT, R5, R60.reuse, PT ;  /* 0x0000003c0500720c */ /* 0x080fe20003f46270 */
[----:B------:R-:W-:Y:S01]  /*86c0*/  VIADD R5, R57, 0xe0 ;  /* 0x000000e039057836 */ /* 0x000fe20000000000 */
[----:B------:R-:W5:Y:S04]  /*86d0*/  @!P1 LDG.E R44, desc[UR6][R2.64+0x80] ;  /* 0x00008006022c9981 */ /* 0x000f68000c1e1900 */
[----:B------:R-:W-:Y:S01]  /*86e0*/  ISETP.GE.AND P1, PT, R5, R60, PT ;  /* 0x0000003c0500720c */ /* 0x000fe20003f26270 */
[----:B------:R-:W-:Y:S01]  /*86f0*/  VIADD R59, R57, 0x100 ;  /* 0x00000100393b7836 */ /* 0x000fe20000000000 */
[----:B------:R-:W5:Y:S04]  /*8700*/  @!P5 LDG.E R43, desc[UR6][R2.64+0x100] ;  /* 0x00010006022bd981 */ /* 0x000f68000c1e1900 */
[----:B------:R-:W5:Y:S04]  /*8710*/  @!P4 LDG.E R46, desc[UR6][R2.64+0x180] ;  /* 0x00018006022ec981 */ /* 0x000f68000c1e1900 */
[----:B------:R-:W5:Y:S03]  /*8720*/  @!P2 LDG.E R47, desc[UR6][R2.64+0x300] ;  /* 0x00030006022fa981 */ /* 0x000f66000c1e1900 */
[C---:B------:R-:W-:Y:S01]  /*8730*/  @!P1 IADD3 R5, P2, PT, R54.reuse, R57, RZ ;  /* 0x0000003936059210 */ /* 0x040fe20007f5e0ff */
[----:B------:R-:W5:Y:S03]  /*8740*/  @!P3 LDG.E R45, desc[UR6][R2.64+0x200] ;  /* 0x00020006022db981 */ /* 0x000f66000c1e1900 */
[----:B------:R-:W-:Y:S01]  /*8750*/  @!P1 LEA.HI.X.SX32 R62, R54, RZ, 0x1, P2 ;  /* 0x000000ff363e9211 */ /* 0x000fe200010f0eff */
[----:B------:R0:W5:Y:S01]  /*8760*/  @!P6 LDG.E R48, desc[UR6][R2.64+0x280] ;  /* 0x000280060230e981 */ /* 0x000162000c1e1900 */
[----:B------:R-:W-:-:S04]  /*8770*/  @!P1 LEA R4, P2, R5, UR4, 0x2 ;  /* 0x0000000405049c11 */ /* 0x000fc8000f8410ff */
[----:B------:R-:W-:-:S05]  /*8780*/  @!P1 LEA.HI.X R5, R5, UR5, R62, 0x2, P2 ;  /* 0x0000000505059c11 */ /* 0x000fca00090f143e */
[----:B------:R1:W5:Y:S01]  /*8790*/  @!P1 LDG.E R50, desc[UR6][R4.64+0x380] ;  /* 0x0003800604329981 */ /* 0x000362000c1e1900 */
[----:B------:R-:W-:-:S13]  /*87a0*/  ISETP.GE.AND P1, PT, R59, R60, PT ;  /* 0x0000003c3b00720c */ /* 0x000fda0003f26270 */
[----:B------:R-:W-:-:S04]  /*87b0*/  @!P1 IADD3 R59, P2, PT, R54, R57, RZ ;  /* 0x00000039363b9210 */ /* 0x000fc80007f5e0ff */
[----:B------:R-:W-:Y:S02]  /*87c0*/  @!P1 LEA.HI.X.SX32 R62, R54, RZ, 0x1, P2 ;  /* 0x000000ff363e9211 */ /* 0x000fe400010f0eff */
[----:B0-----:R-:W-:-:S04]  /*87d0*/  @!P1 LEA R2, P2, R59, UR4, 0x2 ;  /* 0x000000043b029c11 */ /* 0x001fc8000f8410ff */
[----:B------:R-:W-:Y:S01]  /*87e0*/  @!P1 LEA.HI.X R3, R59, UR5, R62, 0x2, P2 ;  /* 0x000000053b039c11 */ /* 0x000fe200090f143e */
[----:B------:R-:W-:-:S04]  /*87f0*/  VIADD R59, R57, 0x120 ;  /* 0x00000120393b7836 */ /* 0x000fc80000000000 */
[----:B------:R0:W5:Y:S01]  /*8800*/  @!P1 LDG.E R49, desc[UR6][R2.64+0x400] ;  /* 0x0004000602319981 */ /* 0x000162000c1e1900 */
[----:B------:R-:W-:-:S13]  /*8810*/  ISETP.GE.AND P1, PT, R59, R60, PT ;  /* 0x0000003c3b00720c */ /* 0x000fda0003f26270 */
[----:B------:R-:W-:-:S04]  /*8820*/  @!P1 IADD3 R59, P2, PT, R54, R57, RZ ;  /* 0x00000039363b9210 */ /* 0x000fc80007f5e0ff */
[----:B------:R-:W-:Y:S02]  /*8830*/  @!P1 LEA.HI.X.SX32 R62, R54, RZ, 0x1, P2 ;  /* 0x000000ff363e9211 */ /* 0x000fe400010f0eff */
[----:B-1----:R-:W-:-:S04]  /*8840*/  @!P1 LEA R4, P2, R59, UR4, 0x2 ;  /* 0x000000043b049c11 */ /* 0x002fc8000f8410ff */
[----:B------:R-:W-:Y:S01]  /*8850*/  @!P1 LEA.HI.X R5, R59, UR5, R62, 0x2, P2 ;  /* 0x000000053b059c11 */ /* 0x000fe200090f143e */
[----:B------:R-:W-:-:S04]  /*8860*/  VIADD R59, R57, 0x140 ;  /* 0x00000140393b7836 */ /* 0x000fc80000000000 */
        /* <DEDUP_REMOVED lines=9> */
[----:B------:R-:W-:-:S05]  /*8900*/  @!P1 IMAD R62, R42, 0x1980, RZ ;  /* 0x000019802a3e9824 */ /* 0x000fca00078e02ff */
[----:B-1----:R-:W-:-:S04]  /*8910*/  @!P1 IADD3 R5, P2, PT, R62, R57, RZ ;  /* 0x000000393e059210 */ /* 0x002fc80007f5e0ff */
[----:B------:R-:W-:Y:S02]  /*8920*/  @!P1 LEA.HI.X.SX32 R62, R62, RZ, 0x1, P2 ;  /* 0x000000ff3e3e9211 */ /* 0x000fe400010f0eff */
[----:B------:R-:W-:Y:S01]  /*8930*/  @!P1 LEA R4, P2, R5, UR4, 0x2 ;  /* 0x0000000405049c11 */ /* 0x000fe2000f8410ff */
[----:B------:R-:W-:-:S03]  /*8940*/  VIADD R59, R57, 0x180 ;  /* 0x00000180393b7836 */ /* 0x000fc60000000000 */
[----:B------:R-:W-:-:S05]  /*8950*/  @!P1 LEA.HI.X R5, R5, UR5, R62, 0x2, P2 ;  /* 0x0000000505059c11 */ /* 0x000fca00090f143e */
[----:B------:R1:W5:Y:S01]  /*8960*/  @!P1 LDG.E R56, desc[UR6][R4.64+0x580] ;  /* 0x0005800604389981 */ /* 0x000362000c1e1900 */
[----:B------:R-:W-:-:S13]  /*8970*/  ISETP.GE.AND P1, PT, R59, R60, PT ;  /* 0x0000003c3b00720c */ /* 0x000fda0003f26270 */
[----:B0-----:R-:W-:-:S05]  /*8980*/  @!P1 IMAD R2, R42, 0x1980, RZ ;  /* 0x000019802a029824 */ /* 0x001fca00078e02ff */
[----:B------:R-:W-:-:S04]  /*8990*/  @!P1 IADD3 R3, P2, PT, R2, R57, RZ ;  /* 0x0000003902039210 */ /* 0x000fc80007f5e0ff */
[----:B------:R-:W-:Y:S02]  /*89a0*/  @!P1 LEA.HI.X.SX32 R62, R2, RZ, 0x1, P2 ;  /* 0x000000ff023e9211 */ /* 0x000fe400010f0eff */
[----:B------:R-:W-:Y:S01]  /*89b0*/  @!P1 LEA R2, P2, R3, UR4, 0x2 ;  /* 0x0000000403029c11 */ /* 0x000fe2000f8410ff */
[----:B------:R-:W-:-:S03]  /*89c0*/  VIADD R59, R57, 0x1a0 ;  /* 0x000001a0393b7836 */ /* 0x000fc60000000000 */
[----:B------:R-:W-:-:S05]  /*89d0*/  @!P1 LEA.HI.X R3, R3, UR5, R62, 0x2, P2 ;  /* 0x0000000503039c11 */ /* 0x000fca00090f143e */
[----:B------:R0:W5:Y:S01]  /*89e0*/  @!P1 LDG.E R53, desc[UR6][R2.64+0x600] ;  /* 0x0006000602359981 */ /* 0x000162000c1e1900 */
[----:B------:R-:W-:-:S13]  /*89f0*/  ISETP.GE.AND P1, PT, R59, R60, PT ;  /* 0x0000003c3b00720c */ /* 0x000fda0003f26270 */
[----:B-1----:R-:W-:-:S05]  /*8a00*/  @!P1 IMAD R4, R42, 0x1980, RZ ;  /* 0x000019802a049824 */ /* 0x002fca00078e02ff */
[----:B------:R-:W-:-:S04]  /*8a10*/  @!P1 IADD3 R5, P2, PT, R4, R57, RZ ;  /* 0x0000003904059210 */ /* 0x000fc80007f5e0ff */
[----:B------:R-:W-:Y:S02]  /*8a20*/  @!P1 LEA.HI.X.SX32 R62, R4, RZ, 0x1, P2 ;  /* 0x000000ff043e9211 */ /* 0x000fe400010f0eff */
[----:B------:R-:W-:Y:S01]  /*8a30*/  @!P1 LEA R4, P2, R5, UR4, 0x2 ;  /* 0x0000000405049c11 */ /* 0x000fe2000f8410ff */
[----:B------:R-:W-:-:S03]  /*8a40*/  VIADD R59, R57, 0x1c0 ;  /* 0x000001c0393b7836 */ /* 0x000fc60000000000 */
[----:B------:R-:W-:-:S05]  /*8a50*/  @!P1 LEA.HI.X R5, R5, UR5, R62, 0x2, P2 ;  /* 0x0000000505059c11 */ /* 0x000fca00090f143e */
[----:B------:R1:W5:Y:S01]  /*8a60*/  @!P1 LDG.E R54, desc[UR6][R4.64+0x680] ;  /* 0x0006800604369981 */ /* 0x000362000c1e1900 */
[----:B------:R-:W-:Y:S01]  /*8a70*/  ISETP.GE.AND P1, PT, R59, R60, PT ;  /* 0x0000003c3b00720c */ /* 0x000fe20003f26270 */
[----:B------:R-:W-:-:S05]  /*8a80*/  VIADD R59, R57, 0x200 ;  /* 0x00000200393b7836 */ /* 0x000fca0000000000 */
[----:B------:R-:W-:-:S07]  /*8a90*/  ISETP.GE.AND P3, PT, R59, R60, PT ;  /* 0x0000003c3b00720c */ /* 0x000fce0003f66270 */
[----:B0-----:R-:W-:-:S05]  /*8aa0*/  @!P1 IMAD R2, R42, 0x1980, RZ ;  /* 0x000019802a029824 */ /* 0x001fca00078e02ff */
[C---:B------:R-:W-:Y:S01]  /*8ab0*/  @!P1 IADD3 R3, P2, PT, R2.reuse, R57, RZ ;  /* 0x0000003902039210 */ /* 0x040fe20007f5e0ff */
[----:B------:R-:W0:Y:S03]  /*8ac0*/  @!P3 S2R R59, SR_TID.X ;  /* 0x00000000003bb919 */ /* 0x000e260000002100 */
[----:B------:R-:W-:Y:S02]  /*8ad0*/  @!P1 LEA.HI.X.SX32 R62, R2, RZ, 0x1, P2 ;  /* 0x000000ff023e9211 */ /* 0x000fe400010f0eff */
[----:B------:R-:W-:Y:S01]  /*8ae0*/  @!P1 LEA R2, P2, R3, UR4, 0x2 ;  /* 0x0000000403029c11 */ /* 0x000fe2000f8410ff */
[----:B-1----:R-:W-:-:S03]  /*8af0*/  VIADD R5, R57, 0x1e0 ;  /* 0x000001e039057836 */ /* 0x002fc60000000000 */
[----:B------:R-:W-:-:S05]  /*8b00*/  @!P1 LEA.HI.X R3, R3, UR5, R62, 0x2, P2 ;  /* 0x0000000503039c11 */ /* 0x000fca00090f143e */
[----:B------:R0:W5:Y:S01]  /*8b10*/  @!P1 LDG.E R51, desc[UR6][R2.64+0x700] ;  /* 0x0007000602339981 */ /* 0x000162000c1e1900 */
[----:B------:R-:W-:-:S13]  /*8b20*/  ISETP.GE.AND P1, PT, R5, R60, PT ;  /* 0x0000003c0500720c */ /* 0x000fda0003f26270 */
[----:B------:R-:W-:-:S05]  /*8b30*/  @!P1 IMAD R4, R42, 0x1980, RZ ;  /* 0x000019802a049824 */ /* 0x000fca00078e02ff */
[C---:B------:R-:W-:Y:S02]  /*8b40*/  @!P1 IADD3 R5, P2, PT, R4.reuse, R57, RZ ;  /* 0x0000003904059210 */ /* 0x040fe40007f5e0ff */
[----:B0-----:R-:W-:Y:S02]  /*8b50*/  @!P3 LOP3.LUT R2, R59, 0x3e0, RZ, 0xc0, !PT ;  /* 0x000003e03b02b812 */ /* 0x001fe400078ec0ff */
[----:B------:R-:W-:Y:S02]  /*8b60*/  @!P1 LEA.HI.X.SX32 R60, R4, RZ, 0x1, P2 ;  /* 0x000000ff043c9211 */ /* 0x000fe400010f0eff */
[----:B------:R-:W-:Y:S02]  /*8b70*/  @!P1 LEA R4, P2, R5, UR4, 0x2 ;  /* 0x0000000405049c11 */ /* 0x000fe4000f8410ff */
[----:B------:R-:W-:Y:S01]  /*8b80*/  @!P3 LOP3.LUT R59, R59, 0x1f, RZ, 0xc0, !PT ;  /* 0x0000001f3b3bb812 */ /* 0x000fe200078ec0ff */
[----:B------:R-:W-:Y:S01]  /*8b90*/  @!P3 IMAD R3, R42, 0x1980, RZ ;  /* 0x000019802a03b824 */ /* 0x000fe200078e02ff */
[----:B------:R-:W-:-:S03]  /*8ba0*/  @!P1 LEA.HI.X R5, R5, UR5, R60, 0x2, P2 ;  /* 0x0000000505059c11 */ /* 0x000fc600090f143c */
[----:B------:R-:W-:Y:S02]  /*8bb0*/  @!P3 IMAD R2, R2, 0x11, R59 ;  /* 0x000000110202b824 */ /* 0x000fe400078e023b */
[----:B------:R1:W5:Y:S03]  /*8bc0*/  @!P1 LDG.E R58, desc[UR6][R4.64+0x780] ;  /* 0x00078006043a9981 */ /* 0x000366000c1e1900 */
[----:B------:R-:W-:-:S04]  /*8bd0*/  @!P3 IADD3 R59, P1, PT, R3, R2, RZ ;  /* 0x00000002033bb210 */ /* 0x000fc80007f3e0ff */
[----:B------:R-:W-:Y:S02]  /*8be0*/  @!P3 LEA.HI.X.SX32 R60, R3, RZ, 0x1, P1 ;  /* 0x000000ff033cb211 */ /* 0x000fe400008f0eff */
[----:B------:R-:W-:-:S04]  /*8bf0*/  @!P3 LEA R2, P1, R59, UR4, 0x2 ;  /* 0x000000043b02bc11 */ /* 0x000fc8000f8210ff */
[----:B------:R-:W-:-:S05]  /*8c00*/  @!P3 LEA.HI.X R3, R59, UR5, R60, 0x2, P1 ;  /* 0x000000053b03bc11 */ /* 0x000fca00088f143c */
[----:B------:R1:W5:Y:S04]  /*8c10*/  @!P3 LDG.E R57, desc[UR6][R2.64+0x800] ;  /* 0x000800060239b981 */ /* 0x000368000c1e1900 */
.L_x_113:
[----:B------:R-:W-:Y:S08]  /*8c20*/  BAR.SYNC.DEFER_BLOCKING 0x0 ;  /* 0x0000000000007b1d */ /* 0x000ff00000010000 */
[----:B------:R-:W2:Y:S01]  /*8c30*/  S2UR UR5, SR_CgaCtaId ;  /* 0x00000000000579c3 */ /* 0x000ea20000008800 */
[----:B------:R-:W-:Y:S01]  /*8c40*/  UMOV UR4, 0x400 ;  /* 0x0000040000047882 */ /* 0x000fe20000000000 */
[----:B01----:R-:W0:Y:S01]  /*8c50*/  S2R R2, SR_TID.X ;  /* 0x0000000000027919 */ /* 0x003e220000002100 */
[----:B-----5:R1:W-:Y:S04]  /*8c60*/  STS [R40+-0x4], R41 ;  /* 0xfffffc2928007388 */ /* 0x0203e80000000800 */
[----:B------:R1:W-:Y:S01]  /*8c70*/  STS [R39+-0x4], R44 ;  /* 0xfffffc2c27007388 */ /* 0x0003e20000000800 */
[----:B--2---:R-:W-:-:S03]  /*8c80*/  ULEA UR4, UR5, UR4, 0x18 ;  /* 0x0000000405047291 */ /* 0x004fc6000f8ec0ff */
[----:B------:R1:W-:Y:S04]  /*8c90*/  STS [R38+-0x4], R43 ;  /* 0xfffffc2b26007388 */ /* 0x0003e80000000800 */
        /* <DEDUP_REMOVED lines=13> */
[----:B------:R1:W-:Y:S01]  /*8d70*/  STS [R24+-0x4], R57 ;  /* 0xfffffc3918007388 */ /* 0x0003e20000000800 */
[----:B------:R-:W-:Y:S06]  /*8d80*/  BAR.SYNC.DEFER_BLOCKING 0x0 ;  /* 0x0000000000007b1d */ /* 0x000fec0000010000 */
[----:B0-----:R-:W-:Y:S05]  /*8d90*/  @P0 BRA `(.L_x_114) ;  /* 0x00000008006c0947 */ /* 0x001fea0003800000 */
[----:B------:R-:W-:Y:S01]  /*8da0*/  LEA R21, R21, UR4, 0x3 ;  /* 0x0000000415157c11 */ /* 0x000fe2000f8e18ff */
[----:B------:R-:W-:Y:S01]  /*8db0*/  LDS R3, [R22] ;  /* 0x0000000016037984 */ /* 0x000fe20000000800 */
[----:B------:R-:W0:Y:S01]  /*8dc0*/  LDCU.64 UR8, c[0x0][0x3b0] ;  /* 0x00007600ff0877ac */ /* 0x000e220008000a00 */
[----:B-1----:R-:W-:Y:S02]  /*8dd0*/  LEA R26, R20, UR4, 0x3 ;  /* 0x00000004141a7c11 */ /* 0x002fe4000f8e18ff */
[----:B------:R-:W1:Y:S01]  /*8de0*/  LDS.64 R4, [R21+0x6600] ;  /* 0x0066000015047984 */ /* 0x000e620000000a00 */
[----:B------:R-:W-:Y:S02]  /*8df0*/  LEA R19, R19, UR4, 0x3 ;  /* 0x0000000413137c11 */ /* 0x000fe4000f8e18ff */
[----:B------:R-:W-:Y:S02]  /*8e00*/  LEA R17, R17, UR4, 0x3 ;  /* 0x0000000411117c11 */ /* 0x000fe4000f8e18ff */
[----:B------:R-:W-:-:S02]  /*8e10*/  LEA R15, R15, UR4, 0x3 ;  /* 0x000000040f0f7c11 */ /* 0x000fc4000f8e18ff */
[----:B------:R-:W-:Y:S02]  /*8e20*/  LEA R13, R13, UR4, 0x3 ;  /* 0x000000040d0d7c11 */ /* 0x000fe4000f8e18ff */
[----:B------:R-:W-:Y:S02]  /*8e30*/  LEA R11, R11, UR4, 0x3 ;  /* 0x000000040b0b7c11 */ /* 0x000fe4000f8e18ff */
[----:B------:R-:W-:Y:S02]  /*8e40*/  LEA R9, R9, UR4, 0x3 ;  /* 0x0000000409097c11 */ /* 0x000fe4000f8e18ff */
[----:B------:R-:W-:Y:S02]  /*8e50*/  LEA R7, R7, UR4, 0x3 ;  /* 0x0000000407077c11 */ /* 0x000fe4000f8e18ff */
[----:B-1----:R-:W-:-:S05]  /*8e60*/  IADD3 R4, P0, PT, R4, R2, RZ ;  /* 0x0000000204047210 */ /* 0x002fca0007f1e0ff */
[----:B------:R-:W-:Y:S01]  /*8e70*/  IMAD.X R5, RZ, RZ, R5, P0 ;  /* 0x000000ffff057224 */ /* 0x000fe200000e0605 */
[----:B0-----:R-:W-:-:S04]  /*8e80*/  LEA R24, P0, R4, UR8, 0x2 ;  /* 0x0000000804187c11 */ /* 0x001fc8000f8010ff */
[----:B------:R-:W-:-:S05]  /*8e90*/  LEA.HI.X R25, R4, UR9, R5, 0x2, P0 ;  /* 0x0000000904197c11 */ /* 0x000fca00080f1405 */
[----:B------:R-:W-:Y:S01]  /*8ea0*/  STG.E desc[UR6][R24.64], R3 ;  /* 0x0000000318007986 */ /* 0x000fe2000c101906 */
[----:B------:R-:W-:-:S03]  /*8eb0*/  NOP ;  /* 0x0000000000007918 */ /* 0x000fc60000000000 */
[----:B------:R0:W1:Y:S04]  /*8ec0*/  LDS.64 R4, [R26+0x6600] ;  /* 0x006600001a047984 */ /* 0x0000680000000a00 */
[----:B------:R-:W2:Y:S01]  /*8ed0*/  LDS R23, [R22+0x600] ;  /* 0x0006000016177984 */ /* 0x000ea20000000800 */
[----:B0-----:R-:W-:Y:S02]  /*8ee0*/  LEA R26, R18, UR4, 0x3 ;  /* 0x00000004121a7c11 */ /* 0x001fe4000f8e18ff */
[----:B-1----:R-:W-:-:S05]  /*8ef0*/  IADD3 R4, P0, PT, R4, R2, RZ ;  /* 0x0000000204047210 */ /* 0x002fca0007f1e0ff */
[----:B------:R-:W-:Y:S01]  /*8f00*/  IMAD.X R5, RZ, RZ, R5, P0 ;  /* 0x000000ffff057224 */ /* 0x000fe200000e0605 */
[----:B------:R-:W-:-:S04]  /*8f10*/  LEA R20, P0, R4, UR8, 0x2 ;  /* 0x0000000804147c11 */ /* 0x000fc8000f8010ff */
[----:B------:R-:W-:-:S05]  /*8f20*/  LEA.HI.X R21, R4, UR9, R5, 0x2, P0 ;  /* 0x0000000904157c11 */ /* 0x000fca00080f1405 */
[----:B--2---:R-:W-:Y:S01]  /*8f30*/  STG.E desc[UR6][R20.64+0x600], R23 ;  /* 0x0006001714007986 */ /* 0x004fe2000c101906 */
[----:B------:R-:W-:-:S03]  /*8f40*/  NOP ;  /* 0x0000000000007918 */ /* 0x000fc60000000000 */
[----:B------:R-:W0:Y:S04]  /*8f50*/  LDS.64 R4, [R19+0x6600] ;  /* 0x0066000013047984 */ /* 0x000e280000000a00 */
[----:B------:R-:W1:Y:S01]  /*8f60*/  LDS R3, [R22+0xc00] ;  /* 0x000c000016037984 */ /* 0x000e620000000800 */
[----:B0-----:R-:W-:-:S05]  /*8f70*/  IADD3 R4, P0, PT, R4, R2, RZ ;  /* 0x0000000204047210 */ /* 0x001fca0007f1e0ff */
[----:B------:R-:W-:Y:S01]  /*8f80*/  IMAD.X R5, RZ, RZ, R5, P0 ;  /* 0x000000ffff057224 */ /* 0x000fe200000e0605 */
[----:B------:R-:W-:-:S04]  /*8f90*/  LEA R24, P0, R4, UR8, 0x2 ;  /* 0x0000000804187c11 */ /* 0x000fc8000f8010ff */
[----:B------:R-:W-:-:S05]  /*8fa0*/  LEA.HI.X R25, R4, UR9, R5, 0x2, P0 ;  /* 0x0000000904197c11 */ /* 0x000fca00080f1405 */
[----:B-1----:R0:W-:Y:S01]  /*8fb0*/  STG.E desc[UR6][R24.64+0xc00], R3 ;  /* 0x000c000318007986 */ /* 0x0021e2000c101906 */
[----:B------:R-:W-:-:S03]  /*8fc0*/  NOP ;  /* 0x0000000000007918 */ /* 0x000fc60000000000 */
[----:B------:R-:W1:Y:S04]  /*8fd0*/  LDS.64 R4, [R26+0x6600] ;  /* 0x006600001a047984 */ /* 0x000e680000000a00 */
        /* <DEDUP_REMOVED lines=99> */
[----:B-1----:R-:W-:Y:S01]  /*9610*/  STG.E desc[UR6][R10.64+0x5400], R3 ;  /* 0x005400030a007986 */ /* 0x002fe2000c101906 */
[----:B------:R-:W-:-:S03]  /*9620*/  NOP ;  /* 0x0000000000007918 */ /* 0x000fc60000000000 */
[----:B------:R-:W0:Y:S04]  /*9630*/  LDS.64 R4, [R12+0x6600] ;  /* 0x006600000c047984 */ /* 0x000e280000000a00 */
[----:B------:R-:W1:Y:S01]  /*9640*/  LDS R9, [R22+0x5a00] ;  /* 0x005a000016097984 */ /* 0x000e620000000800 */
[----:B0-----:R-:W-:-:S05]  /*9650*/  IADD3 R4, P0, PT, R4, R2, RZ ;  /* 0x0000000204047210 */ /* 0x001fca0007f1e0ff */
[----:B------:R-:W-:Y:S01]  /*9660*/  IMAD.X R5, RZ, RZ, R5, P0 ;  /* 0x000000ffff057224 */ /* 0x000fe200000e0605 */
[----:B------:R-:W-:-:S04]  /*9670*/  LEA R6, P0, R4, UR8, 0x2 ;  /* 0x0000000804067c11 */ /* 0x000fc8000f8010ff */
[----:B------:R-:W-:Y:S02]  /*9680*/  LEA.HI.X R7, R4, UR9, R5, 0x2, P0 ;  /* 0x0000000904077c11 */ /* 0x000fe400080f1405 */
[----:B------:R-:W-:-:S03]  /*9690*/  LEA R4, R0, UR4, 0x3 ;  /* 0x0000000400047c11 */ /* 0x000fc6000f8e18ff */
[----:B-1----:R-:W-:Y:S01]  /*96a0*/  STG.E desc[UR6][R6.64+0x5a00], R9 ;  /* 0x005a000906007986 */ /* 0x002fe2000c101906 */
        /* <DEDUP_REMOVED lines=8> */
[----:B------:R-:W-:Y:S01]  /*9730*/  NOP ;  /* 0x0000000000007918 */ /* 0x000fe20000000000 */
[----:B------:R-:W-:Y:S05]  /*9740*/  EXIT ;  /* 0x000000000000794d */ /* 0x000fea0003800000 */
.L_x_114:
[----:B------:R-:W-:Y:S01]  /*9750*/  LEA R21, R21, UR4, 0x3 ;  /* 0x0000000415157c11 */ /* 0x000fe2000f8e18ff */
[----:B------:R-:W-:Y:S01]  /*9760*/  IMAD R23, R42, -0x1980, R23 ;  /* 0xffffe6802a177824 */ /* 0x000fe200078e0217 */
[----:B-1----:R-:W-:Y:S01]  /*9770*/  LEA R26, R20, UR4, 0x3 ;  /* 0x00000004141a7c11 */ /* 0x002fe2000f8e18ff */
[C---:B------:R-:W-:Y:S01]  /*9780*/  VIADD R20, R2.reuse, 0x180 ;  /* 0x0000018002147836 */ /* 0x040fe20000000000 */
[----:B------:R-:W-:Y:S01]  /*9790*/  LEA R19, R19, UR4, 0x3 ;  /* 0x0000000413137c11 */ /* 0x000fe2000f8e18ff */
[----:B------:R-:W0:Y:S01]  /*97a0*/  LDS.64 R4, [R21+0x6600] ;  /* 0x0066000015047984 */ /* 0x000e220000000a00 */
[----:B------:R-:W-:Y:S02]  /*97b0*/  ISETP.GE.AND P1, PT, R2, R23, PT ;  /* 0x000000170200720c */ /* 0x000fe40003f26270 */
[----:B------:R-:W-:Y:S02]  /*97c0*/  LEA R17, R17, UR4, 0x3 ;  /* 0x0000000411117c11 */ /* 0x000fe4000f8e18ff */
[----:B------:R-:W-:-:S02]  /*97d0*/  LEA R15, R15, UR4, 0x3 ;  /* 0x000000040f0f7c11 */ /* 0x000fc4000f8e18ff */
[----:B------:R-:W-:Y:S02]  /*97e0*/  LEA R13, R13, UR4, 0x3 ;  /* 0x000000040d0d7c11 */ /* 0x000fe4000f8e18ff */
[----:B------:R-:W-:Y:S02]  /*97f0*/  LEA R11, R11, UR4, 0x3 ;  /* 0x000000040b0b7c11 */ /* 0x000fe4000f8e18ff */
[----:B------:R-:W-:Y:S02]  /*9800*/  LEA R9, R9, UR4, 0x3 ;  /* 0x0000000409097c11 */ /* 0x000fe4000f8e18ff */
[----:B------:R-:W-:Y:S01]  /*9810*/  LEA R7, R7, UR4, 0x3 ;  /* 0x0000000407077c11 */ /* 0x000fe2000f8e18ff */
[----:B------:R-:W1:Y:S01]  /*9820*/  @!P1 LDS R3, [R22] ;  /* 0x0000000016039984 */ /* 0x000e620000000800 */
[----:B------:R-:W2:Y:S01]  /*9830*/  @!P1 LDC.64 R24, c[0x0][0x3b0] ;  /* 0x0000ec00ff189b82 */ /* 0x000ea20000000a00 */
[----:B0-----:R-:W-:-:S05]  /*9840*/  @!P1 IADD3 R4, P0, PT, R4, R2, RZ ;  /* 0x0000000204049210 */ /* 0x001fca0007f1e0ff */
[----:B------:R-:W-:Y:S01]  /*9850*/  @!P1 IMAD.X R5, RZ, RZ, R5, P0 ;  /* 0x000000ffff059224 */ /* 0x000fe200000e0605 */
[----:B--2---:R-:W-:-:S04]  /*9860*/  @!P1 LEA R24, P0, R4, R24, 0x2 ;  /* 0x0000001804189211 */ /* 0x004fc800078010ff */
[----:B------:R-:W-:-:S05]  /*9870*/  @!P1 LEA.HI.X R25, R4, R25, R5, 0x2, P0 ;  /* 0x0000001904199211 */ /* 0x000fca00000f1405 */
[----:B-1----:R0:W-:Y:S01]  /*9880*/  @!P1 STG.E desc[UR6][R24.64], R3 ;  /* 0x0000000318009986 */ /* 0x0021e2000c101906 */
[----:B------:R-:W-:-:S03]  /*9890*/  NOP ;  /* 0x0000000000007918 */ /* 0x000fc60000000000 */
[----:B------:R1:W2:Y:S01]  /*98a0*/  LDS.64 R4, [R26+0x6600] ;  /* 0x006600001a047984 */ /* 0x0002a20000000a00 */
[----:B------:R-:W-:Y:S01]  /*98b0*/  ISETP.GE.AND P1, PT, R20, R23, PT ;  /* 0x000000171400720c */ /* 0x000fe20003f26270 */
[----:B0-----:R-:W-:Y:S01]  /*98c0*/  VIADD R24, R2, 0x300 ;  /* 0x0000030002187836 */ /* 0x001fe20000000000 */
[----:B-1----:R-:W-:Y:S01]  /*98d0*/  LEA R26, R18, UR4, 0x3 ;  /* 0x00000004121a7c11 */ /* 0x002fe2000f8e18ff */
[----:B------:R-:W-:-:S10]  /*98e0*/  VIADD R18, R2, 0x480 ;  /* 0x0000048002127836 */ /* 0x000fd40000000000 */
[----:B------:R-:W0:Y:S01]  /*98f0*/  @!P1 LDS R27, [R22+0x600] ;  /* 0x00060000161b9984 */ /* 0x000e220000000800 */
[----:B------:R-:W1:Y:S01]  /*9900*/  @!P1 LDC.64 R20, c[0x0][0x3b0] ;  /* 0x0000ec00ff149b82 */ /* 0x000e620000000a00 */
[----:B--2---:R-:W-:-:S05]  /*9910*/  @!P1 IADD3 R4, P0, PT, R4, R2, RZ ;  /* 0x0000000204049210 */ /* 0x004fca0007f1e0ff */
[----:B------:R-:W-:Y:S01]  /*9920*/  @!P1 IMAD.X R5, RZ, RZ, R5, P0 ;  /* 0x000000ffff059224 */ /* 0x000fe200000e0605 */
[----:B-1----:R-:W-:-:S04]  /*9930*/  @!P1 LEA R20, P0, R4, R20, 0x2 ;  /* 0x0000001404149211 */ /* 0x002fc800078010ff */
[----:B------:R-:W-:-:S05]  /*9940*/  @!P1 LEA.HI.X R21, R4, R21, R5, 0x2, P0 ;  /* 0x0000001504159211 */ /* 0x000fca00000f1405 */
[----:B0-----:R0:W-:Y:S01]  /*9950*/  @!P1 STG.E desc[UR6][R20.64+0x600], R27 ;  /* 0x0006001b14009986 */ /* 0x0011e2000c101906 */
[----:B------:R-:W-:-:S03]  /*9960*/  NOP ;  /* 0x0000000000007918 */ /* 0x000fc60000000000 */
[----:B------:R-:W1:Y:S01]  /*9970*/  LDS.64 R4, [R19+0x6600] ;  /* 0x0066000013047984 */ /* 0x000e620000000a00 */
[----:B------:R-:W-:Y:S01]  /*9980*/  ISETP.GE.AND P1, PT, R24, R23, PT ;  /* 0x000000171800720c */ /* 0x000fe20003f26270 */
[----:B0-----:R-:W-:-:S12]  /*9990*/  VIADD R20, R2, 0x600 ;  /* 0x0000060002147836 */ /* 0x001fd80000000000 */
[----:B------:R-:W0:Y:S01]  /*99a0*/  @!P1 LDS R3, [R22+0xc00] ;  /* 0x000c000016039984 */ /* 0x000e220000000800 */
[----:B------:R-:W2:Y:S01]  /*99b0*/  @!P1 LDC.64 R24, c[0x0][0x3b0] ;  /* 0x0000ec00ff189b82 */ /* 0x000ea20000000a00 */
[----:B-1----:R-:W-:-:S05]  /*99c0*/  @!P1 IADD3 R4, P0, PT, R4, R2, RZ ;  /* 0x0000000204049210 */ /* 0x002fca0007f1e0ff */
[----:B------:R-:W-:Y:S01]  /*99d0*/  @!P1 IMAD.X R5, RZ, RZ, R5, P0 ;  /* 0x000000ffff059224 */ /* 0x000fe200000e0605 */
[----:B--2---:R-:W-:-:S04]  /*99e0*/  @!P1 LEA R24, P0, R4, R24, 0x2 ;  /* 0x0000001804189211 */ /* 0x004fc800078010ff */
[----:B------:R-:W-:-:S05]  /*99f0*/  @!P1 LEA.HI.X R25, R4, R25, R5, 0x2, P0 ;  /* 0x0000001904199211 */ /* 0x000fca00000f1405 */
[----:B0-----:R0:W-:Y:S01]  /*9a00*/  @!P1 STG.E desc[UR6][R24.64+0xc00], R3 ;  /* 0x000c000318009986 */ /* 0x0011e2000c101906 */
[----:B------:R-:W-:-:S03]  /*9a10*/  NOP ;  /* 0x0000000000007918 */ /* 0x000fc60000000000 */
[----:B------:R-:W1:Y:S01]  /*9a20*/  LDS.64 R4, [R26+0x6600] ;  /* 0x006600001a047984 */ /* 0x000e620000000a00 */
[----:B------:R-:W-:Y:S02]  /*9a30*/  ISETP.GE.AND P1, PT, R18, R23, PT ;  /* 0x000000171200720c */ /* 0x000fe40003f26270 */
[----:B0-----:R-:W-:Y:S01]  /*9a40*/  LEA R24, R16, UR4, 0x3 ;  /* 0x0000000410187c11 */ /* 0x001fe2000f8e18ff */
[----:B------:R-:W-:-:S10]  /*9a50*/  VIADD R16, R2, 0x780 ;  /* 0x0000078002107836 */ /* 0x000fd40000000000 */
        /* <DEDUP_REMOVED lines=33> */
[----:B0-----:R-:W-:-:S11]  /*9c70*/  LOP3.LUT R16, R2, 0xc00, RZ, 0xfc, !PT ;  /* 0x00000c0002107812 */ /* 0x001fd600078efcff */
        /* <DEDUP_REMOVED lines=87> */
[----:B0-----:R-:W-:Y:S01]  /*a1f0*/  @!P1 STG.E desc[UR6][R8.64+0x4e00], R15 ;  /* 0x004e000f08009986 */ /* 0x001fe2000c101906 */
[----:B------:R-:W-:-:S03]  /*a200*/  NOP ;  /* 0x0000000000007918 */ /* 0x000fc60000000000 */
[----:B------:R-:W0:Y:S01]  /*a210*/  LDS.64 R4, [R7+0x6600] ;  /* 0x0066000007047984 */ /* 0x000e220000000a00 */
[----:B------:R-:W-:-:S13]  /*a220*/  ISETP.GE.AND P1, PT, R10, R23, PT ;  /* 0x000000170a00720c */ /* 0x000fda0003f26270 */
[----:B------:R-:W1:Y:S01]  /*a230*/  @!P1 LDS R3, [R22+0x5400] ;  /* 0x0054000016039984 */ /* 0x000e620000000800 */
[----:B------:R-:W2:Y:S01]  /*a240*/  @!P1 LDC.64 R10, c[0x0][0x3b0] ;  /* 0x0000ec00ff0a9b82 */ /* 0x000ea20000000a00 */
[----:B0-----:R-:W-:-:S05]  /*a250*/  @!P1 IADD3 R4, P0, PT, R4, R2, RZ ;  /* 0x0000000204049210 */ /* 0x001fca0007f1e0ff */
[----:B------:R-:W-:Y:S01]  /*a260*/  @!P1 IMAD.X R5, RZ, RZ, R5, P0 ;  /* 0x000000ffff059224 */ /* 0x000fe200000e0605 */
[----:B--2---:R-:W-:-:S04]  /*a270*/  @!P1 LEA R10, P0, R4, R10, 0x2 ;  /* 0x0000000a040a9211 */ /* 0x004fc800078010ff */
[----:B------:R-:W-:-:S05]  /*a280*/  @!P1 LEA.HI.X R11, R4, R11, R5, 0x2, P0 ;  /* 0x0000000b040b9211 */ /* 0x000fca00000f1405 */
[----:B-1----:R-:W-:Y:S01]  /*a290*/  @!P1 STG.E desc[UR6][R10.64+0x5400], R3 ;  /* 0x005400030a009986 */ /* 0x002fe2000c101906 */
        /* <DEDUP_REMOVED lines=8> */
[----:B------:R-:W-:Y:S02]  /*a320*/  @!P1 LEA.HI.X R7, R4, R7, R5, 0x2, P0 ;  /* 0x0000000704079211 */ /* 0x000fe400000f1405 */
[----:B------:R-:W-:Y:S02]  /*a330*/  LEA R5, R0, UR4, 0x3 ;  /* 0x0000000400057c11 */ /* 0x000fe4000f8e18ff */
[----:B------:R-:W-:Y:S01]  /*a340*/  LOP3.LUT R0, R2, 0x1800, RZ, 0xfc, !PT ;  /* 0x0000180002007812 */ /* 0x000fe200078efcff */
[----:B-1----:R-:W-:Y:S01]  /*a350*/  @!P1 STG.E desc[UR6][R6.64+0x5a00], R9 ;  /* 0x005a000906009986 */ /* 0x002fe2000c101906 */
[----:B------:R-:W-:-:S03]  /*a360*/  NOP ;  /* 0x0000000000007918 */ /* 0x000fc60000000000 */
[----:B------:R-:W0:Y:S01]  /*a370*/  LDS.64 R4, [R5+0x6600] ;  /* 0x0066000005047984 */ /* 0x000e220000000a00 */
[----:B------:R-:W-:-:S13]  /*a380*/  ISETP.GE.AND P1, PT, R0, R23, PT ;  /* 0x000000170000720c */ /* 0x000fda0003f26270 */
[----:B------:R-:W1:Y:S01]  /*a390*/  @!P1 LDS R11, [R22+0x6000] ;  /* 0x00600000160b9984 */ /* 0x000e620000000800 */
[----:B------:R-:W2:Y:S01]  /*a3a0*/  @!P1 LDC.64 R12, c[0x0][0x3b0] ;  /* 0x0000ec00ff0c9b82 */ /* 0x000ea20000000a00 */
[----:B0-----:R-:W-:-:S05]  /*a3b0*/  IADD3 R0, P0, PT, R4, R2, RZ ;  /* 0x0000000204007210 */ /* 0x001fca0007f1e0ff */
[----:B------:R-:W-:Y:S01]  /*a3c0*/  IMAD.X R4, RZ, RZ, R5, P0 ;  /* 0x000000ffff047224 */ /* 0x000fe200000e0605 */
[----:B--2---:R-:W-:-:S04]  /*a3d0*/  @!P1 LEA R2, P0, R0, R12, 0x2 ;  /* 0x0000000c00029211 */ /* 0x004fc800078010ff */
[----:B------:R-:W-:-:S05]  /*a3e0*/  @!P1 LEA.HI.X R3, R0, R13, R4, 0x2, P0 ;  /* 0x0000000d00039211 */ /* 0x000fca00000f1404 */
[----:B-1----:R-:W-:Y:S01]  /*a3f0*/  @!P1 STG.E desc[UR6][R2.64+0x6000], R11 ;  /* 0x0060000b02009986 */ /* 0x002fe2000c101906 */
[----:B------:R-:W-:Y:S01]  /*a400*/  NOP ;  /* 0x0000000000007918 */ /* 0x000fe20000000000 */
[----:B------:R-:W-:Y:S05]  /*a410*/  EXIT ;  /* 0x000000000000794d */ /* 0x000fea0003800000 */
.L_x_30:
[----:B------:R-:W-:Y:S02]  /*a420*/  IMAD.MOV.U32 R58, RZ, RZ, R39 ;  /* 0x000000ffff3a7224 */ /* 0x000fe400078e0027 */
[----:B------:R-:W-:Y:S02]  /*a430*/  IMAD.MOV.U32 R49, RZ, RZ, 0x1 ;  /* 0x00000001ff317424 */ /* 0x000fe400078e00ff */
[----:B------:R-:W-:Y:S02]  /*a440*/  IMAD.MOV.U32 R60, RZ, RZ, RZ ;  /* 0x000000ffff3c7224 */ /* 0x000fe400078e00ff */
[----:B------:R-:W-:-:S07]  /*a450*/  IMAD.MOV.U32 R47, RZ, RZ, -0x1 ;  /* 0xffffffffff2f7424 */ /* 0x000fce00078e00ff */
[----:B------:R-:W-:Y:S05]  /*a460*/  WARPSYNC.COLLECTIVE R47, `(.L_x_115) ;  /* 0x000000002f087348 */ /* 0x000fea0003c00000 */
[----:B------:R0:W1:Y:S02]  /*a470*/  SHFL.UP P0, R46, R58, R49, R60 ;  /* 0x040000313a2e7389 */ /* 0x000064000000003c */
[----:B01----:R-:W-:Y:S05]  /*a480*/  ENDCOLLECTIVE ;  /* 0x000000000000791b */ /* 0x003fea0003800000 */
.L_x_115:
[----:B------:R-:W-:Y:S02]  /*a490*/  IMAD.MOV.U32 R49, RZ, RZ, 0x2 ;  /* 0x00000002ff317424 */ /* 0x000fe400078e00ff */
[----:B------:R-:W-:-:S04]  /*a4a0*/  IMAD.MOV.U32 R40, RZ, RZ, R46 ;  /* 0x000000ffff287224 */ /* 0x000fc800078e002e */
[----:B------:R-:W-:-:S04]  /*a4b0*/  @P0 IMAD.IADD R40, R39, 0x1, R40 ;  /* 0x0000000127280824 */ /* 0x000fc800078e0228 */
[----:B------:R-:W-:-:S07]  /*a4c0*/  IMAD.MOV.U32 R58, RZ, RZ, R40 ;  /* 0x000000ffff3a7224 */ /* 0x000fce00078e0028 */
[----:B------:R-:W-:Y:S05]  /*a4d0*/  WARPSYNC.COLLECTIVE R47, `(.L_x_116) ;  /* 0x000000002f087348 */ /* 0x000fea0003c00000 */
[----:B------:R0:W1:Y:S02]  /*a4e0*/  SHFL.UP P0, R46, R58, R49, R60 ;  /* 0x040000313a2e7389 */ /* 0x000064000000003c */
[----:B01----:R-:W-:Y:S05]  /*a4f0*/  ENDCOLLECTIVE ;  /* 0x000000000000791b */ /* 0x003fea0003800000 */
.L_x_116:
[----:B------:R-:W-:Y:S02]  /*a500*/  IMAD.MOV.U32 R49, RZ, RZ, 0x4 ;  /* 0x00000004ff317424 */ /* 0x000fe400078e00ff */
[----:B------:R-:W-:-:S04]  /*a510*/  IMAD.MOV.U32 R43, RZ, RZ, R46 ;  /* 0x000000ffff2b7224 */ /* 0x000fc800078e002e */
[----:B------:R-:W-:-:S04]  /*a520*/  @P0 IMAD.IADD R43, R40, 0x1, R43 ;  /* 0x00000001282b0824 */ /* 0x000fc800078e022b */
[----:B------:R-:W-:-:S07]  /*a530*/  IMAD.MOV.U32 R58, RZ, RZ, R43 ;  /* 0x000000ffff3a7224 */ /* 0x000fce00078e002b */
[----:B------:R-:W-:Y:S05]  /*a540*/  WARPSYNC.COLLECTIVE R47, `(.L_x_117) ;  /* 0x000000002f087348 */ /* 0x000fea0003c00000 */
[----:B------:R0:W1:Y:S02]  /*a550*/  SHFL.UP P0, R46, R58, R49, R60 ;  /* 0x040000313a2e7389 */ /* 0x000064000000003c */
[----:B01----:R-:W-:Y:S05]  /*a560*/  ENDCOLLECTIVE ;  /* 0x000000000000791b */ /* 0x003fea0003800000 */
.L_x_117:
[----:B------:R-:W-:Y:S02]  /*a570*/  IMAD.MOV.U32 R49, RZ, RZ, 0x8 ;  /* 0x00000008ff317424 */ /* 0x000fe400078e00ff */
[----:B------:R-:W-:-:S04]  /*a580*/  IMAD.MOV.U32 R44, RZ, RZ, R46 ;  /* 0x000000ffff2c7224 */ /* 0x000fc800078e002e */
[----:B------:R-:W-:-:S04]  /*a590*/  @P0 IMAD.IADD R44, R43, 0x1, R44 ;  /* 0x000000012b2c0824 */ /* 0x000fc800078e022c */
[----:B------:R-:W-:-:S07]  /*a5a0*/  IMAD.MOV.U32 R58, RZ, RZ, R44 ;  /* 0x000000ffff3a7224 */ /* 0x000fce00078e002c */
[----:B------:R-:W-:Y:S05]  /*a5b0*/  WARPSYNC.COLLECTIVE R47, `(.L_x_118) ;  /* 0x000000002f087348 */ /* 0x000fea0003c00000 */
[----:B------:R0:W1:Y:S02]  /*a5c0*/  SHFL.UP P0, R46, R58, R49, R60 ;  /* 0x040000313a2e7389 */ /* 0x000064000000003c */
[----:B01----:R-:W-:Y:S05]  /*a5d0*/  ENDCOLLECTIVE ;  /* 0x000000000000791b */ /* 0x003fea0003800000 */
.L_x_118:
[----:B------:R-:W-:Y:S02]  /*a5e0*/  IMAD.MOV.U32 R49, RZ, RZ, 0x10 ;  /* 0x00000010ff317424 */ /* 0x000fe400078e00ff */
[----:B------:R-:W-:-:S04]  /*a5f0*/  IMAD.MOV.U32 R45, RZ, RZ, R46 ;  /* 0x000000ffff2d7224 */ /* 0x000fc800078e002e */
[----:B------:R-:W-:-:S04]  /*a600*/  @P0 IMAD.IADD R45, R44, 0x1, R45 ;  /* 0x000000012c2d0824 */ /* 0x000fc800078e022d */
[----:B------:R-:W-:-:S07]  /*a610*/  IMAD.MOV.U32 R58, RZ, RZ, R45 ;  /* 0x000000ffff3a7224 */ /* 0x000fce00078e002d */
[----:B------:R-:W-:Y:S05]  /*a620*/  WARPSYNC.COLLECTIVE R47, `(.L_x_119) ;  /* 0x000000002f087348 */ /* 0x000fea0003c00000 */
[----:B------:R0:W1:Y:S02]  /*a630*/  SHFL.UP P0, R46, R58, R49, R60 ;  /* 0x040000313a2e7389 */ /* 0x000064000000003c */
[----:B01----:R-:W-:Y:S05]  /*a640*/  ENDCOLLECTIVE ;  /* 0x000000000000791b */ /* 0x003fea0003800000 */
.L_x_119:
[----:B------:R-:W-:Y:S05]  /*a650*/  BRA `(.L_x_120) ;  /* 0xffffff8400407947 */ /* 0x000fea000383ffff */
.L_x_121:
[----:B------:R-:W-:-:S00]  /*a660*/  BRA `(.L_x_121) ;  /* 0xfffffffc00fc7947 */ /* 0x000fc0000383ffff */
[----:B------:R-:W-:-:S00]  /*a670*/  NOP ;  /* 0x0000000000007918 */ /* 0x000fc00000000000 */
        /* <DEDUP_REMOVED lines=8> */
.L_x_233:


//--------------------- .text._ZN3cub18CUB_300001_SM_10306detail10radix_sort33DeviceRadixSortExclusiveSumKernelINS1_5radix10policy_hubIiiyE10Policy1000EyEEvPT0_ --------------------------
	.section	.text._ZN3cub18CUB_300001_SM_10306detail10radix_sort33DeviceRadixSortExclusiveSumKernelINS1_5radix10policy_hubIiiyE10Policy1000EyEEvPT0_,"ax",@progbits
	.align	128
        .global         _ZN3cub18CUB_300001_SM_10306detail10radix_sort33DeviceRadixSortExclusiveSumKernelINS1_5radix10policy_hubIiiyE10Policy1000EyEEvPT0_
        .type           _ZN3cub18CUB_300001_SM_10306detail10radix_sort33DeviceRadixSortExclusiveSumKernelINS1_5radix10policy_hubIiiyE10Policy1000EyEEvPT0_,@function
        .size           _ZN3cub18CUB_300001_SM_10306detail10radix_sort33DeviceRadixSortExclusiveSumKernelINS1_5radix10policy_hubIiiyE10Policy1000EyEEvPT0_,(.L_x_234 - _ZN3cub18CUB_300001_SM_10306detail10radix_sort33DeviceRadixSortExclusiveSumKernelINS1_5radix10policy_hubIiiyE10Policy1000EyEEvPT0_)
        .other          _ZN3cub18CUB_300001_SM_10306detail10radix_sort33DeviceRadixSortExclusiveSumKernelINS1_5radix10policy_hubIiiyE10Policy1000EyEEvPT0_,@"STO_CUDA_ENTRY STV_DEFAULT"
_ZN3cub18CUB_300001_SM_10306detail10radix_sort33DeviceRadixSortExclusiveSumKernelINS1_5radix10policy_hubIiiyE10Policy1000EyEEvPT0_:
.text._ZN3cub18CUB_300001_SM_10306detail10radix_sort33DeviceRadixSortExclusiveSumKernelINS1_5radix10policy_hubIiiyE10Policy1000EyEEvPT0_:
[----:B------:R-:W-:Y:S01]  /*0000*/  LDC R1, c[0x0][0x37c] ;  /* 0x0000df00ff017b82 */ /* 0x000fe20000000800 */
[----:B------:R-:W0:Y:S07]  /*0010*/  S2R R18, SR_TID.X ;  /* 0x0000000000127919 */ /* 0x000e2e0000002100 */
[----:B------:R-:W1:Y:S01]  /*0020*/  LDC.64 R16, c[0x0][0x380] ;  /* 0x0000e000ff107b82 */ /* 0x000e620000000a00 */
[----:B------:R-:W2:Y:S01]  /*0030*/  LDCU.64 UR4, c[0x0][0x358] ;  /* 0x00006b00ff0477ac */ /* 0x000ea20008000a00 */
[----:B------:R-:W3:Y:S01]  /*0040*/  S2R R5, SR_CTAID.X ;  /* 0x0000000000057919 */ /* 0x000ee20000002500 */
[----:B0-----:R-:W-:Y:S01]  /*0050*/  ISETP.GT.U32.AND P1, PT, R18, 0xff, PT ;  /* 0x000000ff1200780c */ /* 0x001fe20003f24070 */
[----:B---3--:R-:W-:-:S04]  /*0060*/  IMAD R5, R5, 0x100, R18 ;  /* 0x0000010005057824 */ /* 0x008fc800078e0212 */
[----:B-1----:R-:W-:-:S08]  /*0070*/  IMAD.WIDE R16, R5, 0x8, R16 ;  /* 0x0000000805107825 */ /* 0x002fd000078e0210 */
[----:B--2---:R-:W2:Y:S01]  /*0080*/  @!P1 LDG.E.64 R2, desc[UR4][R16.64] ;  /* 0x0000000410029981 */ /* 0x004ea2000c1e1b00 */
[----:B------:R-:W-:Y:S02]  /*0090*/  MOV R0, 0x400 ;  /* 0x0000040000007802 */ /* 0x000fe40000000f00 */
[C---:B------:R-:W-:Y:S01]  /*00a0*/  ISETP.GT.U32.AND P0, PT, R18.reuse, 0x1f, PT ;  /* 0x0000001f1200780c */ /* 0x040fe20003f04070 */
[----:B------:R-:W0:Y:S02]  /*00b0*/  S2R R5, SR_CgaCtaId ;  /* 0x0000000000057919 */ /* 0x000e240000008800 */
[----:B0-----:R-:W-:Y:S02]  /*00c0*/  LEA R5, R5, R0, 0x18 ;  /* 0x0000000005057211 */ /* 0x001fe400078ec0ff */
[----:B------:R-:W-:-:S05]  /*00d0*/  LEA.HI R0, R18, R18, RZ, 0x1d ;  /* 0x0000001212007211 */ /* 0x000fca00078fe8ff */
[----:B------:R-:W-:-:S05]  /*00e0*/  IMAD R0, R0, 0x8, R5 ;  /* 0x0000000800007824 */ /* 0x000fca00078e0205 */
[----:B--2---:R0:W-:Y:S01]  /*00f0*/  STS.64 [R0+0x10], R2 ;  /* 0x0000100200007388 */ /* 0x0041e20000000a00 */
[----:B------:R-:W-:Y:S06]  /*0100*/  BAR.SYNC.DEFER_BLOCKING 0x0 ;  /* 0x0000000000007b1d */ /* 0x000fec0000010000 */
[----:B------:R-:W-:Y:S05]  /*0110*/  @P0 BRA `(.L_x_122) ;  /* 0x0000000400240947 */ /* 0x000fea0003800000 */
[----:B------:R-:W-:Y:S01]  /*0120*/  IMAD R18, R18, 0x48, R5 ;  /* 0x0000004812127824 */ /* 0x000fe200078e0205 */
[----:B------:R-:W-:-:S04]  /*0130*/  UMOV UR6, 0xffffffff ;  /* 0xffffffff00067882 */ /* 0x000fc80000000000 */
[----:B------:R-:W-:Y:S04]  /*0140*/  LDS.64 R14, [R18+0x10] ;  /* 0x00001000120e7984 */ /* 0x000fe80000000a00 */
[----:B------:R-:W-:Y:S04]  /*0150*/  LDS.64 R12, [R18+0x18] ;  /* 0x00001800120c7984 */ /* 0x000fe80000000a00 */
[----:B------:R-:W1:Y:S04]  /*0160*/  LDS.64 R10, [R18+0x20] ;  /* 0x00002000120a7984 */ /* 0x000e680000000a00 */
[----:B------:R-:W-:Y:S04]  /*0170*/  LDS.64 R8, [R18+0x28] ;  /* 0x0000280012087984 */ /* 0x000fe80000000a00 */
[----:B------:R-:W2:Y:S04]  /*0180*/  LDS.64 R6, [R18+0x30] ;  /* 0x0000300012067984 */ /* 0x000ea80000000a00 */
[----:B------:R-:W-:Y:S04]  /*0190*/  LDS.64 R4, [R18+0x38] ;  /* 0x0000380012047984 */ /* 0x000fe80000000a00 */
[----:B0-----:R-:W0:Y:S04]  /*01a0*/  LDS.64 R2, [R18+0x40] ;  /* 0x0000400012027984 */ /* 0x001e280000000a00 */
[----:B------:R-:W3:Y:S01]  /*01b0*/  LDS.64 R20, [R18+0x48] ;  /* 0x0000480012147984 */ /* 0x000ee20000000a00 */
[----:B-1----:R-:W-:-:S04]  /*01c0*/  IADD3 R19, P3, P4, R10, R12, R14 ;  /* 0x0000000c0a137210 */ /* 0x002fc80007c7e00e */
[----:B------:R-:W-:Y:S02]  /*01d0*/  IADD3.X R23, PT, PT, R11, R13, R15, P3, P4 ;  /* 0x0000000d0b177210 */ /* 0x000fe40001fe840f */
[----:B--2---:R-:W-:-:S04]  /*01e0*/  IADD3 R19, P0, P2, R6, R19, R8 ;  /* 0x0000001306137210 */ /* 0x004fc80007a1e008 */
[----:B------:R-:W-:Y:S02]  /*01f0*/  IADD3.X R23, PT, PT, R7, R23, R9, P0, P2 ;  /* 0x0000001707177210 */ /* 0x000fe400007e4409 */
[----:B0-----:R-:W-:-:S04]  /*0200*/  IADD3 R19, P3, P4, R2, R19, R4 ;  /* 0x0000001302137210 */ /* 0x001fc80007c7e004 */
[----:B---3--:R-:W-:Y:S02]  /*0210*/  IADD3 R20, P0, PT, R20, R19, RZ ;  /* 0x0000001314147210 */ /* 0x008fe40007f1e0ff */
[----:B------:R-:W-:-:S05]  /*0220*/  IADD3.X R19, PT, PT, R3, R23, R5, P3, P4 ;  /* 0x0000001703137210 */ /* 0x000fca0001fe8405 */
[----:B------:R-:W-:Y:S01]  /*0230*/  IMAD.X R19, R21, 0x1, R19, P0 ;  /* 0x0000000115137824 */ /* 0x000fe200000e0613 */
[----:B------:R-:W-:Y:S06]  /*0240*/  BRA.DIV UR6, `(.L_x_123) ;  /* 0x0000000206f07947 */ /* 0x000fec000b800000 */
[----:B------:R-:W0:Y:S04]  /*0250*/  SHFL.UP PT, R27, R20, 0x1, RZ ;  /* 0x04200000141b7989 */ /* 0x000e2800000e00ff */
[----:B------:R-:W1:Y:S01]  /*0260*/  SHFL.UP P0, R25, R19, 0x1, RZ ;  /* 0x0420000013197989 */ /* 0x000e6200000000ff */
[----:B0-----:R-:W-:-:S04]  /*0270*/  IADD3 R22, P2, PT, R27, R20, RZ ;  /* 0x000000141b167210 */ /* 0x001fc80007f5e0ff */
[----:B-1----:R-:W-:Y:S01]  /*0280*/  SEL R27, R22, R27, P0 ;  /* 0x0000001b161b7207 */ /* 0x002fe20000000000 */
[----:B------:R-:W-:-:S04]  /*0290*/  IMAD.X R26, R25, 0x1, R19, P2 ;  /* 0x00000001191a7824 */ /* 0x000fc800010e0613 */
[----:B------:R-:W0:Y:S01]  /*02a0*/  SHFL.UP PT, R28, R27, 0x2, RZ ;  /* 0x044000001b1c7989 */ /* 0x000e2200000e00ff */
[----:B------:R-:W-:-:S05]  /*02b0*/  SEL R26, R26, R25, P0 ;  /* 0x000000191a1a7207 */ /* 0x000fca0000000000 */
[----:B------:R-:W1:Y:S01]  /*02c0*/  SHFL.UP P0, R25, R26, 0x2, RZ ;  /* 0x044000001a197989 */ /* 0x000e6200000000ff */
[----:B0-----:R-:W-:-:S05]  /*02d0*/  IADD3 R21, P2, PT, R28, R27, RZ ;  /* 0x0000001b1c157210 */ /* 0x001fca0007f5e0ff */
[----:B-1----:R-:W-:Y:S01]  /*02e0*/  IMAD.X R22, R25, 0x1, R26, P2 ;  /* 0x0000000119167824 */ /* 0x002fe200010e061a */
[----:B------:R-:W-:-:S04]  /*02f0*/  SEL R28, R21, R28, P0 ;  /* 0x0000001c151c7207 */ /* 0x000fc80000000000 */
[----:B------:R-:W-:Y:S01]  /*0300*/  SEL R29, R22, R25, P0 ;  /* 0x00000019161d7207 */ /* 0x000fe20000000000 */
        /* <DEDUP_REMOVED lines=12> */
[----:B------:R0:W1:Y:S04]  /*03d0*/  SHFL.UP PT, R28, R27, 0x10, RZ ;  /* 0x060000001b1c7989 */ /* 0x00006800000e00ff */
[----:B------:R0:W2:Y:S02]  /*03e0*/  SHFL.UP P0, R25, R26, 0x10, RZ ;  /* 0x060000001a197989 */ /* 0x0000a400000000ff */
.L_x_134:
[----:B-1----:R-:W-:-:S04]  /*03f0*/  IADD3 R21, P2, PT, R28, R27, RZ ;  /* 0x0000001b1c157210 */ /* 0x002fc80007f5e0ff */
[----:B--2---:R-:W-:Y:S01]  /*0400*/  SEL R21, R21, R28, P0 ;  /* 0x0000001c15157207 */ /* 0x004fe20000000000 */
[----:B------:R-:W-:-:S05]  /*0410*/  IMAD.X R22, R25, 0x1, R26, P2 ;  /* 0x0000000119167824 */ /* 0x000fca00010e061a */
[----:B------:R-:W-:Y:S02]  /*0420*/  SEL R22, R22, R25, P0 ;  /* 0x0000001916167207 */ /* 0x000fe40000000000 */
[----:B------:R-:W-:-:S05]  /*0430*/  IADD3 R20, P0, PT, R21, -R20, RZ ;  /* 0x8000001415147210 */ /* 0x000fca0007f1e0ff */
[----:B------:R-:W-:Y:S01]  /*0440*/  IMAD.X R21, R22, 0x1, ~R19, P0 ;  /* 0x0000000116157824 */ /* 0x000fe200000e0e13 */
[----:B------:R-:W-:-:S04]  /*0450*/  IADD3 R14, P0, PT, R14, R20, RZ ;  /* 0x000000140e0e7210 */ /* 0x000fc80007f1e0ff */
[----:B------:R1:W-:Y:S01]  /*0460*/  STS.64 [R18+0x10], R20 ;  /* 0x0000101412007388 */ /* 0x0003e20000000a00 */
[----:B------:R-:W-:Y:S01]  /*0470*/  IMAD.X R15, R15, 0x1, R21, P0 ;  /* 0x000000010f0f7824 */ /* 0x000fe200000e0615 */
        /* <DEDUP_REMOVED lines=17> */
[----:B------:R-:W-:-:S05]  /*0590*/  IMAD.X R3, R3, 0x1, R5, P0 ;  /* 0x0000000103037824 */ /* 0x000fca00000e0605 */
[----:B------:R1:W-:Y:S03]  /*05a0*/  STS.64 [R18+0x48], R2 ;  /* 0x0000480212007388 */ /* 0x0003e60000000a00 */
.L_x_122:
[----:B------:R-:W-:Y:S05]  /*05b0*/  WARPSYNC.ALL ;  /* 0x0000000000007948 */ /* 0x000fea0003800000 */
[----:B------:R-:W-:Y:S06]  /*05c0*/  BAR.SYNC.DEFER_BLOCKING 0x0 ;  /* 0x0000000000007b1d */ /* 0x000fec0000010000 */
[----:B------:R-:W-:Y:S05]  /*05d0*/  @P1 EXIT ;  /* 0x000000000000194d */ /* 0x000fea0003800000 */
[----:B01----:R-:W0:Y:S04]  /*05e0*/  LDS.64 R2, [R0+0x10] ;  /* 0x0000100000027984 */ /* 0x003e280000000a00 */
[----:B0-----:R-:W-:Y:S01]  /*05f0*/  STG.E.64 desc[UR4][R16.64], R2 ;  /* 0x0000000210007986 */ /* 0x001fe2000c101b04 */
[----:B------:R-:W-:Y:S05]  /*0600*/  EXIT ;  /* 0x000000000000794d */ /* 0x000fea0003800000 */
.L_x_123:
[----:B------:R-:W-:Y:S02]  /*0610*/  IMAD.MOV.U32 R24, RZ, RZ, R20 ;  /* 0x000000ffff187224 */ /* 0x000fe400078e0014 */
[----:B------:R-:W-:Y:S02]  /*0620*/  IMAD.MOV.U32 R23, RZ, RZ, 0x1 ;  /* 0x00000001ff177424 */ /* 0x000fe400078e00ff */
[----:B------:R-:W-:Y:S02]  /*0630*/  IMAD.MOV.U32 R22, RZ, RZ, RZ ;  /* 0x000000ffff167224 */ /* 0x000fe400078e00ff */
[----:B------:R-:W-:-:S07]  /*0640*/  IMAD.MOV.U32 R21, RZ, RZ, -0x1 ;  /* 0xffffffffff157424 */ /* 0x000fce00078e00ff */
[----:B------:R-:W-:Y:S05]  /*0650*/  WARPSYNC.COLLECTIVE R21, `(.L_x_124) ;  /* 0x0000000015087348 */ /* 0x000fea0003c00000 */
[----:B------:R0:W1:Y:S02]  /*0660*/  SHFL.UP P0, R25, R24, R23, R22 ;  /* 0x0400001718197389 */ /* 0x0000640000000016 */
[----:B01----:R-:W-:Y:S05]  /*0670*/  ENDCOLLECTIVE ;  /* 0x000000000000791b */ /* 0x003fea0003800000 */
.L_x_124:
[----:B------:R-:W-:Y:S02]  /*0680*/  IMAD.MOV.U32 R24, RZ, RZ, R19 ;  /* 0x000000ffff187224 */ /* 0x000fe400078e0013 */
[----:B------:R-:W-:-:S07]  /*0690*/  IMAD.MOV.U32 R27, RZ, RZ, R25 ;  /* 0x000000ffff1b7224 */ /* 0x000fce00078e0019 */
[----:B------:R-:W-:Y:S05]  /*06a0*/  WARPSYNC.COLLECTIVE R21, `(.L_x_125) ;  /* 0x0000000015087348 */ /* 0x000fea0003c00000 */
[----:B------:R0:W1:Y:S02]  /*06b0*/  SHFL.UP P0, R25, R24, R23, R22 ;  /* 0x0400001718197389 */ /* 0x0000640000000016 */
[----:B01----:R-:W-:Y:S05]  /*06c0*/  ENDCOLLECTIVE ;  /* 0x000000000000791b */ /* 0x003fea0003800000 */
.L_x_125:
[----:B------:R-:W-:Y:S01]  /*06d0*/  IADD3 R26, P2, PT, R27, R20, RZ ;  /* 0x000000141b1a7210 */ /* 0x000fe20007f5e0ff */
[----:B------:R-:W-:-:S03]  /*06e0*/  IMAD.MOV.U32 R23, RZ, RZ, 0x2 ;  /* 0x00000002ff177424 */ /* 0x000fc600078e00ff */
[----:B------:R-:W-:Y:S01]  /*06f0*/  SEL R27, R26, R27, P0 ;  /* 0x0000001b1a1b7207 */ /* 0x000fe20000000000 */
[----:B------:R-:W-:-:S04]  /*0700*/  IMAD.X R26, R25, 0x1, R19, P2 ;  /* 0x00000001191a7824 */ /* 0x000fc800010e0613 */
[----:B------:R-:W-:Y:S01]  /*0710*/  IMAD.MOV.U32 R24, RZ, RZ, R27 ;  /* 0x000000ffff187224 */ /* 0x000fe200078e001b */
[----:B------:R-:W-:-:S07]  /*0720*/  SEL R26, R26, R25, P0 ;  /* 0x000000191a1a7207 */ /* 0x000fce0000000000 */
[----:B------:R-:W-:Y:S05]  /*0730*/  WARPSYNC.COLLECTIVE R21, `(.L_x_126) ;  /* 0x0000000015087348 */ /* 0x000fea0003c00000 */
[----:B------:R0:W1:Y:S02]  /*0740*/  SHFL.UP P0, R25, R24, R23, R22 ;  /* 0x0400001718197389 */ /* 0x0000640000000016 */
[----:B01----:R-:W-:Y:S05]  /*0750*/  ENDCOLLECTIVE ;  /* 0x000000000000791b */ /* 0x003fea0003800000 */
.L_x_126:
[----:B------:R-:W-:Y:S02]  /*0760*/  IMAD.MOV.U32 R24, RZ, RZ, R26 ;  /* 0x000000ffff187224 */ /* 0x000fe400078e001a */
[----:B------:R-:W-:-:S07]  /*0770*/  IMAD.MOV.U32 R28, RZ, RZ, R25 ;  /* 0x000000ffff1c7224 */ /* 0x000fce00078e0019 */
[----:B------:R-:W-:Y:S05]  /*0780*/  WARPSYNC.COLLECTIVE R21, `(.L_x_127) ;  /* 0x0000000015087348 */ /* 0x000fea0003c00000 */
[----:B------:R0:W1:Y:S02]  /*0790*/  SHFL.UP P0, R25, R24, R23, R22 ;  /* 0x0400001718197389 */ /* 0x0000640000000016 */
[----:B01----:R-:W-:Y:S05]  /*07a0*/  ENDCOLLECTIVE ;  /* 0x000000000000791b */ /* 0x003fea0003800000 */
.L_x_127:
        /* <DEDUP_REMOVED lines=9> */
.L_x_128:
[----:B------:R-:W-:Y:S02]  /*0840*/  IMAD.MOV.U32 R24, RZ, RZ, R29 ;  /* 0x000000ffff187224 */ /* 0x000fe400078e001d */
[----:B------:R-:W-:-:S07]  /*0850*/  IMAD.MOV.U32 R27, RZ, RZ, R25 ;  /* 0x000000ffff1b7224 */ /* 0x000fce00078e0019 */
[----:B------:R-:W-:Y:S05]  /*0860*/  WARPSYNC.COLLECTIVE R21, `(.L_x_129) ;  /* 0x0000000015087348 */ /* 0x000fea0003c00000 */
[----:B------:R0:W1:Y:S02]  /*0870*/  SHFL.UP P0, R25, R24, R23, R22 ;  /* 0x0400001718197389 */ /* 0x0000640000000016 */
[----:B01----:R-:W-:Y:S05]  /*0880*/  ENDCOLLECTIVE ;  /* 0x000000000000791b */ /* 0x003fea0003800000 */
.L_x_129:
        /* <DEDUP_REMOVED lines=9> */
.L_x_130:
[----:B------:R-:W-:Y:S02]  /*0920*/  IMAD.MOV.U32 R24, RZ, RZ, R29 ;  /* 0x000000ffff187224 */ /* 0x000fe400078e001d */
[----:B------:R-:W-:-:S07]  /*0930*/  IMAD.MOV.U32 R27, RZ, RZ, R25 ;  /* 0x000000ffff1b7224 */ /* 0x000fce00078e0019 */
[----:B------:R-:W-:Y:S05]  /*0940*/  WARPSYNC.COLLECTIVE R21, `(.L_x_131) ;  /* 0x0000000015087348 */ /* 0x000fea0003c00000 */
[----:B------:R0:W1:Y:S02]  /*0950*/  SHFL.UP P0, R25, R24, R23, R22 ;  /* 0x0400001718197389 */ /* 0x0000640000000016 */
[----:B01----:R-:W-:Y:S05]  /*0960*/  ENDCOLLECTIVE ;  /* 0x000000000000791b */ /* 0x003fea0003800000 */
.L_x_131:
        /* <DEDUP_REMOVED lines=9> */
.L_x_132:
[----:B------:R-:W-:Y:S02]  /*0a00*/  IMAD.MOV.U32 R24, RZ, RZ, R26 ;  /* 0x000000ffff187224 */ /* 0x000fe400078e001a */
[----:B------:R-:W-:-:S07]  /*0a10*/  IMAD.MOV.U32 R28, RZ, RZ, R25 ;  /* 0x000000ffff1c7224 */ /* 0x000fce00078e0019 */
[----:B------:R-:W-:Y:S05]  /*0a20*/  WARPSYNC.COLLECTIVE R21, `(.L_x_133) ;  /* 0x0000000015087348 */ /* 0x000fea0003c00000 */
[----:B------:R0:W1:Y:S02]  /*0a30*/  SHFL.UP P0, R25, R24, R23, R22 ;  /* 0x0400001718197389 */ /* 0x0000640000000016 */
[----:B01----:R-:W-:Y:S05]  /*0a40*/  ENDCOLLECTIVE ;  /* 0x000000000000791b */ /* 0x003fea0003800000 */
.L_x_133:
[----:B------:R-:W-:Y:S05]  /*0a50*/  BRA `(.L_x_134) ;  /* 0xfffffff800647947 */ /* 0x000fea000383ffff */
.L_x_135:
        /* <DEDUP_REMOVED lines=10> */
.L_x_234:


//--------------------- .text._ZN3cub18CUB_300001_SM_10306detail10radix_sort30DeviceRadixSortHistogramKernelINS1_5radix10policy_hubIiiyE10Policy1000ELNS0_9SortOrderE0EiyNS1_21identity_decomposer_tEEEvPT2_PKT1_SA_iiT3_ --------------------------
	.section	.text._ZN3cub18CUB_300001_SM_10306detail10radix_sort30DeviceRadixSortHistogramKernelINS1_5radix10policy_hubIiiyE10Policy1000ELNS0_9SortOrderE0EiyNS1_21identity_decomposer_tEEEvPT2_PKT1_SA_iiT3_,"ax",@progbits
	.align	128
        .global         _ZN3cub18CUB_300001_SM_10306detail10radix_sort30DeviceRadixSortHistogramKernelINS1_5radix10policy_hubIiiyE10Policy1000ELNS0_9SortOrderE0EiyNS1_21identity_decomposer_tEEEvPT2_PKT1_SA_iiT3_
        .type           _ZN3cub18CUB_300001_SM_10306detail10radix_sort30DeviceRadixSortHistogramKernelINS1_5radix10policy_hubIiiyE10Policy1000ELNS0_9SortOrderE0EiyNS1_21identity_decomposer_tEEEvPT2_PKT1_SA_iiT3_,@function
        .size           _ZN3cub18CUB_300001_SM_10306detail10radix_sort30DeviceRadixSortHistogramKernelINS1_5radix10policy_hubIiiyE10Policy1000ELNS0_9SortOrderE0EiyNS1_21identity_decomposer_tEEEvPT2_PKT1_SA_iiT3_,(.L_x_235 - _ZN3cub18CUB_300001_SM_10306detail10radix_sort30DeviceRadixSortHistogramKernelINS1_5radix10policy_hubIiiyE10Policy1000ELNS0_9SortOrderE0EiyNS1_21identity_decomposer_tEEEvPT2_PKT1_SA_iiT3_)
        .other          _ZN3cub18CUB_300001_SM_10306detail10radix_sort30DeviceRadixSortHistogramKernelINS1_5radix10policy_hubIiiyE10Policy1000ELNS0_9SortOrderE0EiyNS1_21identity_decomposer_tEEEvPT2_PKT1_SA_iiT3_,@"STO_CUDA_ENTRY STV_DEFAULT"
_ZN3cub18CUB_300001_SM_10306detail10radix_sort30DeviceRadixSortHistogramKernelINS1_5radix10policy_hubIiiyE10Policy1000ELNS0_9SortOrderE0EiyNS1_21identity_decomposer_tEEEvPT2_PKT1_SA_iiT3_:
.text._ZN3cub18CUB_300001_SM_10306detail10radix_sort30DeviceRadixSortHistogramKernelINS1_5radix10policy_hubIiiyE10Policy1000ELNS0_9SortOrderE0EiyNS1_21identity_decomposer_tEEEvPT2_PKT1_SA_iiT3_:
[----:B------:R-:W-:Y:S01]  /*0000*/  LDC R1, c[0x0][0x37c] ;  /* 0x0000df00ff017b82 */ /* 0x000fe20000000800 */
[----:B------:R-:W0:Y:S02]  /*0010*/  LDCU.64 UR14, c[0x0][0x390] ;  /* 0x00007200ff0e77ac */ /* 0x000e240008000a00 */
[----:B0-----:R-:W-:-:S04]  /*0020*/  ISETP.NE.U32.AND P0, PT, RZ, UR14, PT ;  /* 0x0000000eff007c0c */ /* 0x001fc8000bf05070 */
[----:B------:R-:W-:-:S13]  /*0030*/  ISETP.NE.AND.EX P0, PT, RZ, UR15, PT, P0 ;  /* 0x0000000fff007c0c */ /* 0x000fda000bf05300 */
[----:B------:R-:W-:Y:S05]  /*0040*/  @!P0 EXIT ;  /* 0x000000000000894d */ /* 0x000fea0003800000 */
[----:B------:R-:W-:Y:S01]  /*0050*/  UIADD3 UR11, UP0, UPT, UR14, -0x1, URZ ;  /* 0xffffffff0e0b7890 */ /* 0x000fe2000ff1e0ff */
[----:B------:R-:W0:Y:S01]  /*0060*/  S2R R4, SR_TID.X ;  /* 0x0000000000047919 */ /* 0x000e220000002100 */
[----:B------:R-:W1:Y:S01]  /*0070*/  LDCU.64 UR4, c[0x0][0x398] ;  /* 0x00007300ff0477ac */ /* 0x000e620008000a00 */
[----:B------:R-:W2:Y:S01]  /*0080*/  S2UR UR7, SR_CgaCtaId ;  /* 0x00000000000779c3 */ /* 0x000ea20000008800 */
[----:B------:R-:W-:Y:S01]  /*0090*/  UIADD3.X UR12, UPT, UPT, UR15, -0x1, URZ, UP0, !UPT ;  /* 0xffffffff0f0c7890 */ /* 0x000fe200087fe4ff */
[----:B------:R-:W-:Y:S01]  /*00a0*/  UMOV UR6, 0x400 ;  /* 0x0000040000067882 */ /* 0x000fe20000000000 */
[----:B------:R-:W3:Y:S05]  /*00b0*/  LDCU.64 UR20, c[0x0][0x358] ;  /* 0x00006b00ff1477ac */ /* 0x000eea0008000a00 */
[----:B------:R-:W4:Y:S01]  /*00c0*/  S2UR UR8, SR_CTAID.X ;  /* 0x00000000000879c3 */ /* 0x000f220000002500 */
[----:B------:R-:W-:Y:S01]  /*00d0*/  USHF.R.U64 UR11, UR11, 0x1e, UR12 ;  /* 0x0000001e0b0b7899 */ /* 0x000fe2000800120c */
[----:B------:R-:W0:Y:S03]  /*00e0*/  LDCU UR28, c[0x0][0x370] ;  /* 0x00006e00ff1c77ac */ /* 0x000e260008000800 */
[----:B------:R-:W-:-:S02]  /*00f0*/  UIADD3 UR11, UP0, UPT, UR11, 0x1, URZ ;  /* 0x000000010b0b7890 */ /* 0x000fc4000ff1e0ff */
[----:B-1----:R-:W-:Y:S02]  /*0100*/  UIADD3 UR4, UPT, UPT, UR5, 0x7, -UR4 ;  /* 0x0000000705047890 */ /* 0x002fe4000fffe804 */
[----:B------:R-:W-:Y:S02]  /*0110*/  ULEA.HI.X UR12, UR12, URZ, URZ, 0x2, UP0 ;  /* 0x000000ff0c0c7291 */ /* 0x000fe400080f14ff */
[----:B------:R-:W-:Y:S02]  /*0120*/  UISETP.LT.U32.AND UP0, UPT, UR11, UR14, UPT ;  /* 0x0000000e0b00728c */ /* 0x000fe4000bf01070 */
[----:B------:R-:W-:Y:S02]  /*0130*/  USHF.R.S32.HI UR5, URZ, 0x1f, UR4 ;  /* 0x0000001fff057899 */ /* 0x000fe40008011404 */
[----:B------:R-:W-:Y:S02]  /*0140*/  UISETP.LT.U32.AND.EX UP0, UPT, UR12, UR15, UPT, UP0 ;  /* 0x0000000f0c00728c */ /* 0x000fe4000bf01100 */
[----:B------:R-:W-:-:S02]  /*0150*/  ULEA.HI UR5, UR5, UR4, URZ, 0x3 ;  /* 0x0000000405057291 */ /* 0x000fc4000f8f18ff */
[----:B------:R-:W-:Y:S01]  /*0160*/  USEL UR11, UR11, UR14, UP0 ;  /* 0x0000000e0b0b7287 */ /* 0x000fe20008000000 */
[C---:B0-----:R-:W-:Y:S01]  /*0170*/  VIADD R21, R4.reuse, 0x780 ;  /* 0x0000078004157836 */ /* 0x041fe20000000000 */
[----:B------:R-:W-:Y:S02]  /*0180*/  USEL UR12, UR12, UR15, UP0 ;  /* 0x0000000f0c0c7287 */ /* 0x000fe40008000000 */
[----:B------:R-:W-:Y:S02]  /*0190*/  UISETP.GE.AND UP0, UPT, UR4, 0x8, UPT ;  /* 0x000000080400788c */ /* 0x000fe4000bf06270 */
[----:B--2---:R-:W-:Y:S02]  /*01a0*/  ULEA UR6, UR7, UR6, 0x18 ;  /* 0x0000000607067291 */ /* 0x004fe4000f8ec0ff */
[----:B------:R-:W-:Y:S02]  /*01b0*/  USHF.R.S32.HI UR5, URZ, 0x3, UR5 ;  /* 0x00000003ff057899 */ /* 0x000fe40008011405 */
[----:B------:R-:W-:Y:S01]  /*01c0*/  PLOP3.LUT P0, PT, PT, PT, UP0, 0x80, 0x8 ;  /* 0x000000000008781c */ /* 0x000fe20003f0f008 */
[----:B----4-:R-:W-:Y:S01]  /*01d0*/  USHF.L.U32 UR8, UR8, 0xb, URZ ;  /* 0x0000000b08087899 */ /* 0x010fe200080006ff */
[C---:B------:R-:W-:Y:S01]  /*01e0*/  LEA R0, R4.reuse, UR6, 0x2 ;  /* 0x0000000604007c11 */ /* 0x040fe2000f8e10ff */
[----:B------:R-:W-:Y:S01]  /*01f0*/  UIADD3 UR22, UPT, UPT, UR5, -0x1, URZ ;  /* 0xffffffff05167890 */ /* 0x000fe2000fffe0ff */
[----:B------:R-:W-:Y:S01]  /*0200*/  ISETP.GT.U32.OR P0, PT, R4, 0xff, !P0 ;  /* 0x000000ff0400780c */ /* 0x000fe20004704470 */
[----:B------:R-:W-:-:S02]  /*0210*/  ULOP3.LUT UR23, UR5, 0xf, URZ, 0xc0, !UPT ;  /* 0x0000000f05177892 */ /* 0x000fc4000f8ec0ff */
[----:B------:R-:W-:Y:S01]  /*0220*/  ULOP3.LUT UR24, UR5, 0x7, URZ, 0xc0, !UPT ;  /* 0x0000000705187892 */ /* 0x000fe2000f8ec0ff */
[----:B------:R-:W-:Y:S01]  /*0230*/  P2R R20, PR, RZ, 0x1 ;  /* 0x00000001ff147803 */ /* 0x000fe20000000000 */
[----:B------:R-:W-:Y:S02]  /*0240*/  ULOP3.LUT UR25, UR5, 0x3, URZ, 0xc0, !UPT ;  /* 0x0000000305197892 */ /* 0x000fe4000f8ec0ff */
[----:B------:R-:W-:Y:S02]  /*0250*/  ULOP3.LUT UR26, UR5, 0xffffff0, URZ, 0xc0, !UPT ;  /* 0x0ffffff0051a7892 */ /* 0x000fe4000f8ec0ff */
[----:B------:R-:W-:Y:S02]  /*0260*/  ULOP3.LUT UR27, UR5, 0xffffff8, URZ, 0xc0, !UPT ;  /* 0x0ffffff8051b7892 */ /* 0x000fe4000f8ec0ff */
[----:B------:R-:W-:Y:S01]  /*0270*/  ULOP3.LUT UR9, UR5, 0x1, URZ, 0xc0, !UPT ;  /* 0x0000000105097892 */ /* 0x000fe2000f8ec0ff */
[----:B------:R-:W-:Y:S01]  /*0280*/  UMOV UR6, URZ ;  /* 0x000000ff00067c82 */ /* 0x000fe20008000000 */
[----:B---3--:R-:W-:-:S10]  /*0290*/  UMOV UR7, URZ ;  /* 0x000000ff00077c82 */ /* 0x008fd40008000000 */
.L_x_219:
[----:B------:R-:W-:Y:S01]  /*02a0*/  ISETP.NE.AND P0, PT, R20, RZ, PT ;  /* 0x000000ff1400720c */ /* 0x000fe20003f05270 */
[----:B------:R-:W-:-:S12]  /*02b0*/  BSSY.RECONVERGENT B0, `(.L_x_136) ;  /* 0x000007c000007945 */ /* 0x000fd80003800200 */
[----:B012345:R-:W-:Y:S05]  /*02c0*/  @P0 BRA `(.L_x_137) ;  /* 0x0000000400e80947 */ /* 0x03ffea0003800000 */
[----:B------:R-:W-:Y:S02]  /*02d0*/  IMAD.U32 R2, RZ, RZ, UR22 ;  /* 0x00000016ff027e24 */ /* 0x000fe4000f8e00ff */
[----:B------:R-:W-:-:S03]  /*02e0*/  IMAD.MOV.U32 R3, RZ, RZ, RZ ;  /* 0x000000ffff037224 */ /* 0x000fc600078e00ff */
[----:B------:R-:W-:-:S13]  /*02f0*/  ISETP.GE.U32.AND P1, PT, R2, 0xf, PT ;  /* 0x0000000f0200780c */ /* 0x000fda0003f26070 */
[----:B------:R-:W-:Y:S05]  /*0300*/  @!P1 BRA `(.L_x_138) ;  /* 0x00000000005c9947 */ /* 0x000fea0003800000 */
[----:B------:R-:W-:Y:S01]  /*0310*/  VIADD R2, R0, 0x2000 ;  /* 0x0000200000027836 */ /* 0x000fe20000000000 */
[----:B------:R-:W-:-:S12]  /*0320*/  UIADD3 UR4, UPT, UPT, -UR26, URZ, URZ ;  /* 0x000000ff1a047290 */ /* 0x000fd8000fffe1ff */
.L_x_139:
[----:B------:R-:W-:Y:S01]  /*0330*/  UIADD3 UR4, UPT, UPT, UR4, 0x10, URZ ;  /* 0x0000001004047890 */ /* 0x000fe2000fffe0ff */
[----:B------:R-:W-:Y:S03]  /*0340*/  STS [R2+-0x2000], RZ ;  /* 0xffe000ff02007388 */ /* 0x000fe60000000800 */
[----:B------:R-:W-:Y:S01]  /*0350*/  UISETP.NE.AND UP0, UPT, UR4, URZ, UPT ;  /* 0x000000ff0400728c */ /* 0x000fe2000bf05270 */
        /* <DEDUP_REMOVED lines=16> */
[----:B------:R-:W-:Y:S06]  /*0460*/  BRA.U UP0, `(.L_x_139) ;  /* 0xfffffffd00b07547 */ /* 0x000fec000b83ffff */
[----:B------:R-:W-:-:S07]  /*0470*/  IMAD.U32 R3, RZ, RZ, UR26 ;  /* 0x0000001aff037e24 */ /* 0x000fce000f8e00ff */
.L_x_138:
[----:B------:R-:W-:Y:S01]  /*0480*/  ISETP.NE.AND P0, PT, RZ, UR23, PT ;  /* 0x00000017ff007c0c */ /* 0x000fe2000bf05270 */
[----:B------:R-:W-:Y:S01]  /*0490*/  IMAD.U32 R6, RZ, RZ, UR24 ;  /* 0x00000018ff067e24 */ /* 0x000fe2000f8e00ff */
[----:B------:R-:W-:-:S03]  /*04a0*/  MOV R2, UR23 ;  /* 0x0000001700027c02 */ /* 0x000fc60008000f00 */
[----:B------:R-:W-:Y:S02]  /*04b0*/  VIADD R6, R6, 0xffffffff ;  /* 0xffffffff06067836 */ /* 0x000fe40000000000 */
[----:B------:R-:W-:-:S06]  /*04c0*/  VIADD R2, R2, 0xffffffff ;  /* 0xffffffff02027836 */ /* 0x000fcc0000000000 */
[----:B------:R-:W-:Y:S05]  /*04d0*/  @!P0 BRA `(.L_x_140) ;  /* 0x00000000007c8947 */ /* 0x000fea0003800000 */
[----:B------:R-:W-:Y:S01]  /*04e0*/  ISETP.GE.U32.AND P2, PT, R2, 0x7, PT ;  /* 0x000000070200780c */ /* 0x000fe20003f46070 */
[----:B------:R-:W-:-:S12]  /*04f0*/  UISETP.NE.AND UP0, UPT, UR24, URZ, UPT ;  /* 0x000000ff1800728c */ /* 0x000fd8000bf05270 */
[----:B------:R-:W-:Y:S05]  /*0500*/  @!P2 BRA `(.L_x_141) ;  /* 0x000000000028a947 */ /* 0x000fea0003800000 */
        /* <DEDUP_REMOVED lines=10> */
.L_x_141:
[----:B------:R-:W-:Y:S05]  /*05b0*/  BRA.U !UP0, `(.L_x_140) ;  /* 0x0000000108447547 */ /* 0x000fea000b800000 */
[----:B------:R-:W-:Y:S01]  /*05c0*/  ISETP.GE.U32.AND P2, PT, R6, 0x3, PT ;  /* 0x000000030600780c */ /* 0x000fe20003f46070 */
[----:B------:R-:W-:-:S12]  /*05d0*/  UISETP.NE.AND UP0, UPT, UR25, URZ, UPT ;  /* 0x000000ff1900728c */ /* 0x000fd8000bf05270 */
[C---:B0-----:R-:W-:Y:S02]  /*05e0*/  @P2 IMAD R5, R3.reuse, 0x400, R0 ;  /* 0x0000040003052824 */ /* 0x041fe400078e0200 */
[----:B------:R-:W-:-:S03]  /*05f0*/  @P2 VIADD R3, R3, 0x4 ;  /* 0x0000000403032836 */ /* 0x000fc60000000000 */
[----:B------:R1:W-:Y:S04]  /*0600*/  @P2 STS [R5], RZ ;  /* 0x000000ff05002388 */ /* 0x0003e80000000800 */
[----:B------:R1:W-:Y:S04]  /*0610*/  @P2 STS [R5+0x400], RZ ;  /* 0x000400ff05002388 */ /* 0x0003e80000000800 */
[----:B------:R1:W-:Y:S04]  /*0620*/  @P2 STS [R5+0x800], RZ ;  /* 0x000800ff05002388 */ /* 0x0003e80000000800 */
[----:B------:R1:W-:Y:S01]  /*0630*/  @P2 STS [R5+0xc00], RZ ;  /* 0x000c00ff05002388 */ /* 0x0003e20000000800 */
[----:B------:R-:W-:Y:S05]  /*0640*/  BRA.U !UP0, `(.L_x_140) ;  /* 0x0000000108207547 */ /* 0x000fea000b800000 */
[----:B------:R-:W-:Y:S01]  /*0650*/  IMAD R3, R3, 0x400, R0 ;  /* 0x0000040003037824 */ /* 0x000fe200078e0200 */
[----:B------:R-:W-:-:S04]  /*0660*/  UISETP.NE.AND UP0, UPT, UR25, 0x1, UPT ;  /* 0x000000011900788c */ /* 0x000fc8000bf05270 */
[----:B------:R2:W-:Y:S05]  /*0670*/  STS [R3], RZ ;  /* 0x000000ff03007388 */ /* 0x0005ea0000000800 */
[----:B------:R-:W-:Y:S05]  /*0680*/  BRA.U !UP0, `(.L_x_140) ;  /* 0x0000000108107547 */ /* 0x000fea000b800000 */
[----:B------:R-:W-:Y:S01]  /*0690*/  UISETP.NE.AND UP0, UPT, UR25, 0x2, UPT ;  /* 0x000000021900788c */ /* 0x000fe2000bf05270 */
[----:B------:R3:W-:Y:S05]  /*06a0*/  STS [R3+0x400], RZ ;  /* 0x000400ff03007388 */ /* 0x0007ea0000000800 */
[----:B------:R-:W-:-:S13]  /*06b0*/  PLOP3.LUT P2, PT, PT, PT, UP0, 0x80, 0x8 ;  /* 0x000000000008781c */ /* 0x000fda0003f4f008 */
[----:B------:R3:W-:Y:S02]  /*06c0*/  @P2 STS [R3+0x800], RZ ;  /* 0x000800ff03002388 */ /* 0x0007e40000000800 */
.L_x_140:
[----:B------:R-:W-:-:S13]  /*06d0*/  ISETP.GT.U32.AND P2, PT, R4, 0x7f, PT ;  /* 0x0000007f0400780c */ /* 0x000fda0003f44070 */
[----:B------:R-:W-:Y:S05]  /*06e0*/  @P2 BRA `(.L_x_137) ;  /* 0x0000000000e02947 */ /* 0x000fea0003800000 */
[----:B--23--:R-:W-:Y:S01]  /*06f0*/  HFMA2 R3, -RZ, RZ, 0, 0 ;  /* 0x00000000ff037431 */ /* 0x00cfe200000001ff */
[----:B------:R-:W-:Y:S06]  /*0700*/  @!P1 BRA `(.L_x_142) ;  /* 0x0000000000589947 */ /* 0x000fec0003800000 */
[----:B------:R-:W-:-:S07]  /*0710*/  IMAD.MOV.U32 R3, RZ, RZ, RZ ;  /* 0x000000ffff037224 */ /* 0x000fce00078e00ff */
.L_x_143:
[C---:B012---:R-:W-:Y:S02]  /*0720*/  IMAD R5, R3.reuse, 0x400, R0 ;  /* 0x0000040003057824 */ /* 0x047fe400078e0200 */
[----:B------:R-:W-:-:S03]  /*0730*/  VIADD R3, R3, 0x10 ;  /* 0x0000001003037836 */ /* 0x000fc60000000000 */
[----:B------:R2:W-:Y:S02]  /*0740*/  STS [R5+0x200], RZ ;  /* 0x000200ff05007388 */ /* 0x0005e40000000800 */
[----:B------:R-:W-:Y:S02]  /*0750*/  ISETP.NE.AND P1, PT, R3, UR26, PT ;  /* 0x0000001a03007c0c */ /* 0x000fe4000bf25270 */
[----:B------:R2:W-:Y:S04]  /*0760*/  STS [R5+0x600], RZ ;  /* 0x000600ff05007388 */ /* 0x0005e80000000800 */
        /* <DEDUP_REMOVED lines=13> */
[----:B------:R2:W-:Y:S01]  /*0840*/  STS [R5+0x3e00], RZ ;  /* 0x003e00ff05007388 */ /* 0x0005e20000000800 */
[----:B------:R-:W-:Y:S05]  /*0850*/  @P1 BRA `(.L_x_143) ;  /* 0xfffffffc00b01947 */ /* 0x000fea000383ffff */
[----:B------:R-:W-:-:S07]  /*0860*/  IMAD.U32 R3, RZ, RZ, UR26 ;  /* 0x0000001aff037e24 */ /* 0x000fce000f8e00ff */
.L_x_142:
[----:B------:R-:W-:Y:S05]  /*0870*/  @!P0 BRA `(.L_x_137) ;  /* 0x00000000007c8947 */ /* 0x000fea0003800000 */
[----:B------:R-:W-:Y:S01]  /*0880*/  ISETP.GE.U32.AND P0, PT, R2, 0x7, PT ;  /* 0x000000070200780c */ /* 0x000fe20003f06070 */
[----:B------:R-:W-:-:S12]  /*0890*/  UISETP.NE.AND UP0, UPT, UR24, URZ, UPT ;  /* 0x000000ff1800728c */ /* 0x000fd8000bf05270 */
[----:B------:R-:W-:Y:S05]  /*08a0*/  @!P0 BRA `(.L_x_144) ;  /* 0x0000000000288947 */ /* 0x000fea0003800000 */
[C---:B------:R-:W-:Y:S02]  /*08b0*/  IMAD R2, R3.reuse, 0x400, R0 ;  /* 0x0000040003027824 */ /* 0x040fe400078e0200 */
[----:B------:R-:W-:-:S03]  /*08c0*/  VIADD R3, R3, 0x8 ;  /* 0x0000000803037836 */ /* 0x000fc60000000000 */
[----:B------:R3:W-:Y:S04]  /*08d0*/  STS [R2+0x200], RZ ;  /* 0x000200ff02007388 */ /* 0x0007e80000000800 */
[----:B------:R3:W-:Y:S04]  /*08e0*/  STS [R2+0x600], RZ ;  /* 0x000600ff02007388 */ /* 0x0007e80000000800 */
[----:B------:R3:W-:Y:S04]  /*08f0*/  STS [R2+0xa00], RZ ;  /* 0x000a00ff02007388 */ /* 0x0007e80000000800 */
[----:B------:R3:W-:Y:S04]  /*0900*/  STS [R2+0xe00], RZ ;  /* 0x000e00ff02007388 */ /* 0x0007e80000000800 */
[----:B------:R3:W-:Y:S04]  /*0910*/  STS [R2+0x1200], RZ ;  /* 0x001200ff02007388 */ /* 0x0007e80000000800 */
[----:B------:R3:W-:Y:S04]  /*0920*/  STS [R2+0x1600], RZ ;  /* 0x001600ff02007388 */ /* 0x0007e80000000800 */
[----:B------:R3:W-:Y:S04]  /*0930*/  STS [R2+0x1a00], RZ ;  /* 0x001a00ff02007388 */ /* 0x0007e80000000800 */
[----:B------:R3:W-:Y:S02]  /*0940*/  STS [R2+0x1e00], RZ ;  /* 0x001e00ff02007388 */ /* 0x0007e40000000800 */
.L_x_144:
[----:B------:R-:W-:Y:S05]  /*0950*/  BRA.U !UP0, `(.L_x_137) ;  /* 0x0000000108447547 */ /* 0x000fea000b800000 */
[----:B------:R-:W-:Y:S01]  /*0960*/  ISETP.GE.U32.AND P0, PT, R6, 0x3, PT ;  /* 0x000000030600780c */ /* 0x000fe20003f06070 */
[----:B------:R-:W-:-:S12]  /*0970*/  UISETP.NE.AND UP0, UPT, UR25, URZ, UPT ;  /* 0x000000ff1900728c */ /* 0x000fd8000bf05270 */
[C---:B---3--:R-:W-:Y:S01]  /*0980*/  @P0 IMAD R2, R3.reuse, 0x400, R0 ;  /* 0x0000040003020824 */ /* 0x048fe200078e0200 */
[----:B------:R-:W-:-:S04]  /*0990*/  @P0 IADD3 R3, PT, PT, R3, 0x4, RZ ;  /* 0x0000000403030810 */ /* 0x000fc80007ffe0ff */
[----:B------:R4:W-:Y:S04]  /*09a0*/  @P0 STS [R2+0x200], RZ ;  /* 0x000200ff02000388 */ /* 0x0009e80000000800 */
[----:B------:R4:W-:Y:S04]  /*09b0*/  @P0 STS [R2+0x600], RZ ;  /* 0x000600ff02000388 */ /* 0x0009e80000000800 */
[----:B------:R4:W-:Y:S04]  /*09c0*/  @P0 STS [R2+0xa00], RZ ;  /* 0x000a00ff02000388 */ /* 0x0009e80000000800 */
[----:B------:R4:W-:Y:S01]  /*09d0*/  @P0 STS [R2+0xe00], RZ ;  /* 0x000e00ff02000388 */ /* 0x0009e20000000800 */
[----:B------:R-:W-:Y:S05]  /*09e0*/  BRA.U !UP0, `(.L_x_137) ;  /* 0x0000000108207547 */ /* 0x000fea000b800000 */
[----:B------:R-:W-:Y:S01]  /*09f0*/  IMAD R3, R3, 0x400, R0 ;  /* 0x0000040003037824 */ /* 0x000fe200078e0200 */
[----:B------:R-:W-:-:S04]  /*0a00*/  UISETP.NE.AND UP0, UPT, UR25, 0x1, UPT ;  /* 0x000000011900788c */ /* 0x000fc8000bf05270 */
[----:B------:R3:W-:Y:S05]  /*0a10*/  STS [R3+0x200], RZ ;  /* 0x000200ff03007388 */ /* 0x0007ea0000000800 */
[----:B------:R-:W-:Y:S05]  /*0a20*/  BRA.U !UP0, `(.L_x_137) ;  /* 0x0000000108107547 */ /* 0x000fea000b800000 */
[----:B------:R-:W-:Y:S01]  /*0a30*/  UISETP.NE.AND UP0, UPT, UR25, 0x2, UPT ;  /* 0x000000021900788c */ /* 0x000fe2000bf05270 */
[----:B------:R0:W-:Y:S05]  /*0a40*/  STS [R3+0x600], RZ ;  /* 0x000600ff03007388 */ /* 0x0001ea0000000800 */
[----:B------:R-:W-:-:S13]  /*0a50*/  PLOP3.LUT P0, PT, PT, PT, UP0, 0x80, 0x8 ;  /* 0x000000000008781c */ /* 0x000fda0003f0f008 */
[----:B------:R0:W-:Y:S02]  /*0a60*/  @P0 STS [R3+0xa00], RZ ;  /* 0x000a00ff03000388 */ /* 0x0001e40000000800 */
.L_x_137:
[----:B------:R-:W-:Y:S05]  /*0a70*/  BSYNC.RECONVERGENT B0 ;  /* 0x0000000000007941 */ /* 0x000fea0003800200 */
.L_x_136:
[----:B------:R-:W5:Y:S01]  /*0a80*/  LDCU.64 UR14, c[0x0][0x390] ;  /* 0x00007200ff0e77ac */ /* 0x000f620008000a00 */
[----:B------:R-:W-:Y:S02]  /*0a90*/  USHF.L.U32 UR4, UR6, 0x1e, URZ ;  /* 0x0000001e06047899 */ /* 0x000fe400080006ff */
[----:B------:R-:W-:Y:S02]  /*0aa0*/  USHF.L.U64.HI UR5, UR6, 0x1e, UR7 ;  /* 0x0000001e06057899 */ /* 0x000fe40008010207 */
[----:B-----5:R-:W-:-:S04]  /*0ab0*/  UIADD3 UR4, UP0, UPT, -UR4, UR14, URZ ;  /* 0x0000000e04047290 */ /* 0x020fc8000ff1e1ff */
[----:B------:R-:W-:Y:S02]  /*0ac0*/  UIADD3.X UR5, UPT, UPT, ~UR5, UR15, URZ, UP0, !UPT ;  /* 0x0000000f05057290 */ /* 0x000fe400087fe5ff */
[----:B------:R-:W-:-:S04]  /*0ad0*/  UISETP.LT.U32.AND UP0, UPT, UR4, 0x40000000, UPT ;  /* 0x400000000400788c */ /* 0x000fc8000bf01070 */
[----:B------:R-:W-:-:S04]  /*0ae0*/  UISETP.LT.U32.AND.EX UP0, UPT, UR5, URZ, UPT, UP0 ;  /* 0x000000ff0500728c */ /* 0x000fc8000bf01100 */
[----:B------:R-:W-:Y:S02]  /*0af0*/  USEL UR13, UR4, 0x40000000, UP0 ;  /* 0x40000000040d7887 */ /* 0x000fe40008000000 */
[----:B------:R-:W-:Y:S02]  /*0b00*/  USEL UR14, UR5, URZ, UP0 ;  /* 0x000000ff050e7287 */ /* 0x000fe40008000000 */
[----:B------:R-:W-:-:S04]  /*0b10*/  UISETP.GT.U32.AND UP0, UPT, UR13, UR8, UPT ;  /* 0x000000080d00728c */ /* 0x000fc8000bf04070 */
[----:B------:R-:W-:Y:S01]  /*0b20*/  UISETP.GT.U32.AND.EX UP0, UPT, UR14, URZ, UPT, UP0 ;  /* 0x000000ff0e00728c */ /* 0x000fe2000bf04100 */
[----:B------:R-:W-:Y:S08]  /*0b30*/  BAR.SYNC.DEFER_BLOCKING 0x0 ;  /* 0x0000000000007b1d */ /* 0x000ff00000010000 */
[----:B------:R-:W-:Y:S06]  /*0b40*/  BAR.SYNC.DEFER_BLOCKING 0x0 ;  /* 0x0000000000007b1d */ /* 0x000fec0000010000 */
[----:B------:R-:W-:Y:S05]  /*0b50*/  BRA.U !UP0, `(.L_x_145) ;  /* 0x0000000d082c7547 */ /* 0x000fea000b800000 */
[----:B------:R-:W-:Y:S01]  /*0b60*/  UMOV UR10, UR8 ;  /* 0x00000008000a7c82 */ /* 0x000fe20008000000 */
[----:B------:R-:W-:-:S05]  /*0b70*/  UMOV UR5, URZ ;  /* 0x000000ff00057c82 */ /* 0x000fca0008000000 */
.L_x_150:
[----:B-----5:R-:W5:Y:S01]  /*0b80*/  LDCU.64 UR18, c[0x0][0x390] ;  /* 0x00007200ff1277ac */ /* 0x020f620008000a00 */
[----:B------:R-:W-:Y:S02]  /*0b90*/  USHF.L.U32 UR15, UR6, 0x1e, URZ ;  /* 0x0000001e060f7899 */ /* 0x000fe400080006ff */
[----:B------:R-:W-:Y:S02]  /*0ba0*/  USHF.L.U64.HI UR16, UR6, 0x1e, UR7 ;  /* 0x0000001e06107899 */ /* 0x000fe40008010207 */
[----:B------:R-:W-:-:S04]  /*0bb0*/  UIADD3 UR15, UP0, UPT, UR10, UR15, URZ ;  /* 0x0000000f0a0f7290 */ /* 0x000fc8000ff1e0ff */
[----:B------:R-:W-:Y:S02]  /*0bc0*/  UIADD3.X UR16, UPT, UPT, UR5, UR16, URZ, UP0, !UPT ;  /* 0x0000001005107290 */ /* 0x000fe400087fe4ff */
[----:B------:R-:W-:Y:S02]  /*0bd0*/  ULEA UR10, UP0, UR28, UR10, 0xb ;  /* 0x0000000a1c0a7291 */ /* 0x000fe4000f8058ff */
[----:B-----5:R-:W-:Y:S02]  /*0be0*/  UIADD3 UR17, UP1, UPT, -UR15, UR18, URZ ;  /* 0x000000120f117290 */ /* 0x020fe4000ff3e1ff */
[----:B------:R-:W-:Y:S02]  /*0bf0*/  UIADD3.X UR5, UPT, UPT, URZ, UR5, URZ, UP0, !UPT ;  /* 0x00000005ff057290 */ /* 0x000fe400087fe4ff */
[----:B------:R-:W-:Y:S02]  /*0c00*/  UIADD3.X UR4, UPT, UPT, ~UR16, UR19, URZ, UP1, !UPT ;  /* 0x0000001310047290 */ /* 0x000fe40008ffe5ff */
[----:B------:R-:W-:-:S02]  /*0c10*/  UISETP.GE.U32.AND UP1, UPT, UR17, 0x800, UPT ;  /* 0x000008001100788c */ /* 0x000fc4000bf26070 */
[----:B------:R-:W-:Y:S02]  /*0c20*/  UISETP.GE.U32.AND UP0, UPT, UR10, UR13, UPT ;  /* 0x0000000d0a00728c */ /* 0x000fe4000bf06070 */
[----:B------:R-:W-:Y:S02]  /*0c30*/  UISETP.GE.U32.AND.EX UP1, UPT, UR4, URZ, UPT, UP1 ;  /* 0x000000ff0400728c */ /* 0x000fe4000bf26110 */
[----:B------:R-:W-:-:S07]  /*0c40*/  UISETP.GE.U32.AND.EX UP0, UPT, UR5, UR14, UPT, UP0 ;  /* 0x0000000e0500728c */ /* 0x000fce000bf06100 */
[----:B0-----:R-:W-:Y:S05]  /*0c50*/  BRA.U !UP1, `(.L_x_146) ;  /* 0x0000000109587547 */ /* 0x001fea000b800000 */
[----:B------:R-:W4:Y:S01]  /*0c60*/  LDCU.64 UR18, c[0x0][0x388] ;  /* 0x00007100ff1277ac */ /* 0x000f220008000a00 */
[----:B0-23--:R-:W-:-:S05]  /*0c70*/  IADD3 R3, P0, PT, R4, UR15, RZ ;  /* 0x0000000f04037c10 */ /* 0x00dfca000ff1e0ff */
[----:B------:R-:W-:Y:S01]  /*0c80*/  IMAD.X R6, RZ, RZ, UR16, P0 ;  /* 0x00000010ff067e24 */ /* 0x000fe200080e06ff */
[----:B----4-:R-:W-:-:S04]  /*0c90*/  LEA R2, P0, R3, UR18, 0x2 ;  /* 0x0000001203027c11 */ /* 0x010fc8000f8010ff */
        /* <DEDUP_REMOVED lines=18> */
.L_x_146:
[----:B------:R-:W4:Y:S01]  /*0dc0*/  LDCU.64 UR18, c[0x0][0x388] ;  /* 0x00007100ff1277ac */ /* 0x000f220008000a00 */
[C---:B012---:R-:W-:Y:S01]  /*0dd0*/  VIADD R5, R4.reuse, 0x100 ;  /* 0x0000010004057836 */ /* 0x047fe20000000000 */
[C---:B---3--:R-:W-:Y:S01]  /*0de0*/  IADD3 R3, P0, PT, R4.reuse, UR15, RZ ;  /* 0x0000000f04037c10 */ /* 0x048fe2000ff1e0ff */
[C---:B----4-:R-:W-:Y:S01]  /*0df0*/  VIADD R2, R4.reuse, 0x80 ;  /* 0x0000008004027836 */ /* 0x050fe20000000000 */
[C---:B------:R-:W-:Y:S01]  /*0e00*/  ISETP.GE.AND P1, PT, R4.reuse, UR17, PT ;  /* 0x0000001104007c0c */ /* 0x040fe2000bf26270 */
[----:B------:R-:W-:Y:S01]  /*0e10*/  VIADD R7, R4, 0x180 ;  /* 0x0000018004077836 */ /* 0x000fe20000000000 */
[----:B------:R-:W-:Y:S01]  /*0e20*/  ISETP.GE.AND P3, PT, R5, UR17, PT ;  /* 0x0000001105007c0c */ /* 0x000fe2000bf66270 */
[----:B------:R-:W-:Y:S01]  /*0e30*/  IMAD.X R6, RZ, RZ, UR16, P0 ;  /* 0x00000010ff067e24 */ /* 0x000fe200080e06ff */
[----:B------:R-:W-:Y:S01]  /*0e40*/  ISETP.GE.AND P2, PT, R2, UR17, PT ;  /* 0x0000001102007c0c */ /* 0x000fe2000bf46270 */
[----:B------:R-:W-:Y:S01]  /*0e50*/  VIADD R5, R4, 0x200 ;  /* 0x0000020004057836 */ /* 0x000fe20000000000 */
[----:B------:R-:W-:Y:S01]  /*0e60*/  ISETP.GE.AND P4, PT, R7, UR17, PT ;  /* 0x0000001107007c0c */ /* 0x000fe2000bf86270 */
[----:B------:R-:W-:-:S03]  /*0e70*/  IMAD.MOV.U32 R12, RZ, RZ, 0x7fffffff ;  /* 0x7fffffffff0c7424 */ /* 0x000fc600078e00ff */
[----:B------:R-:W-:Y:S01]  /*0e80*/  ISETP.GE.AND P5, PT, R5, UR17, PT ;  /* 0x0000001105007c0c */ /* 0x000fe2000bfa6270 */
[----:B------:R-:W-:Y:S01]  /*0e90*/  VIADD R5, R4, 0x300 ;  /* 0x0000030004057836 */ /* 0x000fe20000000000 */
[----:B------:R-:W-:-:S04]  /*0ea0*/  LEA R2, P0, R3, UR18, 0x2 ;  /* 0x0000001203027c11 */ /* 0x000fc8000f8010ff */
[----:B------:R-:W-:Y:S01]  /*0eb0*/  LEA.HI.X R3, R3, UR19, R6, 0x2, P0 ;  /* 0x0000001303037c11 */ /* 0x000fe200080f1406 */
[----:B------:R-:W-:Y:S01]  /*0ec0*/  IMAD.MOV.U32 R11, RZ, RZ, 0x7fffffff ;  /* 0x7fffffffff0b7424 */ /* 0x000fe200078e00ff */
[----:B------:R-:W-:-:S03]  /*0ed0*/  IADD3 R6, PT, PT, R4, 0x280, RZ ;  /* 0x0000028004067810 */ /* 0x000fc60007ffe0ff */
[----:B------:R1:W5:Y:S01]  /*0ee0*/  @!P1 LDG.E R12, desc[UR20][R2.64] ;  /* 0x00000014020c9981 */ /* 0x000362000c1e1900 */
[----:B------:R-:W-:Y:S01]  /*0ef0*/  ISETP.GE.AND P1, PT, R5, UR17, PT ;  /* 0x0000001105007c0c */ /* 0x000fe2000bf26270 */
[----:B------:R-:W-:Y:S01]  /*0f00*/  VIADD R5, R4, 0x380 ;  /* 0x0000038004057836 */ /* 0x000fe20000000000 */
[----:B------:R-:W-:Y:S01]  /*0f10*/  ISETP.GE.AND P0, PT, R6, UR17, PT ;  /* 0x0000001106007c0c */ /* 0x000fe2000bf06270 */
[----:B------:R-:W-:Y:S01]  /*0f20*/  IMAD.MOV.U32 R9, RZ, RZ, 0x7fffffff ;  /* 0x7fffffffff097424 */ /* 0x000fe200078e00ff */
[----:B------:R1:W5:Y:S02]  /*0f30*/  @!P2 LDG.E R11, desc[UR20][R2.64+0x200] ;  /* 0x00020014020ba981 */ /* 0x000364000c1e1900 */
[----:B------:R-:W-:Y:S01]  /*0f40*/  ISETP.GE.AND P2, PT, R5, UR17, PT ;  /* 0x0000001105007c0c */ /* 0x000fe2000bf46270 */
[----:B------:R-:W-:Y:S02]  /*0f50*/  VIADD R5, R4, 0x480 ;  /* 0x0000048004057836 */ /* 0x000fe40000000000 */
[----:B------:R-:W-:Y:S01]  /*0f60*/  IMAD.MOV.U32 R10, RZ, RZ, 0x7fffffff ;  /* 0x7fffffffff0a7424 */ /* 0x000fe200078e00ff */
[----:B------:R1:W5:Y:S01]  /*0f70*/  @!P4 LDG.E R9, desc[UR20][R2.64+0x600] ;  /* 0x000600140209c981 */ /* 0x000362000c1e1900 */
[----:B------:R-:W-:-:S02]  /*0f80*/  MOV R8, 0x7fffffff ;  /* 0x7fffffff00087802 */ /* 0x000fc40000000f00 */
[C---:B------:R-:W-:Y:S02]  /*0f90*/  LOP3.LUT R6, R4.reuse, 0x400, RZ, 0xfc, !PT ;  /* 0x0000040004067812 */ /* 0x040fe400078efcff */
[----:B------:R-:W-:Y:S01]  /*0fa0*/  ISETP.GE.AND P4, PT, R5, UR17, PT ;  /* 0x0000001105007c0c */ /* 0x000fe2000bf86270 */
[----:B------:R-:W-:Y:S01]  /*0fb0*/  VIADD R5, R4, 0x500 ;  /* 0x0000050004057836 */ /* 0x000fe20000000000 */
[----:B------:R1:W5:Y:S01]  /*0fc0*/  @!P3 LDG.E R10, desc[UR20][R2.64+0x400] ;  /* 0x00040014020ab981 */ /* 0x000362000c1e1900 */
[----:B------:R-:W-:Y:S01]  /*0fd0*/  ISETP.GE.AND P3, PT, R6, UR17, PT ;  /* 0x0000001106007c0c */ /* 0x000fe2000bf66270 */
[----:B------:R-:W-:Y:S02]  /*0fe0*/  IMAD.MOV.U32 R6, RZ, RZ, 0x7fffffff ;  /* 0x7fffffffff067424 */ /* 0x000fe400078e00ff */
[----:B------:R1:W5:Y:S01]  /*0ff0*/  @!P5 LDG.E R8, desc[UR20][R2.64+0x800] ;  /* 0x000800140208d981 */ /* 0x000362000c1e1900 */
[----:B------:R-:W-:Y:S01]  /*1000*/  ISETP.GE.AND P5, PT, R5, UR17, PT ;  /* 0x0000001105007c0c */ /* 0x000fe2000bfa6270 */
[----:B------:R-:W-:-:S02]  /*1010*/  VIADD R5, R4, 0x600 ;  /* 0x0000060004057836 */ /* 0x000fc40000000000 */
[----:B------:R-:W-:Y:S01]  /*1020*/  IMAD.MOV.U32 R7, RZ, RZ, 0x7fffffff ;  /* 0x7fffffffff077424 */ /* 0x000fe200078e00ff */
[----:B------:R1:W5:Y:S01]  /*1030*/  @!P1 LDG.E R6, desc[UR20][R2.64+0xc00] ;  /* 0x000c001402069981 */ /* 0x000362000c1e1900 */
[C---:B------:R-:W-:Y:S01]  /*1040*/  VIADD R13, R4.reuse, 0x580 ;  /* 0x00000580040d7836 */ /* 0x040fe20000000000 */
[----:B------:R-:W-:Y:S01]  /*1050*/  ISETP.GE.AND P1, PT, R5, UR17, PT ;  /* 0x0000001105007c0c */ /* 0x000fe2000bf26270 */
[----:B------:R-:W-:Y:S02]  /*1060*/  IMAD.MOV.U32 R5, RZ, RZ, 0x7fffffff ;  /* 0x7fffffffff057424 */ /* 0x000fe400078e00ff */
[----:B------:R-:W-:Y:S01]  /*1070*/  IMAD.MOV.U32 R19, RZ, RZ, 0x7fffffff ;  /* 0x7fffffffff137424 */ /* 0x000fe200078e00ff */
[----:B------:R1:W5:Y:S01]  /*1080*/  @!P0 LDG.E R7, desc[UR20][R2.64+0xa00] ;  /* 0x000a001402078981 */ /* 0x000362000c1e1900 */
[----:B------:R-:W-:Y:S01]  /*1090*/  IMAD.MOV.U32 R18, RZ, RZ, 0x7fffffff ;  /* 0x7fffffffff127424 */ /* 0x000fe200078e00ff */
[----:B------:R-:W-:Y:S01]  /*10a0*/  ISETP.GE.AND P0, PT, R13, UR17, PT ;  /* 0x000000110d007c0c */ /* 0x000fe2000bf06270 */
[C---:B------:R-:W-:Y:S01]  /*10b0*/  VIADD R14, R4.reuse, 0x700 ;  /* 0x00000700040e7836 */ /* 0x040fe20000000000 */
[----:B------:R-:W-:Y:S01]  /*10c0*/  IADD3 R13, PT, PT, R4, 0x680, RZ ;  /* 0x00000680040d7810 */ /* 0x000fe20007ffe0ff */
[----:B------:R1:W5:Y:S03]  /*10d0*/  @!P2 LDG.E R5, desc[UR20][R2.64+0xe00] ;  /* 0x000e00140205a981 */ /* 0x000366000c1e1900 */
[----:B------:R-:W-:Y:S01]  /*10e0*/  ISETP.GE.AND P2, PT, R13, UR17, PT ;  /* 0x000000110d007c0c */ /* 0x000fe2000bf46270 */
[----:B------:R1:W5:Y:S01]  /*10f0*/  @!P3 LDG.E R19, desc[UR20][R2.64+0x1000] ;  /* 0x001000140213b981 */ /* 0x000362000c1e1900 */
[----:B------:R-:W-:-:S03]  /*1100*/  ISETP.GE.AND P3, PT, R14, UR17, PT ;  /* 0x000000110e007c0c */ /* 0x000fc6000bf66270 */
[----:B------:R1:W5:Y:S01]  /*1110*/  @!P4 LDG.E R18, desc[UR20][R2.64+0x1200] ;  /* 0x001200140212c981 */ /* 0x000362000c1e1900 */
[----:B------:R-:W-:Y:S01]  /*1120*/  ISETP.GE.AND P4, PT, R21, UR17, PT ;  /* 0x0000001115007c0c */ /* 0x000fe2000bf86270 */
[----:B------:R-:W-:Y:S01]  /*1130*/  IMAD.MOV.U32 R17, RZ, RZ, 0x7fffffff ;  /* 0x7fffffffff117424 */ /* 0x000fe200078e00ff */
[----:B------:R-:W-:Y:S01]  /*1140*/  MOV R14, 0x7fffffff ;  /* 0x7fffffff000e7802 */ /* 0x000fe20000000f00 */
[----:B------:R-:W-:Y:S02]  /*1150*/  IMAD.MOV.U32 R16, RZ, RZ, 0x7fffffff ;  /* 0x7fffffffff107424 */ /* 0x000fe400078e00ff */
[----:B------:R-:W-:Y:S02]  /*1160*/  IMAD.MOV.U32 R22, RZ, RZ, 0x7fffffff ;  /* 0x7fffffffff167424 */ /* 0x000fe400078e00ff */
        /* <DEDUP_REMOVED lines=8> */
.L_x_147:
[----:B01----:R-:W0:Y:S02]  /*11f0*/  LDC.64 R2, c[0x0][0x398] ;  /* 0x0000e600ff027b82 */ /* 0x003e240000000a00 */
[----:B0-----:R-:W-:-:S13]  /*1200*/  ISETP.GT.AND P0, PT, R3, R2, PT ;  /* 0x000000020300720c */ /* 0x001fda0003f04270 */
[----:B------:R-:W-:Y:S05]  /*1210*/  @!P0 BRA `(.L_x_148) ;  /* 0x0000000400788947 */ /* 0x000fea0003800000 */
[----:B------:R-:W0:Y:S01]  /*1220*/  S2UR UR15, SR_CgaCtaId ;  /* 0x00000000000f79c3 */ /* 0x000e220000008800 */
[----:B-----5:R-:W-:Y:S01]  /*1230*/  LOP3.LUT R15, R15, 0x80000000, RZ, 0x3c, !PT ;  /* 0x800000000f0f7812 */ /* 0x020fe200078e3cff */
[----:B------:R-:W-:Y:S01]  /*1240*/  UMOV UR4, 0x400 ;  /* 0x0000040000047882 */ /* 0x000fe20000000000 */
[----:B------:R-:W-:Y:S01]  /*1250*/  LOP3.LUT R14, R14, 0x80000000, RZ, 0x3c, !PT ;  /* 0x800000000e0e7812 */ /* 0x000fe200078e3cff */
[----:B------:R-:W1:Y:S01]  /*1260*/  LDCU UR16, c[0x0][0x398] ;  /* 0x00007300ff1077ac */ /* 0x000e620008000800 */
[----:B------:R-:W-:Y:S02]  /*1270*/  LOP3.LUT R13, R13, 0x80000000, RZ, 0x3c, !PT ;  /* 0x800000000d0d7812 */ /* 0x000fe400078e3cff */
[----:B------:R-:W-:Y:S02]  /*1280*/  LOP3.LUT R2, R22, 0x80000000, RZ, 0x3c, !PT ;  /* 0x8000000016027812 */ /* 0x000fe400078e3cff */
[----:B------:R-:W-:Y:S02]  /*1290*/  LOP3.LUT R16, R16, 0x80000000, RZ, 0x3c, !PT ;  /* 0x8000000010107812 */ /* 0x000fe400078e3cff */
[----:B------:R-:W-:-:S02]  /*12a0*/  LOP3.LUT R17, R17, 0x80000000, RZ, 0x3c, !PT ;  /* 0x8000000011117812 */ /* 0x000fc400078e3cff */
[----:B------:R-:W-:Y:S02]  /*12b0*/  LOP3.LUT R18, R18, 0x80000000, RZ, 0x3c, !PT ;  /* 0x8000000012127812 */ /* 0x000fe400078e3cff */
[----:B------:R-:W-:Y:S02]  /*12c0*/  LOP3.LUT R19, R19, 0x80000000, RZ, 0x3c, !PT ;  /* 0x8000000013137812 */ /* 0x000fe400078e3cff */
[----:B------:R-:W-:Y:S02]  /*12d0*/  LOP3.LUT R5, R5, 0x80000000, RZ, 0x3c, !PT ;  /* 0x8000000005057812 */ /* 0x000fe400078e3cff */
[----:B------:R-:W-:Y:S02]  /*12e0*/  LOP3.LUT R6, R6, 0x80000000, RZ, 0x3c, !PT ;  /* 0x8000000006067812 */ /* 0x000fe400078e3cff */
[----:B------:R-:W-:Y:S02]  /*12f0*/  LOP3.LUT R7, R7, 0x80000000, RZ, 0x3c, !PT ;  /* 0x8000000007077812 */ /* 0x000fe400078e3cff */
[----:B------:R-:W-:Y:S01]  /*1300*/  LOP3.LUT R8, R8, 0x80000000, RZ, 0x3c, !PT ;  /* 0x8000000008087812 */ /* 0x000fe200078e3cff */
[----:B0-----:R-:W-:Y:S01]  /*1310*/  ULEA UR15, UR15, UR4, 0x18 ;  /* 0x000000040f0f7291 */ /* 0x001fe2000f8ec0ff */
[----:B------:R-:W-:-:S02]  /*1320*/  LOP3.LUT R9, R9, 0x80000000, RZ, 0x3c, !PT ;  /* 0x8000000009097812 */ /* 0x000fc400078e3cff */
[----:B------:R-:W-:Y:S01]  /*1330*/  LOP3.LUT R10, R10, 0x80000000, RZ, 0x3c, !PT ;  /* 0x800000000a0a7812 */ /* 0x000fe200078e3cff */
[----:B------:R-:W-:Y:S01]  /*1340*/  UMOV UR4, URZ ;  /* 0x000000ff00047c82 */ /* 0x000fe20008000000 */
[----:B------:R-:W-:Y:S02]  /*1350*/  LOP3.LUT R11, R11, 0x80000000, RZ, 0x3c, !PT ;  /* 0x800000000b0b7812 */ /* 0x000fe400078e3cff */
[----:B-1----:R-:W-:-:S07]  /*1360*/  LOP3.LUT R12, R12, 0x80000000, RZ, 0x3c, !PT ;  /* 0x800000000c0c7812 */ /* 0x002fce00078e3cff */
.L_x_149:
[----:B------:R-:W-:Y:S01]  /*1370*/  IMAD R22, RZ, RZ, -UR16 ;  /* 0x80000010ff167e24 */ /* 0x000fe2000f8e02ff */
[----:B0-----:R-:W-:Y:S01]  /*1380*/  SHF.R.U32.HI R23, RZ, UR16, R12 ;  /* 0x00000010ff177c19 */ /* 0x001fe2000801160c */
[----:B------:R-:W-:Y:S01]  /*1390*/  IMAD.MOV.U32 R25, RZ, RZ, -0x1 ;  /* 0xffffffffff197424 */ /* 0x000fe200078e00ff */
[----:B------:R-:W-:Y:S01]  /*13a0*/  ULEA UR17, UR4, UR15, 0xa ;  /* 0x0000000f04117291 */ /* 0x000fe2000f8e50ff */
[----:B------:R-:W-:Y:S01]  /*13b0*/  SHF.R.U32.HI R27, RZ, UR16, R10 ;  /* 0x00000010ff1b7c19 */ /* 0x000fe2000801160a */
[----:B------:R-:W-:Y:S01]  /*13c0*/  UIADD3 UR4, UPT, UPT, UR4, 0x1, URZ ;  /* 0x0000000104047890 */ /* 0x000fe2000fffe0ff */
[----:B------:R-:W-:Y:S02]  /*13d0*/  VIADDMNMX R22, R22, R3, 0x8, PT ;  /* 0x0000000816167446 */ /* 0x000fe40003800103 */
[----:B------:R-:W-:Y:S02]  /*13e0*/  SHF.R.U32.HI R29, RZ, UR16, R9 ;  /* 0x00000010ff1d7c19 */ /* 0x000fe40008011609 */
[----:B------:R-:W-:-:S02]  /*13f0*/  SHF.L.U32 R22, R25, R22, RZ ;  /* 0x0000001619167219 */ /* 0x000fc400000006ff */
[----:B------:R-:W-:Y:S02]  /*1400*/  SHF.R.U32.HI R25, RZ, UR16, R11 ;  /* 0x00000010ff197c19 */ /* 0x000fe4000801160b */
[-C--:B------:R-:W-:Y:S02]  /*1410*/  LOP3.LUT R23, R23, R22.reuse, RZ, 0x30, !PT ;  /* 0x0000001617177212 */ /* 0x080fe400078e30ff */
[-C--:B------:R-:W-:Y:S02]  /*1420*/  LOP3.LUT R25, R25, R22.reuse, RZ, 0x30, !PT ;  /* 0x0000001619197212 */ /* 0x080fe400078e30ff */
[----:B------:R-:W-:Y:S02]  /*1430*/  LOP3.LUT R27, R27, R22, RZ, 0x30, !PT ;  /* 0x000000161b1b7212 */ /* 0x000fe400078e30ff */
[----:B------:R-:W-:Y:S02]  /*1440*/  LEA R23, R23, UR17, 0x2 ;  /* 0x0000001117177c11 */ /* 0x000fe4000f8e10ff */
[----:B------:R-:W-:-:S02]  /*1450*/  LEA R25, R25, UR17, 0x2 ;  /* 0x0000001119197c11 */ /* 0x000fc4000f8e10ff */
[----:B------:R-:W-:Y:S01]  /*1460*/  LEA R27, R27, UR17, 0x2 ;  /* 0x000000111b1b7c11 */ /* 0x000fe2000f8e10ff */
[----:B------:R0:W-:Y:S01]  /*1470*/  ATOMS.POPC.INC.32 RZ, [R23+URZ] ;  /* 0x0000000017ff7f8c */ /* 0x0001e2000d8000ff */
[----:B------:R-:W-:Y:S02]  /*1480*/  SHF.R.U32.HI R24, RZ, UR16, R8 ;  /* 0x00000010ff187c19 */ /* 0x000fe40008011608 */
[----:B------:R-:W-:Y:S01]  /*1490*/  SHF.R.U32.HI R26, RZ, UR16, R7 ;  /* 0x00000010ff1a7c19 */ /* 0x000fe20008011607 */
[----:B------:R1:W-:Y:S01]  /*14a0*/  ATOMS.POPC.INC.32 RZ, [R25+URZ] ;  /* 0x0000000019ff7f8c */ /* 0x0003e2000d8000ff */
[-C--:B------:R-:W-:Y:S02]  /*14b0*/  LOP3.LUT R29, R29, R22.reuse, RZ, 0x30, !PT ;  /* 0x000000161d1d7212 */ /* 0x080fe400078e30ff */
[----:B------:R-:W-:Y:S01]  /*14c0*/  LOP3.LUT R24, R24, R22, RZ, 0x30, !PT ;  /* 0x0000001618187212 */ /* 0x000fe200078e30ff */
[----:B------:R2:W-:Y:S01]  /*14d0*/  ATOMS.POPC.INC.32 RZ, [R27+URZ] ;  /* 0x000000001bff7f8c */ /* 0x0005e2000d8000ff */
[----:B0-----:R-:W-:-:S02]  /*14e0*/  SHF.R.U32.HI R23, RZ, UR16, R6 ;  /* 0x00000010ff177c19 */ /* 0x001fc40008011606 */
[-C--:B------:R-:W-:Y:S02]  /*14f0*/  LOP3.LUT R26, R26, R22.reuse, RZ, 0x30, !PT ;  /* 0x000000161a1a7212 */ /* 0x080fe400078e30ff */
[----:B-1----:R-:W-:Y:S02]  /*1500*/  SHF.R.U32.HI R25, RZ, UR16, R5 ;  /* 0x00000010ff197c19 */ /* 0x002fe40008011605 */
[-C--:B------:R-:W-:Y:S02]  /*1510*/  LOP3.LUT R23, R23, R22.reuse, RZ, 0x30, !PT ;  /* 0x0000001617177212 */ /* 0x080fe400078e30ff */
[----:B--2---:R-:W-:Y:S02]  /*1520*/  SHF.R.U32.HI R27, RZ, UR16, R19 ;  /* 0x00000010ff1b7c19 */ /* 0x004fe40008011613 */
[----:B------:R-:W-:Y:S02]  /*1530*/  LEA R29, R29, UR17, 0x2 ;  /* 0x000000111d1d7c11 */ /* 0x000fe4000f8e10ff */
[----:B------:R-:W-:-:S02]  /*1540*/  LOP3.LUT R25, R25, R22, RZ, 0x30, !PT ;  /* 0x0000001619197212 */ /* 0x000fc400078e30ff */
[----:B------:R-:W-:Y:S01]  /*1550*/  LEA R24, R24, UR17, 0x2 ;  /* 0x0000001118187c11 */ /* 0x000fe2000f8e10ff */
[----:B------:R0:W-:Y:S01]  /*1560*/  ATOMS.POPC.INC.32 RZ, [R29+URZ] ;  /* 0x000000001dff7f8c */ /* 0x0001e2000d8000ff */
[----:B------:R-:W-:Y:S02]  /*1570*/  LOP3.LUT R27, R27, R22, RZ, 0x30, !PT ;  /* 0x000000161b1b7212 */ /* 0x000fe400078e30ff */
[----:B------:R-:W-:Y:S01]  /*1580*/  LEA R26, R26, UR17, 0x2 ;  /* 0x000000111a1a7c11 */ /* 0x000fe2000f8e10ff */
[----:B------:R1:W-:Y:S01]  /*1590*/  ATOMS.POPC.INC.32 RZ, [R24+URZ] ;  /* 0x0000000018ff7f8c */ /* 0x0003e2000d8000ff */
[----:B------:R-:W-:Y:S02]  /*15a0*/  LEA R23, R23, UR17, 0x2 ;  /* 0x0000001117177c11 */ /* 0x000fe4000f8e10ff */
[----:B------:R-:W-:Y:S01]  /*15b0*/  LEA R25, R25, UR17, 0x2 ;  /* 0x0000001119197c11 */ /* 0x000fe2000f8e10ff */
[----:B------:R2:W-:Y:S01]  /*15c0*/  ATOMS.POPC.INC.32 RZ, [R26+URZ] ;  /* 0x000000001aff7f8c */ /* 0x0005e2000d8000ff */
[----:B------:R-:W-:-:S02]  /*15d0*/  LEA R27, R27, UR17, 0x2 ;  /* 0x000000111b1b7c11 */ /* 0x000fc4000f8e10ff */
[----:B0-----:R-:W-:Y:S01]  /*15e0*/  SHF.R.U32.HI R29, RZ, UR16, R18 ;  /* 0x00000010ff1d7c19 */ /* 0x001fe20008011612 */
[----:B------:R0:W-:Y:S01]  /*15f0*/  ATOMS.POPC.INC.32 RZ, [R23+URZ] ;  /* 0x0000000017ff7f8c */ /* 0x0001e2000d8000ff */
[----:B-1----:R-:W-:Y:S02]  /*1600*/  SHF.R.U32.HI R24, RZ, UR16, R17 ;  /* 0x00000010ff187c19 */ /* 0x002fe40008011611 */
[----:B------:R-:W-:Y:S01]  /*1610*/  SHF.R.U32.HI R28, RZ, UR16, R15 ;  /* 0x00000010ff1c7c19 */ /* 0x000fe2000801160f */
[----:B------:R1:W-:Y:S01]  /*1620*/  ATOMS.POPC.INC.32 RZ, [R25+URZ] ;  /* 0x0000000019ff7f8c */ /* 0x0003e2000d8000ff */
[----:B--2---:R-:W-:Y:S02]  /*1630*/  SHF.R.U32.HI R26, RZ, UR16, R16 ;  /* 0x00000010ff1a7c19 */ /* 0x004fe40008011610 */
[----:B------:R-:W-:Y:S01]  /*1640*/  LOP3.LUT R29, R29, R22, RZ, 0x30, !PT ;  /* 0x000000161d1d7212 */ /* 0x000fe200078e30ff */
[----:B------:R2:W-:Y:S01]  /*1650*/  ATOMS.POPC.INC.32 RZ, [R27+URZ] ;  /* 0x000000001bff7f8c */ /* 0x0005e2000d8000ff */
[----:B0-----:R-:W-:-:S02]  /*1660*/  SHF.R.U32.HI R23, RZ, UR16, R2 ;  /* 0x00000010ff177c19 */ /* 0x001fc40008011602 */
[-C--:B------:R-:W-:Y:S02]  /*1670*/  LOP3.LUT R24, R24, R22.reuse, RZ, 0x30, !PT ;  /* 0x0000001618187212 */ /* 0x080fe400078e30ff */
[----:B-1----:R-:W-:Y:S02]  /*1680*/  SHF.R.U32.HI R25, RZ, UR16, R13 ;  /* 0x00000010ff197c19 */ /* 0x002fe4000801160d */
[-C--:B------:R-:W-:Y:S02]  /*1690*/  LOP3.LUT R26, R26, R22.reuse, RZ, 0x30, !PT ;  /* 0x000000161a1a7212 */ /* 0x080fe400078e30ff */
[----:B--2---:R-:W-:Y:S01]  /*16a0*/  SHF.R.U32.HI R27, RZ, UR16, R14 ;  /* 0x00000010ff1b7c19 */ /* 0x004fe2000801160e */
[----:B------:R-:W-:Y:S01]  /*16b0*/  UIADD3 UR16, UPT, UPT, UR16, 0x8, URZ ;  /* 0x0000000810107890 */ /* 0x000fe2000fffe0ff */
[----:B------:R-:W-:Y:S02]  /*16c0*/  LOP3.LUT R23, R23, R22, RZ, 0x30, !PT ;  /* 0x0000001617177212 */ /* 0x000fe400078e30ff */
[----:B------:R-:W-:-:S02]  /*16d0*/  LEA R29, R29, UR17, 0x2 ;  /* 0x000000111d1d7c11 */ /* 0x000fc4000f8e10ff */
[-C--:B------:R-:W-:Y:S02]  /*16e0*/  LOP3.LUT R25, R25, R22.reuse, RZ, 0x30, !PT ;  /* 0x0000001619197212 */ /* 0x080fe400078e30ff */
[----:B------:R-:W-:Y:S01]  /*16f0*/  ISETP.LE.AND P0, PT, R3, UR16, PT ;  /* 0x0000001003007c0c */ /* 0x000fe2000bf03270 */
[----:B------:R0:W-:Y:S01]  /*1700*/  ATOMS.POPC.INC.32 RZ, [R29+URZ] ;  /* 0x000000001dff7f8c */ /* 0x0001e2000d8000ff */
[----:B------:R-:W-:Y:S02]  /*1710*/  LEA R24, R24, UR17, 0x2 ;  /* 0x0000001118187c11 */ /* 0x000fe4000f8e10ff */
[-C--:B------:R-:W-:Y:S02]  /*1720*/  LOP3.LUT R27, R27, R22.reuse, RZ, 0x30, !PT ;  /* 0x000000161b1b7212 */ /* 0x080fe400078e30ff */
[----:B------:R-:W-:Y:S01]  /*1730*/  LEA R26, R26, UR17, 0x2 ;  /* 0x000000111a1a7c11 */ /* 0x000fe2000f8e10ff */
[----:B------:R0:W-:Y:S01]  /*1740*/  ATOMS.POPC.INC.32 RZ, [R24+URZ] ;  /* 0x0000000018ff7f8c */ /* 0x0001e2000d8000ff */
[----:B------:R-:W-:-:S02]  /*1750*/  LOP3.LUT R28, R28, R22, RZ, 0x30, !PT ;  /* 0x000000161c1c7212 */ /* 0x000fc400078e30ff */
[----:B------:R-:W-:Y:S01]  /*1760*/  LEA R23, R23, UR17, 0x2 ;  /* 0x0000001117177c11 */ /* 0x000fe2000f8e10ff */
[----:B------:R0:W-:Y:S01]  /*1770*/  ATOMS.POPC.INC.32 RZ, [R26+URZ] ;  /* 0x000000001aff7f8c */ /* 0x0001e2000d8000ff */
[----:B------:R-:W-:Y:S02]  /*1780*/  LEA R25, R25, UR17, 0x2 ;  /* 0x0000001119197c11 */ /* 0x000fe4000f8e10ff */
[----:B------:R-:W-:Y:S01]  /*1790*/  LEA R27, R27, UR17, 0x2 ;  /* 0x000000111b1b7c11 */ /* 0x000fe2000f8e10ff */
[----:B------:R0:W-:Y:S01]  /*17a0*/  ATOMS.POPC.INC.32 RZ, [R23+URZ] ;  /* 0x0000000017ff7f8c */ /* 0x0001e2000d8000ff */
[----:B------:R-:W-:-:S03]  /*17b0*/  LEA R28, R28, UR17, 0x2 ;  /* 0x000000111c1c7c11 */ /* 0x000fc6000f8e10ff */
[----:B------:R0:W-:Y:S04]  /*17c0*/  ATOMS.POPC.INC.32 RZ, [R25+URZ] ;  /* 0x0000000019ff7f8c */ /* 0x0001e8000d8000ff */
[----:B------:R0:W-:Y:S04]  /*17d0*/  ATOMS.POPC.INC.32 RZ, [R27+URZ] ;  /* 0x000000001bff7f8c */ /* 0x0001e8000d8000ff */
[----:B------:R0:W-:Y:S01]  /*17e0*/  ATOMS.POPC.INC.32 RZ, [R28+URZ] ;  /* 0x000000001cff7f8c */ /* 0x0001e2000d8000ff */
[----:B------:R-:W-:Y:S05]  /*17f0*/  @!P0 BRA `(.L_x_149) ;  /* 0xfffffff800dc8947 */ /* 0x000fea000383ffff */
.L_x_148:
[----:B------:R-:W-:Y:S05]  /*1800*/  BRA.U !UP0, `(.L_x_150) ;  /* 0xfffffff108dc7547 */ /* 0x000fea000b83ffff */
.L_x_145:
[----:B------:R-:W-:Y:S01]  /*1810*/  BAR.SYNC.DEFER_BLOCKING 0x0 ;  /* 0x0000000000007b1d */ /* 0x000fe20000010000 */
[----:B------:R-:W-:-:S05]  /*1820*/  ISETP.NE.AND P0, PT, R20, RZ, PT ;  /* 0x000000ff1400720c */ /* 0x000fca0003f05270 */
[----:B------:R-:W-:Y:S08]  /*1830*/  BSSY.RECONVERGENT B0, `(.L_x_151) ;  /* 0x0000164000007945 */ /* 0x000ff00003800200 */
[----:B------:R-:W-:Y:S05]  /*1840*/  @P0 BRA `(.L_x_152) ;  /* 0x0000001400880947 */ /* 0x000fea0003800000 */
[----:B------:R-:W-:Y:S01]  /*1850*/  UISETP.GE.U32.AND UP0, UPT, UR22, 0x7, UPT ;  /* 0x000000071600788c */ /* 0x000fe2000bf06070 */
[----:B0-23--:R-:W-:-:S08]  /*1860*/  IMAD.MOV.U32 R3, RZ, RZ, RZ ;  /* 0x000000ffff037224 */ /* 0x00dfd000078e00ff */
[----:B------:R-:W-:Y:S05]  /*1870*/  BRA.U !UP0, `(.L_x_153) ;  /* 0x00000005085c7547 */ /* 0x000fea000b800000 */
[----:B----4-:R-:W0:Y:S01]  /*1880*/  LDC.64 R2, c[0x0][0x380] ;  /* 0x0000e000ff027b82 */ /* 0x010e220000000a00 */
[----:B-1---5:R-:W-:-:S07]  /*1890*/  IMAD.MOV.U32 R5, RZ, RZ, RZ ;  /* 0x000000ffff057224 */ /* 0x022fce00078e00ff */
.L_x_170:
[----:B----4-:R-:W-:Y:S01]  /*18a0*/  IMAD R7, R5, 0x400, R0 ;  /* 0x0000040005077824 */ /* 0x010fe200078e0200 */
[----:B------:R-:W-:Y:S04]  /*18b0*/  BSSY.RECONVERGENT B1, `(.L_x_154) ;  /* 0x000000f000017945 */ /* 0x000fe80003800200 */
[----:B01----:R-:W1:Y:S04]  /*18c0*/  LDS R18, [R7] ;  /* 0x0000000007127984 */ /* 0x003e680000000800 */
[----:B--23--:R2:W3:Y:S04]  /*18d0*/  LDS R9, [R7+0x400] ;  /* 0x0004000007097984 */ /* 0x00c4e80000000800 */
[----:B------:R2:W4:Y:S04]  /*18e0*/  LDS R22, [R7+0x800] ;  /* 0x0008000007167984 */ /* 0x0005280000000800 */
[----:B------:R2:W0:Y:S04]  /*18f0*/  LDS R14, [R7+0xc00] ;  /* 0x000c0000070e7984 */ /* 0x0004280000000800 */
[----:B------:R2:W0:Y:S04]  /*1900*/  LDS R12, [R7+0x1000] ;  /* 0x00100000070c7984 */ /* 0x0004280000000800 */
[----:B------:R2:W0:Y:S04]  /*1910*/  LDS R6, [R7+0x1400] ;  /* 0x0014000007067984 */ /* 0x0004280000000800 */
[----:B------:R2:W0:Y:S04]  /*1920*/  LDS R8, [R7+0x1800] ;  /* 0x0018000007087984 */ /* 0x0004280000000800 */
[----:B------:R2:W0:Y:S01]  /*1930*/  LDS R10, [R7+0x1c00] ;  /* 0x001c0000070a7984 */ /* 0x0004220000000800 */
[----:B-1----:R-:W-:-:S13]  /*1940*/  ISETP.NE.AND P0, PT, R18, RZ, PT ;  /* 0x000000ff1200720c */ /* 0x002fda0003f05270 */
[----:B--234-:R-:W-:Y:S05]  /*1950*/  @!P0 BRA `(.L_x_155) ;  /* 0x0000000000108947 */ /* 0x01cfea0003800000 */
[----:B------:R-:W-:Y:S01]  /*1960*/  LEA R17, R5, R4, 0x8 ;  /* 0x0000000405117211 */ /* 0x000fe200078e40ff */
[----:B------:R-:W-:-:S04]  /*1970*/  IMAD.MOV.U32 R19, RZ, RZ, RZ ;  /* 0x000000ffff137224 */ /* 0x000fc800078e00ff */
[----:B0-----:R-:W-:-:S05]  /*1980*/  IMAD.WIDE.U32 R16, R17, 0x8, R2 ;  /* 0x0000000811107825 */ /* 0x001fca00078e0002 */
[----:B------:R1:W-:Y:S02]  /*1990*/  REDG.E.ADD.64.STRONG.GPU desc[UR20][R16.64], R18 ;  /* 0x000000121000798e */ /* 0x0003e4000c12e514 */
.L_x_155:
[----:B------:R-:W-:Y:S05]  /*19a0*/  BSYNC.RECONVERGENT B1 ;  /* 0x0000000000017941 */ /* 0x000fea0003800200 */
.L_x_154:
[----:B------:R-:W-:Y:S01]  /*19b0*/  ISETP.NE.AND P6, PT, R9, RZ, PT ;  /* 0x000000ff0900720c */ /* 0x000fe20003fc5270 */
[----:B------:R-:W-:Y:S01]  /*19c0*/  BSSY.RECONVERGENT B1, `(.L_x_156) ;  /* 0x000000e000017945 */ /* 0x000fe20003800200 */
[----:B------:R-:W-:Y:S02]  /*19d0*/  ISETP.NE.AND P0, PT, R22, RZ, PT ;  /* 0x000000ff1600720c */ /* 0x000fe40003f05270 */
[----:B0-----:R-:W-:Y:S02]  /*19e0*/  ISETP.NE.AND P1, PT, R14, RZ, PT ;  /* 0x000000ff0e00720c */ /* 0x001fe40003f25270 */
[----:B------:R-:W-:Y:S02]  /*19f0*/  ISETP.NE.AND P2, PT, R12, RZ, PT ;  /* 0x000000ff0c00720c */ /* 0x000fe40003f45270 */
[----:B------:R-:W-:Y:S02]  /*1a00*/  ISETP.NE.AND P3, PT, R6, RZ, PT ;  /* 0x000000ff0600720c */ /* 0x000fe40003f65270 */
[----:B------:R-:W-:-:S02]  /*1a10*/  ISETP.NE.AND P4, PT, R8, RZ, PT ;  /* 0x000000ff0800720c */ /* 0x000fc40003f85270 */
[----:B------:R-:W-:Y:S01]  /*1a20*/  ISETP.NE.AND P5, PT, R10, RZ, PT ;  /* 0x000000ff0a00720c */ /* 0x000fe20003fa5270 */
[----:B------:R-:W-:-:S12]  /*1a30*/  @!P6 BRA `(.L_x_157) ;  /* 0x000000000018e947 */ /* 0x000fd80003800000 */
[----:B-1----:R-:W-:Y:S02]  /*1a40*/  IMAD R17, R5, 0x100, R4 ;  /* 0x0000010005117824 */ /* 0x002fe400078e0204 */
[----:B------:R-:W-:Y:S02]  /*1a50*/  IMAD.MOV.U32 R18, RZ, RZ, R9 ;  /* 0x000000ffff127224 */ /* 0x000fe400078e0009 */
[----:B------:R-:W-:Y:S02]  /*1a60*/  VIADD R17, R17, 0x100 ;  /* 0x0000010011117836 */ /* 0x000fe40000000000 */
[----:B------:R-:W-:Y:S02]  /*1a70*/  IMAD.MOV.U32 R19, RZ, RZ, RZ ;  /* 0x000000ffff137224 */ /* 0x000fe400078e00ff */
[----:B------:R-:W-:-:S05]  /*1a80*/  IMAD.WIDE.U32 R16, R17, 0x8, R2 ;  /* 0x0000000811107825 */ /* 0x000fca00078e0002 */
[----:B------:R0:W-:Y:S02]  /*1a90*/  REDG.E.ADD.64.STRONG.GPU desc[UR20][R16.64], R18 ;  /* 0x000000121000798e */ /* 0x0001e4000c12e514 */
.L_x_157:
[----:B------:R-:W-:Y:S05]  /*1aa0*/  BSYNC.RECONVERGENT B1 ;  /* 0x0000000000017941 */ /* 0x000fea0003800200 */
.L_x_156:
[----:B------:R-:W-:Y:S04]  /*1ab0*/  BSSY.RECONVERGENT B1, `(.L_x_158) ;  /* 0x0000007000017945 */ /* 0x000fe80003800200 */
[----:B------:R-:W-:Y:S05]  /*1ac0*/  @!P0 BRA `(.L_x_159) ;  /* 0x0000000000148947 */ /* 0x000fea0003800000 */
[----:B01----:R-:W-:Y:S02]  /*1ad0*/  IMAD R17, R5, 0x100, R4 ;  /* 0x0000010005117824 */ /* 0x003fe400078e0204 */
[----:B------:R-:W-:-:S03]  /*1ae0*/  IMAD.MOV.U32 R23, RZ, RZ, RZ ;  /* 0x000000ffff177224 */ /* 0x000fc600078e00ff */
[----:B------:R-:W-:-:S05]  /*1af0*/  IADD3 R17, PT, PT, R17, 0x200, RZ ;  /* 0x0000020011117810 */ /* 0x000fca0007ffe0ff */
[----:B------:R-:W-:-:S05]  /*1b00*/  IMAD.WIDE.U32 R16, R17, 0x8, R2 ;  /* 0x0000000811107825 */ /* 0x000fca00078e0002 */
[----:B------:R2:W-:Y:S02]  /*1b10*/  REDG.E.ADD.64.STRONG.GPU desc[UR20][R16.64], R22 ;  /* 0x000000161000798e */ /* 0x0005e4000c12e514 */
.L_x_159:
[----:B------:R-:W-:Y:S05]  /*1b20*/  BSYNC.RECONVERGENT B1 ;  /* 0x0000000000017941 */ /* 0x000fea0003800200 */
.L_x_158:
[----:B------:R-:W-:Y:S04]  /*1b30*/  BSSY.RECONVERGENT B1, `(.L_x_160) ;  /* 0x0000007000017945 */ /* 0x000fe80003800200 */
[----:B------:R-:W-:Y:S05]  /*1b40*/  @!P1 BRA `(.L_x_161) ;  /* 0x0000000000149947 */ /* 0x000fea0003800000 */
[----:B012---:R-:W-:Y:S02]  /*1b50*/  IMAD R17, R5, 0x100, R4 ;  /* 0x0000010005117824 */ /* 0x007fe400078e0204 */
[----:B------:R-:W-:Y:S02]  /*1b60*/  IMAD.MOV.U32 R15, RZ, RZ, RZ ;  /* 0x000000ffff0f7224 */ /* 0x000fe400078e00ff */
[----:B------:R-:W-:-:S04]  /*1b70*/  VIADD R17, R17, 0x300 ;  /* 0x0000030011117836 */ /* 0x000fc80000000000 */
[----:B------:R-:W-:-:S05]  /*1b80*/  IMAD.WIDE.U32 R16, R17, 0x8, R2 ;  /* 0x0000000811107825 */ /* 0x000fca00078e0002 */
[----:B------:R3:W-:Y:S02]  /*1b90*/  REDG.E.ADD.64.STRONG.GPU desc[UR20][R16.64], R14 ;  /* 0x0000000e1000798e */ /* 0x0007e4000c12e514 */
.L_x_161:
[----:B------:R-:W-:Y:S05]  /*1ba0*/  BSYNC.RECONVERGENT B1 ;  /* 0x0000000000017941 */ /* 0x000fea0003800200 */
.L_x_160:
[----:B------:R-:W-:Y:S04]  /*1bb0*/  BSSY.RECONVERGENT B1, `(.L_x_162) ;  /* 0x0000007000017945 */ /* 0x000fe80003800200 */
[----:B------:R-:W-:Y:S05]  /*1bc0*/  @!P2 BRA `(.L_x_163) ;  /* 0x000000000014a947 */ /* 0x000fea0003800000 */
[----:B---3--:R-:W-:Y:S02]  /*1bd0*/  IMAD R15, R5, 0x100, R4 ;  /* 0x00000100050f7824 */ /* 0x008fe400078e0204 */
[----:B------:R-:W-:Y:S02]  /*1be0*/  HFMA2 R13, -RZ, RZ, 0, 0 ;  /* 0x00000000ff0d7431 */ /* 0x000fe400000001ff */
[----:B------:R-:W-:-:S04]  /*1bf0*/  VIADD R15, R15, 0x400 ;  /* 0x000004000f0f7836 */ /* 0x000fc80000000000 */
[----:B------:R-:W-:-:S05]  /*1c00*/  IMAD.WIDE.U32 R14, R15, 0x8, R2 ;  /* 0x000000080f0e7825 */ /* 0x000fca00078e0002 */
[----:B------:R4:W-:Y:S02]  /*1c10*/  REDG.E.ADD.64.STRONG.GPU desc[UR20][R14.64], R12 ;  /* 0x0000000c0e00798e */ /* 0x0009e4000c12e514 */
.L_x_163:
[----:B------:R-:W-:Y:S05]  /*1c20*/  BSYNC.RECONVERGENT B1 ;  /* 0x0000000000017941 */ /* 0x000fea0003800200 */
.L_x_162:
[----:B------:R-:W-:Y:S04]  /*1c30*/  BSSY.RECONVERGENT B1, `(.L_x_164) ;  /* 0x0000007000017945 */ /* 0x000fe80003800200 */
[----:B------:R-:W-:Y:S05]  /*1c40*/  @!P3 BRA `(.L_x_165) ;  /* 0x000000000014b947 */ /* 0x000fea0003800000 */
[----:B----4-:R-:W-:Y:S02]  /*1c50*/  IMAD R13, R5, 0x100, R4 ;  /* 0x00000100050d7824 */ /* 0x010fe400078e0204 */
[----:B------:R-:W-:Y:S02]  /*1c60*/  IMAD.MOV.U32 R7, RZ, RZ, RZ ;  /* 0x000000ffff077224 */ /* 0x000fe400078e00ff */
[----:B------:R-:W-:-:S04]  /*1c70*/  VIADD R13, R13, 0x500 ;  /* 0x000005000d0d7836 */ /* 0x000fc80000000000 */
[----:B------:R-:W-:-:S05]  /*1c80*/  IMAD.WIDE.U32 R12, R13, 0x8, R2 ;  /* 0x000000080d0c7825 */ /* 0x000fca00078e0002 */
[----:B------:R4:W-:Y:S02]  /*1c90*/  REDG.E.ADD.64.STRONG.GPU desc[UR20][R12.64], R6 ;  /* 0x000000060c00798e */ /* 0x0009e4000c12e514 */
.L_x_165:
[----:B------:R-:W-:Y:S05]  /*1ca0*/  BSYNC.RECONVERGENT B1 ;  /* 0x0000000000017941 */ /* 0x000fea0003800200 */
.L_x_164:
[----:B------:R-:W-:Y:S04]  /*1cb0*/  BSSY.RECONVERGENT B1, `(.L_x_166) ;  /* 0x0000007000017945 */ /* 0x000fe80003800200 */
[----:B------:R-:W-:Y:S05]  /*1cc0*/  @!P4 BRA `(.L_x_167) ;  /* 0x000000000014c947 */ /* 0x000fea0003800000 */
[----:B----4-:R-:W-:Y:S02]  /*1cd0*/  IMAD R7, R5, 0x100, R4 ;  /* 0x0000010005077824 */ /* 0x010fe400078e0204 */
[----:B------:R-:W-:Y:S02]  /*1ce0*/  IMAD.MOV.U32 R9, RZ, RZ, RZ ;  /* 0x000000ffff097224 */ /* 0x000fe400078e00ff */
[----:B------:R-:W-:-:S04]  /*1cf0*/  VIADD R7, R7, 0x600 ;  /* 0x0000060007077836 */ /* 0x000fc80000000000 */
[----:B------:R-:W-:-:S05]  /*1d00*/  IMAD.WIDE.U32 R6, R7, 0x8, R2 ;  /* 0x0000000807067825 */ /* 0x000fca00078e0002 */
[----:B------:R4:W-:Y:S02]  /*1d10*/  REDG.E.ADD.64.STRONG.GPU desc[UR20][R6.64], R8 ;  /* 0x000000080600798e */ /* 0x0009e4000c12e514 */
.L_x_167:
[----:B------:R-:W-:Y:S05]  /*1d20*/  BSYNC.RECONVERGENT B1 ;  /* 0x0000000000017941 */ /* 0x000fea0003800200 */
.L_x_166:
[----:B------:R-:W-:Y:S04]  /*1d30*/  BSSY.RECONVERGENT B1, `(.L_x_168) ;  /* 0x0000007000017945 */ /* 0x000fe80003800200 */
[----:B------:R-:W-:Y:S05]  /*1d40*/  @!P5 BRA `(.L_x_169) ;  /* 0x000000000014d947 */ /* 0x000fea0003800000 */
[----:B----4-:R-:W-:Y:S01]  /*1d50*/  LEA R7, R5, R4, 0x8 ;  /* 0x0000000405077211 */ /* 0x010fe200078e40ff */
[----:B------:R-:W-:-:S04]  /*1d60*/  IMAD.MOV.U32 R11, RZ, RZ, RZ ;  /* 0x000000ffff0b7224 */ /* 0x000fc800078e00ff */
[----:B------:R-:W-:-:S04]  /*1d70*/  VIADD R7, R7, 0x700 ;  /* 0x0000070007077836 */ /* 0x000fc80000000000 */
[----:B------:R-:W-:-:S05]  /*1d80*/  IMAD.WIDE.U32 R6, R7, 0x8, R2 ;  /* 0x0000000807067825 */ /* 0x000fca00078e0002 */
[----:B------:R4:W-:Y:S02]  /*1d90*/  REDG.E.ADD.64.STRONG.GPU desc[UR20][R6.64], R10 ;  /* 0x0000000a0600798e */ /* 0x0009e4000c12e514 */
.L_x_169:
[----:B------:R-:W-:Y:S05]  /*1da0*/  BSYNC.RECONVERGENT B1 ;  /* 0x0000000000017941 */ /* 0x000fea0003800200 */
.L_x_168:
[----:B------:R-:W-:-:S05]  /*1db0*/  VIADD R5, R5, 0x8 ;  /* 0x0000000805057836 */ /* 0x000fca0000000000 */
[----:B------:R-:W-:-:S13]  /*1dc0*/  ISETP.NE.AND P0, PT, R5, UR27, PT ;  /* 0x0000001b05007c0c */ /* 0x000fda000bf05270 */
[----:B------:R-:W-:Y:S05]  /*1dd0*/  @P0 BRA `(.L_x_170) ;  /* 0xfffffff800b00947 */ /* 0x000fea000383ffff */
[----:B------:R-:W-:-:S07]  /*1de0*/  IMAD.U32 R3, RZ, RZ, UR27 ;  /* 0x0000001bff037e24 */ /* 0x000fce000f8e00ff */
.L_x_153:
[----:B------:R-:W-:Y:S02]  /*1df0*/  UISETP.NE.AND UP0, UPT, UR24, URZ, UPT ;  /* 0x000000ff1800728c */ /* 0x000fe4000bf05270 */
[----:B----45:R-:W-:Y:S02]  /*1e00*/  IMAD.U32 R8, RZ, RZ, UR24 ;  /* 0x00000018ff087e24 */ /* 0x030fe4000f8e00ff */
[----:B-1----:R-:W-:-:S03]  /*1e10*/  IMAD.U32 R5, RZ, RZ, UR25 ;  /* 0x00000019ff057e24 */ /* 0x002fc6000f8e00ff */
[----:B------:R-:W-:Y:S01]  /*1e20*/  IADD3 R8, PT, PT, R8, -0x1, RZ ;  /* 0xffffffff08087810 */ /* 0x000fe20007ffe0ff */
[----:B------:R-:W-:Y:S01]  /*1e30*/  VIADD R5, R5, 0xffffffff ;  /* 0xffffffff05057836 */ /* 0x000fe20000000000 */
[----:B------:R-:W-:Y:S06]  /*1e40*/  BRA.U !UP0, `(.L_x_171) ;  /* 0x0000000508707547 */ /* 0x000fec000b800000 */
[----:B------:R-:W-:-:S13]  /*1e50*/  ISETP.GE.U32.AND P0, PT, R8, 0x3, PT ;  /* 0x000000030800780c */ /* 0x000fda0003f06070 */
[----:B------:R-:W-:Y:S05]  /*1e60*/  @!P0 BRA `(.L_x_172) ;  /* 0x0000000000bc8947 */ /* 0x000fea0003800000 */
[----:B------:R-:W-:Y:S01]  /*1e70*/  IMAD R7, R3, 0x400, R0 ;  /* 0x0000040003077824 */ /* 0x000fe200078e0200 */
[----:B------:R-:W-:Y:S04]  /*1e80*/  BSSY.RECONVERGENT B1, `(.L_x_173) ;  /* 0x000000f000017945 */ /* 0x000fe80003800200 */
[----:B------:R-:W1:Y:S04]  /*1e90*/  LDS R12, [R7] ;  /* 0x00000000070c7984 */ /* 0x000e680000000800 */
[----:B------:R-:W4:Y:S04]  /*1ea0*/  LDS R9, [R7+0x400] ;  /* 0x0004000007097984 */ /* 0x000f280000000800 */
[----:B------:R-:W5:Y:S04]  /*1eb0*/  LDS R6, [R7+0x800] ;  /* 0x0008000007067984 */ /* 0x000f680000000800 */
[----:B------:R-:W0:Y:S01]  /*1ec0*/  LDS R2, [R7+0xc00] ;  /* 0x000c000007027984 */ /* 0x000e220000000800 */
[----:B-1----:R-:W-:-:S02]  /*1ed0*/  ISETP.NE.AND P0, PT, R12, RZ, PT ;  /* 0x000000ff0c00720c */ /* 0x002fc40003f05270 */
[----:B----4-:R-:W-:Y:S02]  /*1ee0*/  ISETP.NE.AND P1, PT, R9, RZ, PT ;  /* 0x000000ff0900720c */ /* 0x010fe40003f25270 */
[----:B-----5:R-:W-:Y:S02]  /*1ef0*/  ISETP.NE.AND P2, PT, R6, RZ, PT ;  /* 0x000000ff0600720c */ /* 0x020fe40003f45270 */
[----:B0-----:R-:W-:-:S07]  /*1f00*/  ISETP.NE.AND P3, PT, R2, RZ, PT ;  /* 0x000000ff0200720c */ /* 0x001fce0003f65270 */
[----:B------:R-:W-:Y:S06]  /*1f10*/  @!P0 BRA `(.L_x_174) ;  /* 0x0000000000148947 */ /* 0x000fec0003800000 */
[----:B------:R-:W0:Y:S01]  /*1f20*/  LDC.64 R10, c[0x0][0x380] ;  /* 0x0000e000ff0a7b82 */ /* 0x000e220000000a00 */
[----:B------:R-:W-:Y:S02]  /*1f30*/  IMAD R7, R3, 0x100, R4 ;  /* 0x0000010003077824 */ /* 0x000fe400078e0204 */
[----:B------:R-:W-:Y:S02]  /*1f40*/  IMAD.MOV.U32 R13, RZ, RZ, RZ ;  /* 0x000000ffff0d7224 */ /* 0x000fe400078e00ff */
[----:B0-----:R-:W-:-:S05]  /*1f50*/  IMAD.WIDE.U32 R10, R7, 0x8, R10 ;  /* 0x00000008070a7825 */ /* 0x001fca00078e000a */
[----:B------:R0:W-:Y:S02]  /*1f60*/  REDG.E.ADD.64.STRONG.GPU desc[UR20][R10.64], R12 ;  /* 0x0000000c0a00798e */ /* 0x0001e4000c12e514 */
.L_x_174:
[----:B------:R-:W-:Y:S05]  /*1f70*/  BSYNC.RECONVERGENT B1 ;  /* 0x0000000000017941 */ /* 0x000fea0003800200 */
.L_x_173:
[----:B------:R-:W-:Y:S04]  /*1f80*/  BSSY.RECONVERGENT B1, `(.L_x_175) ;  /* 0x0000009000017945 */ /* 0x000fe80003800200 */
[----:B------:R-:W-:Y:S05]  /*1f90*/  @!P1 BRA `(.L_x_176) ;  /* 0x00000000001c9947 */ /* 0x000fea0003800000 */
[----:B0-----:R-:W0:Y:S01]  /*1fa0*/  LDC.64 R10, c[0x0][0x380] ;  /* 0x0000e000ff0a7b82 */ /* 0x001e220000000a00 */
[----:B------:R-:W-:Y:S01]  /*1fb0*/  IMAD R7, R3, 0x100, R4 ;  /* 0x0000010003077824 */ /* 0x000fe200078e0204 */
[----:B------:R-:W-:Y:S01]  /*1fc0*/  MOV R12, R9 ;  /* 0x00000009000c7202 */ /* 0x000fe20000000f00 */
[----:B------:R-:W-:Y:S02]  /*1fd0*/  IMAD.MOV.U32 R13, RZ, RZ, RZ ;  /* 0x000000ffff0d7224 */ /* 0x000fe400078e00ff */
[----:B------:R-:W-:-:S04]  /*1fe0*/  VIADD R7, R7, 0x100 ;  /* 0x0000010007077836 */ /* 0x000fc80000000000 */
[----:B0-----:R-:W-:-:S05]  /*1ff0*/  IMAD.WIDE.U32 R10, R7, 0x8, R10 ;  /* 0x00000008070a7825 */ /* 0x001fca00078e000a */
[----:B------:R1:W-:Y:S02]  /*2000*/  REDG.E.ADD.64.STRONG.GPU desc[UR20][R10.64], R12 ;  /* 0x0000000c0a00798e */ /* 0x0003e4000c12e514 */
.L_x_176:
[----:B------:R-:W-:Y:S05]  /*2010*/  BSYNC.RECONVERGENT B1 ;  /* 0x0000000000017941 */ /* 0x000fea0003800200 */
.L_x_175:
[----:B------:R-:W-:Y:S04]  /*2020*/  BSSY.RECONVERGENT B1, `(.L_x_177) ;  /* 0x0000008000017945 */ /* 0x000fe80003800200 */
[----:B------:R-:W-:Y:S05]  /*2030*/  @!P2 BRA `(.L_x_178) ;  /* 0x000000000018a947 */ /* 0x000fea0003800000 */
[----:B01----:R-:W0:Y:S01]  /*2040*/  LDC.64 R10, c[0x0][0x380] ;  /* 0x0000e000ff0a7b82 */ /* 0x003e220000000a00 */
[----:B------:R-:W-:-:S04]  /*2050*/  IMAD R7, R3, 0x100, R4 ;  /* 0x0000010003077824 */ /* 0x000fc800078e0204 */
[----:B------:R-:W-:-:S04]  /*2060*/  VIADD R7, R7, 0x200 ;  /* 0x0000020007077836 */ /* 0x000fc80000000000 */
[----:B0-----:R-:W-:-:S04]  /*2070*/  IMAD.WIDE.U32 R10, R7, 0x8, R10 ;  /* 0x00000008070a7825 */ /* 0x001fc800078e000a */
[----:B------:R-:W-:-:S05]  /*2080*/  IMAD.MOV.U32 R7, RZ, RZ, RZ ;  /* 0x000000ffff077224 */ /* 0x000fca00078e00ff */
[----:B------:R4:W-:Y:S02]  /*2090*/  REDG.E.ADD.64.STRONG.GPU desc[UR20][R10.64], R6 ;  /* 0x000000060a00798e */ /* 0x0009e4000c12e514 */
.L_x_178:
[----:B------:R-:W-:Y:S05]  /*20a0*/  BSYNC.RECONVERGENT B1 ;  /* 0x0000000000017941 */ /* 0x000fea0003800200 */
.L_x_177:
[----:B------:R-:W-:Y:S04]  /*20b0*/  BSSY.RECONVERGENT B1, `(.L_x_179) ;  /* 0x0000009000017945 */ /* 0x000fe80003800200 */
[----:B------:R-:W-:Y:S05]  /*20c0*/  @!P3 BRA `(.L_x_180) ;  /* 0x00000000001cb947 */ /* 0x000fea0003800000 */
[----:B----4-:R-:W4:Y:S01]  /*20d0*/  LDC.64 R6, c[0x0][0x380] ;  /* 0x0000e000ff067b82 */ /* 0x010f220000000a00 */
[----:B------:R-:W-:Y:S01]  /*20e0*/  IMAD R9, R3, 0x100, R4 ;  /* 0x0000010003097824 */ /* 0x000fe200078e0204 */
[----:B01----:R-:W-:Y:S01]  /*20f0*/  MOV R10, R2 ;  /* 0x00000002000a7202 */ /* 0x003fe20000000f00 */
[----:B------:R-:W-:Y:S02]  /*2100*/  IMAD.MOV.U32 R11, RZ, RZ, RZ ;  /* 0x000000ffff0b7224 */ /* 0x000fe400078e00ff */
[----:B------:R-:W-:-:S04]  /*2110*/  VIADD R9, R9, 0x300 ;  /* 0x0000030009097836 */ /* 0x000fc80000000000 */
[----:B----4-:R-:W-:-:S05]  /*2120*/  IMAD.WIDE.U32 R6, R9, 0x8, R6 ;  /* 0x0000000809067825 */ /* 0x010fca00078e0006 */
[----:B------:R0:W-:Y:S02]  /*2130*/  REDG.E.ADD.64.STRONG.GPU desc[UR20][R6.64], R10 ;  /* 0x0000000a0600798e */ /* 0x0001e4000c12e514 */
.L_x_180:
[----:B------:R-:W-:Y:S05]  /*2140*/  BSYNC.RECONVERGENT B1 ;  /* 0x0000000000017941 */ /* 0x000fea0003800200 */
.L_x_179:
[----:B------:R-:W-:-:S07]  /*2150*/  VIADD R3, R3, 0x4 ;  /* 0x0000000403037836 */ /* 0x000fce0000000000 */
.L_x_172:
[----:B------:R-:W-:Y:S01]  /*2160*/  UISETP.NE.AND UP0, UPT, UR25, URZ, UPT ;  /* 0x000000ff1900728c */ /* 0x000fe2000bf05270 */
[----:B------:R-:W-:Y:S08]  /*2170*/  BSSY.RECONVERGENT B1, `(.L_x_171) ;  /* 0x0000029000017945 */ /* 0x000ff00003800200 */
[----:B------:R-:W-:Y:S05]  /*2180*/  BRA.U !UP0, `(.L_x_181) ;  /* 0x00000001089c7547 */ /* 0x000fea000b800000 */
[----:B------:R-:W-:-:S13]  /*2190*/  ISETP.NE.AND P0, PT, R5, RZ, PT ;  /* 0x000000ff0500720c */ /* 0x000fda0003f05270 */
[----:B------:R-:W-:Y:S05]  /*21a0*/  @!P0 BRA `(.L_x_182) ;  /* 0x0000000000648947 */ /* 0x000fea0003800000 */
[----:B0---4-:R-:W-:Y:S01]  /*21b0*/  IMAD R6, R3, 0x400, R0 ;  /* 0x0000040003067824 */ /* 0x011fe200078e0200 */
[----:B------:R-:W-:Y:S04]  /*21c0*/  BSSY.RECONVERGENT B2, `(.L_x_183) ;  /* 0x000000c000027945 */ /* 0x000fe80003800200 */
[----:B------:R-:W0:Y:S04]  /*21d0*/  LDS R2, [R6] ;  /* 0x0000000006027984 */ /* 0x000e280000000800 */
[----:B------:R-:W4:Y:S01]  /*21e0*/  LDS R9, [R6+0x400] ;  /* 0x0004000006097984 */ /* 0x000f220000000800 */
[----:B0-----:R-:W-:-:S02]  /*21f0*/  ISETP.NE.AND P0, PT, R2, RZ, PT ;  /* 0x000000ff0200720c */ /* 0x001fc40003f05270 */
[----:B----4-:R-:W-:-:S11]  /*2200*/  ISETP.NE.AND P1, PT, R9, RZ, PT ;  /* 0x000000ff0900720c */ /* 0x010fd60003f25270 */
[----:B------:R-:W-:Y:S05]  /*2210*/  @!P0 BRA `(.L_x_184) ;  /* 0x0000000000188947 */ /* 0x000fea0003800000 */
[----:B------:R-:W0:Y:S01]  /*2220*/  LDC.64 R6, c[0x0][0x380] ;  /* 0x0000e000ff067b82 */ /* 0x000e220000000a00 */
[----:B-1----:R-:W-:-:S04]  /*2230*/  IMAD R11, R3, 0x100, R4 ;  /* 0x00000100030b7824 */ /* 0x002fc800078e0204 */
[----:B0-----:R-:W-:-:S04]  /*2240*/  IMAD.WIDE.U32 R10, R11, 0x8, R6 ;  /* 0x000000080b0a7825 */ /* 0x001fc800078e0006 */
[----:B------:R-:W-:Y:S02]  /*2250*/  IMAD.MOV.U32 R6, RZ, RZ, R2 ;  /* 0x000000ffff067224 */ /* 0x000fe400078e0002 */
[----:B------:R-:W-:-:S05]  /*2260*/  IMAD.MOV.U32 R7, RZ, RZ, RZ ;  /* 0x000000ffff077224 */ /* 0x000fca00078e00ff */
[----:B------:R0:W-:Y:S02]  /*2270*/  REDG.E.ADD.64.STRONG.GPU desc[UR20][R10.64], R6 ;  /* 0x000000060a00798e */ /* 0x0001e4000c12e514 */
.L_x_184:
[----:B------:R-:W-:Y:S05]  /*2280*/  BSYNC.RECONVERGENT B2 ;  /* 0x0000000000027941 */ /* 0x000fea0003800200 */
.L_x_183:
[----:B------:R-:W-:Y:S04]  /*2290*/  BSSY.RECONVERGENT B2, `(.L_x_185) ;  /* 0x0000009000027945 */ /* 0x000fe80003800200 */
[----:B------:R-:W-:Y:S05]  /*22a0*/  @!P1 BRA `(.L_x_186) ;  /* 0x00000000001c9947 */ /* 0x000fea0003800000 */
[----:B0-----:R-:W0:Y:S01]  /*22b0*/  LDC.64 R6, c[0x0][0x380] ;  /* 0x0000e000ff067b82 */ /* 0x001e220000000a00 */
[----:B------:R-:W-:-:S05]  /*22c0*/  LEA R2, R3, R4, 0x8 ;  /* 0x0000000403027211 */ /* 0x000fca00078e40ff */
[----:B-1----:R-:W-:-:S04]  /*22d0*/  VIADD R11, R2, 0x100 ;  /* 0x00000100020b7836 */ /* 0x002fc80000000000 */
[----:B0-----:R-:W-:-:S04]  /*22e0*/  IMAD.WIDE.U32 R10, R11, 0x8, R6 ;  /* 0x000000080b0a7825 */ /* 0x001fc800078e0006 */
[----:B------:R-:W-:Y:S02]  /*22f0*/  IMAD.MOV.U32 R6, RZ, RZ, R9 ;  /* 0x000000ffff067224 */ /* 0x000fe400078e0009 */
[----:B------:R-:W-:-:S05]  /*2300*/  IMAD.MOV.U32 R7, RZ, RZ, RZ ;  /* 0x000000ffff077224 */ /* 0x000fca00078e00ff */
[----:B------:R4:W-:Y:S02]  /*2310*/  REDG.E.ADD.64.STRONG.GPU desc[UR20][R10.64], R6 ;  /* 0x000000060a00798e */ /* 0x0009e4000c12e514 */
.L_x_186:
[----:B------:R-:W-:Y:S05]  /*2320*/  BSYNC.RECONVERGENT B2 ;  /* 0x0000000000027941 */ /* 0x000fea0003800200 */
.L_x_185:
[----:B------:R-:W-:-:S07]  /*2330*/  VIADD R3, R3, 0x2 ;  /* 0x0000000203037836 */ /* 0x000fce0000000000 */
.L_x_182:
[----:B------:R-:W-:-:S09]  /*2340*/  UISETP.NE.AND UP0, UPT, UR9, URZ, UPT ;  /* 0x000000ff0900728c */ /* 0x000fd2000bf05270 */
[----:B------:R-:W-:Y:S05]  /*2350*/  BRA.U !UP0, `(.L_x_181) ;  /* 0x0000000108287547 */ /* 0x000fea000b800000 */
[----:B------:R-:W-:-:S05]  /*2360*/  IMAD R2, R3, 0x400, R0 ;  /* 0x0000040003027824 */ /* 0x000fca00078e0200 */
[----:B------:R-:W5:Y:S02]  /*2370*/  LDS R9, [R2] ;  /* 0x0000000002097984 */ /* 0x000f640000000800 */
[----:B-----5:R-:W-:-:S13]  /*2380*/  ISETP.NE.AND P0, PT, R9, RZ, PT ;  /* 0x000000ff0900720c */ /* 0x020fda0003f05270 */
[----:B------:R-:W-:Y:S05]  /*2390*/  @!P0 BRA `(.L_x_181) ;  /* 0x0000000000188947 */ /* 0x000fea0003800000 */
[----:B0---4-:R-:W0:Y:S01]  /*23a0*/  LDC.64 R6, c[0x0][0x380] ;  /* 0x0000e000ff067b82 */ /* 0x011e220000000a00 */
[----:B------:R-:W-:-:S04]  /*23b0*/  IMAD R3, R3, 0x100, R4 ;  /* 0x0000010003037824 */ /* 0x000fc800078e0204 */
[----:B0-----:R-:W-:Y:S01]  /*23c0*/  IMAD.WIDE.U32 R2, R3, 0x8, R6 ;  /* 0x0000000803027825 */ /* 0x001fe200078e0006 */
[----:B------:R-:W-:-:S03]  /*23d0*/  MOV R6, R9 ;  /* 0x0000000900067202 */ /* 0x000fc60000000f00 */
[----:B------:R-:W-:-:S05]  /*23e0*/  IMAD.MOV.U32 R7, RZ, RZ, RZ ;  /* 0x000000ffff077224 */ /* 0x000fca00078e00ff */
[----:B------:R0:W-:Y:S02]  /*23f0*/  REDG.E.ADD.64.STRONG.GPU desc[UR20][R2.64], R6 ;  /* 0x000000060200798e */ /* 0x0001e4000c12e514 */
.L_x_181:
[----:B------:R-:W-:Y:S05]  /*2400*/  BSYNC.RECONVERGENT B1 ;  /* 0x0000000000017941 */ /* 0x000fea0003800200 */
.L_x_171:
[----:B------:R-:W-:-:S13]  /*2410*/  ISETP.GT.U32.AND P0, PT, R4, 0x7f, PT ;  /* 0x0000007f0400780c */ /* 0x000fda0003f04070 */
[----:B------:R-:W-:Y:S05]  /*2420*/  @P0 BRA `(.L_x_152) ;  /* 0x0000000800900947 */ /* 0x000fea0003800000 */
[----:B------:R-:W-:Y:S01]  /*2430*/  UISETP.GE.U32.AND UP0, UPT, UR22, 0x7, UPT ;  /* 0x000000071600788c */ /* 0x000fe2000bf06070 */
[----:B0-----:R-:W-:-:S08]  /*2440*/  IMAD.MOV.U32 R3, RZ, RZ, RZ ;  /* 0x000000ffff037224 */ /* 0x001fd000078e00ff */
[----:B------:R-:W-:Y:S05]  /*2450*/  BRA.U !UP0, `(.L_x_187) ;  /* 0x0000000508147547 */ /* 0x000fea000b800000 */
[----:B------:R-:W0:Y:S01]  /*2460*/  LDC.64 R2, c[0x0][0x380] ;  /* 0x0000e000ff027b82 */ /* 0x000e220000000a00 */
[----:B------:R-:W-:-:S07]  /*2470*/  IMAD.MOV.U32 R9, RZ, RZ, RZ ;  /* 0x000000ffff097224 */ /* 0x000fce00078e00ff */
.L_x_204:
[C---:B01--4-:R-:W-:Y:S01]  /*2480*/  IMAD R11, R9.reuse, 0x400, R0 ;  /* 0x00000400090b7824 */ /* 0x053fe200078e0200 */
[----:B------:R-:W-:Y:S01]  /*2490*/  BSSY.RECONVERGENT B1, `(.L_x_188) ;  /* 0x0000011000017945 */ /* 0x000fe20003800200 */
[C---:B--23--:R-:W-:Y:S02]  /*24a0*/  IMAD R7, R9.reuse, 0x100, R4 ;  /* 0x0000010009077824 */ /* 0x04cfe400078e0204 */
[----:B------:R-:W-:Y:S01]  /*24b0*/  VIADD R9, R9, 0x8 ;  /* 0x0000000809097836 */ /* 0x000fe20000000000 */
[----:B---3--:R-:W1:Y:S01]  /*24c0*/  LDS R14, [R11+0x200] ;  /* 0x000200000b0e7984 */ /* 0x008e620000000800 */
[----:B0-----:R-:W-:-:S03]  /*24d0*/  IMAD.WIDE.U32 R6, R7, 0x8, R2 ;  /* 0x0000000807067825 */ /* 0x001fc600078e0002 */
[----:B------:R-:W0:Y:S04]  /*24e0*/  LDS R13, [R11+0x600] ;  /* 0x000600000b0d7984 */ /* 0x000e280000000800 */
[----:B--2---:R2:W3:Y:S04]  /*24f0*/  LDS R17, [R11+0xa00] ;  /* 0x000a00000b117984 */ /* 0x0044e80000000800 */
[----:B------:R2:W4:Y:S04]  /*2500*/  LDS R18, [R11+0xe00] ;  /* 0x000e00000b127984 */ /* 0x0005280000000800 */
[----:B------:R2:W2:Y:S04]  /*2510*/  LDS R19, [R11+0x1200] ;  /* 0x001200000b137984 */ /* 0x0004a80000000800 */
[----:B------:R0:W2:Y:S04]  /*2520*/  LDS R16, [R11+0x1600] ;  /* 0x001600000b107984 */ /* 0x0000a80000000800 */
[----:B------:R0:W2:Y:S04]  /*2530*/  LDS R12, [R11+0x1a00] ;  /* 0x001a00000b0c7984 */ /* 0x0000a80000000800 */
[----:B------:R0:W2:Y:S01]  /*2540*/  LDS R10, [R11+0x1e00] ;  /* 0x001e00000b0a7984 */ /* 0x0000a20000000800 */
[----:B-1----:R-:W-:-:S02]  /*2550*/  ISETP.NE.AND P0, PT, R14, RZ, PT ;  /* 0x000000ff0e00720c */ /* 0x002fc40003f05270 */
[----:B0-----:R-:W-:-:S11]  /*2560*/  ISETP.NE.AND P1, PT, R13, RZ, PT ;  /* 0x000000ff0d00720c */ /* 0x001fd60003f25270 */
[----:B---34-:R-:W-:Y:S05]  /*2570*/  @!P0 BRA `(.L_x_189) ;  /* 0x0000000000088947 */ /* 0x018fea0003800000 */
[----:B------:R-:W-:-:S05]  /*2580*/  HFMA2 R15, -RZ, RZ, 0, 0 ;  /* 0x00000000ff0f7431 */ /* 0x000fca00000001ff */
[----:B------:R0:W-:Y:S02]  /*2590*/  REDG.E.ADD.64.STRONG.GPU desc[UR20][R6.64+0x400], R14 ;  /* 0x0004000e0600798e */ /* 0x0001e4000c12e514 */
.L_x_189:
[----:B------:R-:W-:Y:S05]  /*25a0*/  BSYNC.RECONVERGENT B1 ;  /* 0x0000000000017941 */ /* 0x000fea0003800200 */
.L_x_188:
[----:B------:R-:W-:Y:S04]  /*25b0*/  BSSY.RECONVERGENT B1, `(.L_x_190) ;  /* 0x0000005000017945 */ /* 0x000fe80003800200 */
[----:B------:R-:W-:Y:S05]  /*25c0*/  @!P1 BRA `(.L_x_191) ;  /* 0x00000000000c9947 */ /* 0x000fea0003800000 */
[----:B0-----:R-:W-:Y:S02]  /*25d0*/  IMAD.MOV.U32 R14, RZ, RZ, R13 ;  /* 0x000000ffff0e7224 */ /* 0x001fe400078e000d */
[----:B------:R-:W-:-:S05]  /*25e0*/  IMAD.MOV.U32 R15, RZ, RZ, RZ ;  /* 0x000000ffff0f7224 */ /* 0x000fca00078e00ff */
[----:B------:R1:W-:Y:S02]  /*25f0*/  REDG.E.ADD.64.STRONG.GPU desc[UR20][R6.64+0xc00], R14 ;  /* 0x000c000e0600798e */ /* 0x0003e4000c12e514 */
.L_x_191:
[----:B------:R-:W-:Y:S05]  /*2600*/  BSYNC.RECONVERGENT B1 ;  /* 0x0000000000017941 */ /* 0x000fea0003800200 */
.L_x_190:
[----:B------:R-:W-:Y:S01]  /*2610*/  ISETP.NE.AND P6, PT, R17, RZ, PT ;  /* 0x000000ff1100720c */ /* 0x000fe20003fc5270 */
[----:B------:R-:W-:Y:S01]  /*2620*/  BSSY.RECONVERGENT B1, `(.L_x_192) ;  /* 0x000000b000017945 */ /* 0x000fe20003800200 */
[----:B------:R-:W-:Y:S02]  /*2630*/  ISETP.NE.AND P0, PT, R9, UR27, PT ;  /* 0x0000001b09007c0c */ /* 0x000fe4000bf05270 */
[----:B------:R-:W-:Y:S02]  /*2640*/  ISETP.NE.AND P1, PT, R18, RZ, PT ;  /* 0x000000ff1200720c */ /* 0x000fe40003f25270 */
[----:B--2---:R-:W-:Y:S02]  /*2650*/  ISETP.NE.AND P2, PT, R19, RZ, PT ;  /* 0x000000ff1300720c */ /* 0x004fe40003f45270 */
[----:B------:R-:W-:Y:S02]  /*2660*/  ISETP.NE.AND P3, PT, R16, RZ, PT ;  /* 0x000000ff1000720c */ /* 0x000fe40003f65270 */
[----:B------:R-:W-:-:S02]  /*2670*/  ISETP.NE.AND P4, PT, R12, RZ, PT ;  /* 0x000000ff0c00720c */ /* 0x000fc40003f85270 */
[----:B------:R-:W-:Y:S01]  /*2680*/  ISETP.NE.AND P5, PT, R10, RZ, PT ;  /* 0x000000ff0a00720c */ /* 0x000fe20003fa5270 */
[----:B------:R-:W-:-:S12]  /*2690*/  @!P6 BRA `(.L_x_193) ;  /* 0x00000000000ce947 */ /* 0x000fd80003800000 */
[----:B01----:R-:W-:Y:S02]  /*26a0*/  IMAD.MOV.U32 R14, RZ, RZ, R17 ;  /* 0x000000ffff0e7224 */ /* 0x003fe400078e0011 */
[----:B------:R-:W-:-:S05]  /*26b0*/  IMAD.MOV.U32 R15, RZ, RZ, RZ ;  /* 0x000000ffff0f7224 */ /* 0x000fca00078e00ff */
[----:B------:R2:W-:Y:S02]  /*26c0*/  REDG.E.ADD.64.STRONG.GPU desc[UR20][R6.64+0x1400], R14 ;  /* 0x0014000e0600798e */ /* 0x0005e4000c12e514 */
.L_x_193:
[----:B------:R-:W-:Y:S05]  /*26d0*/  BSYNC.RECONVERGENT B1 ;  /* 0x0000000000017941 */ /* 0x000fea0003800200 */
.L_x_192:
[----:B------:R-:W-:Y:S04]  /*26e0*/  BSSY.RECONVERGENT B1, `(.L_x_194) ;  /* 0x0000005000017945 */ /* 0x000fe80003800200 */
[----:B------:R-:W-:Y:S05]  /*26f0*/  @!P1 BRA `(.L_x_195) ;  /* 0x00000000000c9947 */ /* 0x000fea0003800000 */
[----:B012---:R-:W-:Y:S02]  /*2700*/  IMAD.MOV.U32 R14, RZ, RZ, R18 ;  /* 0x000000ffff0e7224 */ /* 0x007fe400078e0012 */
[----:B------:R-:W-:-:S05]  /*2710*/  IMAD.MOV.U32 R15, RZ, RZ, RZ ;  /* 0x000000ffff0f7224 */ /* 0x000fca00078e00ff */
[----:B------:R3:W-:Y:S02]  /*2720*/  REDG.E.ADD.64.STRONG.GPU desc[UR20][R6.64+0x1c00], R14 ;  /* 0x001c000e0600798e */ /* 0x0007e4000c12e514 */
.L_x_195:
[----:B------:R-:W-:Y:S05]  /*2730*/  BSYNC.RECONVERGENT B1 ;  /* 0x0000000000017941 */ /* 0x000fea0003800200 */
.L_x_194:
[----:B------:R-:W-:Y:S04]  /*2740*/  BSSY.RECONVERGENT B1, `(.L_x_196) ;  /* 0x0000005000017945 */ /* 0x000fe80003800200 */
[----:B------:R-:W-:Y:S05]  /*2750*/  @!P2 BRA `(.L_x_197) ;  /* 0x00000000000ca947 */ /* 0x000fea0003800000 */
[----:B0123--:R-:W-:Y:S01]  /*2760*/  MOV R14, R19 ;  /* 0x00000013000e7202 */ /* 0x00ffe20000000f00 */
[----:B------:R-:W-:-:S05]  /*2770*/  IMAD.MOV.U32 R15, RZ, RZ, RZ ;  /* 0x000000ffff0f7224 */ /* 0x000fca00078e00ff */
[----:B------:R4:W-:Y:S02]  /*2780*/  REDG.E.ADD.64.STRONG.GPU desc[UR20][R6.64+0x2400], R14 ;  /* 0x0024000e0600798e */ /* 0x0009e4000c12e514 */
.L_x_197:
[----:B------:R-:W-:Y:S05]  /*2790*/  BSYNC.RECONVERGENT B1 ;  /* 0x0000000000017941 */ /* 0x000fea0003800200 */
.L_x_196:
[----:B------:R-:W-:Y:S04]  /*27a0*/  BSSY.RECONVERGENT B1, `(.L_x_198) ;  /* 0x0000004000017945 */ /* 0x000fe80003800200 */
[----:B------:R-:W-:Y:S05]  /*27b0*/  @!P3 BRA `(.L_x_199) ;  /* 0x000000000008b947 */ /* 0x000fea0003800000 */
[----:B------:R-:W-:-:S05]  /*27c0*/  IMAD.MOV.U32 R17, RZ, RZ, RZ ;  /* 0x000000ffff117224 */ /* 0x000fca00078e00ff */
[----:B------:R0:W-:Y:S02]  /*27d0*/  REDG.E.ADD.64.STRONG.GPU desc[UR20][R6.64+0x2c00], R16 ;  /* 0x002c00100600798e */ /* 0x0001e4000c12e514 */
.L_x_199:
[----:B------:R-:W-:Y:S05]  /*27e0*/  BSYNC.RECONVERGENT B1 ;  /* 0x0000000000017941 */ /* 0x000fea0003800200 */
.L_x_198:
[----:B------:R-:W-:Y:S04]  /*27f0*/  BSSY.RECONVERGENT B1, `(.L_x_200) ;  /* 0x0000004000017945 */ /* 0x000fe80003800200 */
[----:B------:R-:W-:Y:S05]  /*2800*/  @!P4 BRA `(.L_x_201) ;  /* 0x000000000008c947 */ /* 0x000fea0003800000 */
[----:B------:R-:W-:-:S05]  /*2810*/  IMAD.MOV.U32 R13, RZ, RZ, RZ ;  /* 0x000000ffff0d7224 */ /* 0x000fca00078e00ff */
[----:B------:R0:W-:Y:S02]  /*2820*/  REDG.E.ADD.64.STRONG.GPU desc[UR20][R6.64+0x3400], R12 ;  /* 0x0034000c0600798e */ /* 0x0001e4000c12e514 */
.L_x_201:
[----:B------:R-:W-:Y:S05]  /*2830*/  BSYNC.RECONVERGENT B1 ;  /* 0x0000000000017941 */ /* 0x000fea0003800200 */
.L_x_200:
[----:B------:R-:W-:Y:S04]  /*2840*/  BSSY.RECONVERGENT B1, `(.L_x_202) ;  /* 0x0000004000017945 */ /* 0x000fe80003800200 */
[----:B------:R-:W-:Y:S05]  /*2850*/  @!P5 BRA `(.L_x_203) ;  /* 0x000000000008d947 */ /* 0x000fea0003800000 */
[----:B------:R-:W-:-:S05]  /*2860*/  IMAD.MOV.U32 R11, RZ, RZ, RZ ;  /* 0x000000ffff0b7224 */ /* 0x000fca00078e00ff */
[----:B------:R0:W-:Y:S02]  /*2870*/  REDG.E.ADD.64.STRONG.GPU desc[UR20][R6.64+0x3c00], R10 ;  /* 0x003c000a0600798e */ /* 0x0001e4000c12e514 */
.L_x_203:
[----:B------:R-:W-:Y:S05]  /*2880*/  BSYNC.RECONVERGENT B1 ;  /* 0x0000000000017941 */ /* 0x000fea0003800200 */
.L_x_202:
[----:B------:R-:W-:Y:S05]  /*2890*/  @P0 BRA `(.L_x_204) ;  /* 0xfffffff800f80947 */ /* 0x000fea000383ffff */
[----:B------:R-:W-:-:S07]  /*28a0*/  IMAD.U32 R3, RZ, RZ, UR27 ;  /* 0x0000001bff037e24 */ /* 0x000fce000f8e00ff */
.L_x_187:
[----:B------:R-:W-:-:S09]  /*28b0*/  UISETP.NE.AND UP0, UPT, UR24, URZ, UPT ;  /* 0x000000ff1800728c */ /* 0x000fd2000bf05270 */
[----:B------:R-:W-:Y:S05]  /*28c0*/  BRA.U !UP0, `(.L_x_152) ;  /* 0x0000000508687547 */ /* 0x000fea000b800000 */
[----:B------:R-:W-:-:S13]  /*28d0*/  ISETP.GE.U32.AND P0, PT, R8, 0x3, PT ;  /* 0x000000030800780c */ /* 0x000fda0003f06070 */
[----:B------:R-:W-:Y:S05]  /*28e0*/  @!P0 BRA `(.L_x_205) ;  /* 0x0000000000bc8947 */ /* 0x000fea0003800000 */
[----:B01234-:R-:W-:Y:S01]  /*28f0*/  IMAD R7, R3, 0x400, R0 ;  /* 0x0000040003077824 */ /* 0x01ffe200078e0200 */
[----:B------:R-:W-:Y:S04]  /*2900*/  BSSY.RECONVERGENT B1, `(.L_x_206) ;  /* 0x000000f000017945 */ /* 0x000fe80003800200 */
[----:B------:R-:W0:Y:S04]  /*2910*/  LDS R10, [R7+0x200] ;  /* 0x00020000070a7984 */ /* 0x000e280000000800 */
[----:B------:R-:W1:Y:S04]  /*2920*/  LDS R12, [R7+0x600] ;  /* 0x00060000070c7984 */ /* 0x000e680000000800 */
[----:B------:R-:W2:Y:S04]  /*2930*/  LDS R6, [R7+0xa00] ;  /* 0x000a000007067984 */ /* 0x000ea80000000800 */
[----:B------:R-:W3:Y:S01]  /*2940*/  LDS R2, [R7+0xe00] ;  /* 0x000e000007027984 */ /* 0x000ee20000000800 */
[----:B0-----:R-:W-:-:S02]  /*2950*/  ISETP.NE.AND P0, PT, R10, RZ, PT ;  /* 0x000000ff0a00720c */ /* 0x001fc40003f05270 */
[----:B-1----:R-:W-:Y:S02]  /*2960*/  ISETP.NE.AND P1, PT, R12, RZ, PT ;  /* 0x000000ff0c00720c */ /* 0x002fe40003f25270 */
[----:B--2---:R-:W-:Y:S02]  /*2970*/  ISETP.NE.AND P2, PT, R6, RZ, PT ;  /* 0x000000ff0600720c */ /* 0x004fe40003f45270 */
[----:B---3--:R-:W-:-:S07]  /*2980*/  ISETP.NE.AND P3, PT, R2, RZ, PT ;  /* 0x000000ff0200720c */ /* 0x008fce0003f65270 */
[----:B------:R-:W-:Y:S06]  /*2990*/  @!P0 BRA `(.L_x_207) ;  /* 0x0000000000148947 */ /* 0x000fec0003800000 */
[----:B------:R-:W0:Y:S01]  /*29a0*/  LDC.64 R8, c[0x0][0x380] ;  /* 0x0000e000ff087b82 */ /* 0x000e220000000a00 */
[----:B------:R-:W-:Y:S01]  /*29b0*/  LEA R7, R3, R4, 0x8 ;  /* 0x0000000403077211 */ /* 0x000fe200078e40ff */
[----:B------:R-:W-:-:S04]  /*29c0*/  IMAD.MOV.U32 R11, RZ, RZ, RZ ;  /* 0x000000ffff0b7224 */ /* 0x000fc800078e00ff */
[----:B0-----:R-:W-:-:S05]  /*29d0*/  IMAD.WIDE.U32 R8, R7, 0x8, R8 ;  /* 0x0000000807087825 */ /* 0x001fca00078e0008 */
[----:B------:R0:W-:Y:S02]  /*29e0*/  REDG.E.ADD.64.STRONG.GPU desc[UR20][R8.64+0x400], R10 ;  /* 0x0004000a0800798e */ /* 0x0001e4000c12e514 */
.L_x_207:
[----:B------:R-:W-:Y:S05]  /*29f0*/  BSYNC.RECONVERGENT B1 ;  /* 0x0000000000017941 */ /* 0x000fea0003800200 */
.L_x_206:
[----:B------:R-:W-:Y:S04]  /*2a00*/  BSSY.RECONVERGENT B1, `(.L_x_208) ;  /* 0x0000009000017945 */ /* 0x000fe80003800200 */
[----:B------:R-:W-:Y:S05]  /*2a10*/  @!P1 BRA `(.L_x_209) ;  /* 0x00000000001c9947 */ /* 0x000fea0003800000 */
[----:B0-----:R-:W0:Y:S01]  /*2a20*/  LDC.64 R8, c[0x0][0x380] ;  /* 0x0000e000ff087b82 */ /* 0x001e220000000a00 */
[----:B------:R-:W-:Y:S02]  /*2a30*/  IMAD R7, R3, 0x100, R4 ;  /* 0x0000010003077824 */ /* 0x000fe400078e0204 */
[----:B------:R-:W-:Y:S02]  /*2a40*/  IMAD.MOV.U32 R10, RZ, RZ, R12 ;  /* 0x000000ffff0a7224 */ /* 0x000fe400078e000c */
[----:B------:R-:W-:Y:S02]  /*2a50*/  VIADD R7, R7, 0x100 ;  /* 0x0000010007077836 */ /* 0x000fe40000000000 */
[----:B------:R-:W-:Y:S02]  /*2a60*/  IMAD.MOV.U32 R11, RZ, RZ, RZ ;  /* 0x000000ffff0b7224 */ /* 0x000fe400078e00ff */
[----:B0-----:R-:W-:-:S05]  /*2a70*/  IMAD.WIDE.U32 R8, R7, 0x8, R8 ;  /* 0x0000000807087825 */ /* 0x001fca00078e0008 */
[----:B------:R1:W-:Y:S02]  /*2a80*/  REDG.E.ADD.64.STRONG.GPU desc[UR20][R8.64+0x400], R10 ;  /* 0x0004000a0800798e */ /* 0x0003e4000c12e514 */
.L_x_209:
[----:B------:R-:W-:Y:S05]  /*2a90*/  BSYNC.RECONVERGENT B1 ;  /* 0x0000000000017941 */ /* 0x000fea0003800200 */
.L_x_208:
[----:B------:R-:W-:Y:S04]  /*2aa0*/  BSSY.RECONVERGENT B1, `(.L_x_210) ;  /* 0x0000008000017945 */ /* 0x000fe80003800200 */
[----:B------:R-:W-:Y:S05]  /*2ab0*/  @!P2 BRA `(.L_x_211) ;  /* 0x000000000018a947 */ /* 0x000fea0003800000 */
[----:B01----:R-:W0:Y:S01]  /*2ac0*/  LDC.64 R8, c[0x0][0x380] ;  /* 0x0000e000ff087b82 */ /* 0x003e220000000a00 */
[----:B------:R-:W-:-:S05]  /*2ad0*/  IMAD R7, R3, 0x100, R4 ;  /* 0x0000010003077824 */ /* 0x000fca00078e0204 */
[----:B------:R-:W-:-:S05]  /*2ae0*/  IADD3 R7, PT, PT, R7, 0x200, RZ ;  /* 0x0000020007077810 */ /* 0x000fca0007ffe0ff */
[----:B0-----:R-:W-:-:S04]  /*2af0*/  IMAD.WIDE.U32 R8, R7, 0x8, R8 ;  /* 0x0000000807087825 */ /* 0x001fc800078e0008 */
[----:B------:R-:W-:-:S05]  /*2b00*/  IMAD.MOV.U32 R7, RZ, RZ, RZ ;  /* 0x000000ffff077224 */ /* 0x000fca00078e00ff */
[----:B------:R2:W-:Y:S02]  /*2b10*/  REDG.E.ADD.64.STRONG.GPU desc[UR20][R8.64+0x400], R6 ;  /* 0x000400060800798e */ /* 0x0005e4000c12e514 */
.L_x_211:
[----:B------:R-:W-:Y:S05]  /*2b20*/  BSYNC.RECONVERGENT B1 ;  /* 0x0000000000017941 */ /* 0x000fea0003800200 */
.L_x_210:
[----:B------:R-:W-:Y:S04]  /*2b30*/  BSSY.RECONVERGENT B1, `(.L_x_212) ;  /* 0x0000009000017945 */ /* 0x000fe80003800200 */
[----:B------:R-:W-:Y:S05]  /*2b40*/  @!P3 BRA `(.L_x_213) ;  /* 0x00000000001cb947 */ /* 0x000fea0003800000 */
[----:B--2---:R-:W2:Y:S01]  /*2b50*/  LDC.64 R6, c[0x0][0x380] ;  /* 0x0000e000ff067b82 */ /* 0x004ea20000000a00 */
[----:B01----:R-:W-:Y:S02]  /*2b60*/  IMAD R9, R3, 0x100, R4 ;  /* 0x0000010003097824 */ /* 0x003fe400078e0204 */
[----:B------:R-:W-:Y:S02]  /*2b70*/  IMAD.MOV.U32 R8, RZ, RZ, R2 ;  /* 0x000000ffff087224 */ /* 0x000fe400078e0002 */
[----:B------:R-:W-:-:S04]  /*2b80*/  VIADD R9, R9, 0x300 ;  /* 0x0000030009097836 */ /* 0x000fc80000000000 */
[----:B--2---:R-:W-:-:S04]  /*2b90*/  IMAD.WIDE.U32 R6, R9, 0x8, R6 ;  /* 0x0000000809067825 */ /* 0x004fc800078e0006 */
[----:B------:R-:W-:-:S05]  /*2ba0*/  IMAD.MOV.U32 R9, RZ, RZ, RZ ;  /* 0x000000ffff097224 */ /* 0x000fca00078e00ff */
[----:B------:R3:W-:Y:S02]  /*2bb0*/  REDG.E.ADD.64.STRONG.GPU desc[UR20][R6.64+0x400], R8 ;  /* 0x000400080600798e */ /* 0x0007e4000c12e514 */
.L_x_213:
[----:B------:R-:W-:Y:S05]  /*2bc0*/  BSYNC.RECONVERGENT B1 ;  /* 0x0000000000017941 */ /* 0x000fea0003800200 */
.L_x_212:
[----:B------:R-:W-:-:S07]  /*2bd0*/  VIADD R3, R3, 0x4 ;  /* 0x0000000403037836 */ /* 0x000fce0000000000 */
.L_x_205:
[----:B------:R-:W-:-:S09]  /*2be0*/  UISETP.NE.AND UP0, UPT, UR25, URZ, UPT ;  /* 0x000000ff1900728c */ /* 0x000fd2000bf05270 */
[----:B------:R-:W-:Y:S05]  /*2bf0*/  BRA.U !UP0, `(.L_x_152) ;  /* 0x00000001089c7547 */ /* 0x000fea000b800000 */
[----:B------:R-:W-:-:S13]  /*2c00*/  ISETP.NE.AND P0, PT, R5, RZ, PT ;  /* 0x000000ff0500720c */ /* 0x000fda0003f05270 */
[----:B------:R-:W-:Y:S05]  /*2c10*/  @!P0 BRA `(.L_x_214) ;  /* 0x0000000000648947 */ /* 0x000fea0003800000 */
[----:B01234-:R-:W-:Y:S01]  /*2c20*/  LEA R6, R3, R0, 0xa ;  /* 0x0000000003067211 */ /* 0x01ffe200078e50ff */
[----:B------:R-:W-:Y:S04]  /*2c30*/  BSSY.RECONVERGENT B1, `(.L_x_215) ;  /* 0x000000c000017945 */ /* 0x000fe80003800200 */
[----:B------:R-:W0:Y:S04]  /*2c40*/  LDS R2, [R6+0x200] ;  /* 0x0002000006027984 */ /* 0x000e280000000800 */
[----:B------:R-:W1:Y:S01]  /*2c50*/  LDS R5, [R6+0x600] ;  /* 0x0006000006057984 */ /* 0x000e620000000800 */
[----:B0-----:R-:W-:-:S02]  /*2c60*/  ISETP.NE.AND P0, PT, R2, RZ, PT ;  /* 0x000000ff0200720c */ /* 0x001fc40003f05270 */
[----:B-1----:R-:W-:-:S11]  /*2c70*/  ISETP.NE.AND P1, PT, R5, RZ, PT ;  /* 0x000000ff0500720c */ /* 0x002fd60003f25270 */
[----:B------:R-:W-:Y:S05]  /*2c80*/  @!P0 BRA `(.L_x_216) ;  /* 0x0000000000188947 */ /* 0x000fea0003800000 */
[----:B------:R-:W0:Y:S01]  /*2c90*/  LDC.64 R6, c[0x0][0x380] ;  /* 0x0000e000ff067b82 */ /* 0x000e220000000a00 */
[----:B------:R-:W-:-:S04]  /*2ca0*/  IMAD R9, R3, 0x100, R4 ;  /* 0x0000010003097824 */ /* 0x000fc800078e0204 */
[----:B0-----:R-:W-:-:S04]  /*2cb0*/  IMAD.WIDE.U32 R8, R9, 0x8, R6 ;  /* 0x0000000809087825 */ /* 0x001fc800078e0006 */
[----:B------:R-:W-:Y:S02]  /*2cc0*/  IMAD.MOV.U32 R6, RZ, RZ, R2 ;  /* 0x000000ffff067224 */ /* 0x000fe400078e0002 */
[----:B------:R-:W-:-:S05]  /*2cd0*/  IMAD.MOV.U32 R7, RZ, RZ, RZ ;  /* 0x000000ffff077224 */ /* 0x000fca00078e00ff */
[----:B------:R0:W-:Y:S02]  /*2ce0*/  REDG.E.ADD.64.STRONG.GPU desc[UR20][R8.64+0x400], R6 ;  /* 0x000400060800798e */ /* 0x0001e4000c12e514 */
.L_x_216:
[----:B------:R-:W-:Y:S05]  /*2cf0*/  BSYNC.RECONVERGENT B1 ;  /* 0x0000000000017941 */ /* 0x000fea0003800200 */
.L_x_215:
[----:B------:R-:W-:Y:S04]  /*2d00*/  BSSY.RECONVERGENT B1, `(.L_x_217) ;  /* 0x0000009000017945 */ /* 0x000fe80003800200 */
[----:B------:R-:W-:Y:S05]  /*2d10*/  @!P1 BRA `(.L_x_218) ;  /* 0x00000000001c9947 */ /* 0x000fea0003800000 */
[----:B0-----:R-:W0:Y:S01]  /*2d20*/  LDC.64 R6, c[0x0][0x380] ;  /* 0x0000e000ff067b82 */ /* 0x001e220000000a00 */
[----:B------:R-:W-:-:S04]  /*2d30*/  IMAD R2, R3, 0x100, R4 ;  /* 0x0000010003027824 */ /* 0x000fc800078e0204 */
[----:B------:R-:W-:-:S04]  /*2d40*/  VIADD R9, R2, 0x100 ;  /* 0x0000010002097836 */ /* 0x000fc80000000000 */
[----:B0-----:R-:W-:-:S04]  /*2d50*/  IMAD.WIDE.U32 R8, R9, 0x8, R6 ;  /* 0x0000000809087825 */ /* 0x001fc800078e0006 */
[----:B------:R-:W-:Y:S02]  /*2d60*/  HFMA2 R7, -RZ, RZ, 0, 0 ;  /* 0x00000000ff077431 */ /* 0x000fe400000001ff */
[----:B------:R-:W-:-:S05]  /*2d70*/  IMAD.MOV.U32 R6, RZ, RZ, R5 ;  /* 0x000000ffff067224 */ /* 0x000fca00078e0005 */
[----:B------:R1:W-:Y:S02]  /*2d80*/  REDG.E.ADD.64.STRONG.GPU desc[UR20][R8.64+0x400], R6 ;  /* 0x000400060800798e */ /* 0x0003e4000c12e514 */
.L_x_218:
[----:B------:R-:W-:Y:S05]  /*2d90*/  BSYNC.RECONVERGENT B1 ;  /* 0x0000000000017941 */ /* 0x000fea0003800200 */
.L_x_217:
[----:B------:R-:W-:-:S07]  /*2da0*/  VIADD R3, R3, 0x2 ;  /* 0x0000000203037836 */ /* 0x000fce0000000000 */
.L_x_214:
[----:B------:R-:W-:-:S09]  /*2db0*/  UISETP.NE.AND UP0, UPT, UR9, URZ, UPT ;  /* 0x000000ff0900728c */ /* 0x000fd2000bf05270 */
[----:B------:R-:W-:Y:S05]  /*2dc0*/  BRA.U !UP0, `(.L_x_152) ;  /* 0x0000000108287547 */ /* 0x000fea000b800000 */
[----:B------:R-:W-:-:S05]  /*2dd0*/  IMAD R2, R3, 0x400, R0 ;  /* 0x0000040003027824 */ /* 0x000fca00078e0200 */
[----:B------:R-:W5:Y:S02]  /*2de0*/  LDS R5, [R2+0x200] ;  /* 0x0002000002057984 */ /* 0x000f640000000800 */
[----:B-----5:R-:W-:-:S13]  /*2df0*/  ISETP.NE.AND P0, PT, R5, RZ, PT ;  /* 0x000000ff0500720c */ /* 0x020fda0003f05270 */
[----:B------:R-:W-:Y:S05]  /*2e00*/  @!P0 BRA `(.L_x_152) ;  /* 0x0000000000188947 */ /* 0x000fea0003800000 */
[----:B01234-:R-:W0:Y:S01]  /*2e10*/  LDC.64 R6, c[0x0][0x380] ;  /* 0x0000e000ff067b82 */ /* 0x01fe220000000a00 */
[----:B------:R-:W-:-:S04]  /*2e20*/  IMAD R3, R3, 0x100, R4 ;  /* 0x0000010003037824 */ /* 0x000fc800078e0204 */
[----:B0-----:R-:W-:-:S04]  /*2e30*/  IMAD.WIDE.U32 R2, R3, 0x8, R6 ;  /* 0x0000000803027825 */ /* 0x001fc800078e0006 */
[----:B------:R-:W-:Y:S02]  /*2e40*/  IMAD.MOV.U32 R6, RZ, RZ, R5 ;  /* 0x000000ffff067224 */ /* 0x000fe400078e0005 */
[----:B------:R-:W-:-:S05]  /*2e50*/  IMAD.MOV.U32 R7, RZ, RZ, RZ ;  /* 0x000000ffff077224 */ /* 0x000fca00078e00ff */
[----:B------:R0:W-:Y:S02]  /*2e60*/  REDG.E.ADD.64.STRONG.GPU desc[UR20][R2.64+0x400], R6 ;  /* 0x000400060200798e */ /* 0x0001e4000c12e514 */
.L_x_152:
[----:B------:R-:W-:Y:S05]  /*2e70*/  BSYNC.RECONVERGENT B0 ;  /* 0x0000000000007941 */ /* 0x000fea0003800200 */
.L_x_151:
[----:B------:R-:W-:Y:S01]  /*2e80*/  BAR.SYNC.DEFER_BLOCKING 0x0 ;  /* 0x0000000000007b1d */ /* 0x000fe20000010000 */
[----:B------:R-:W-:-:S04]  /*2e90*/  UIADD3 UR6, UP0, UPT, UR6, 0x1, URZ ;  /* 0x0000000106067890 */ /* 0x000fc8000ff1e0ff */
[----:B------:R-:W-:Y:S02]  /*2ea0*/  UIADD3.X UR7, UPT, UPT, URZ, UR7, URZ, UP0, !UPT ;  /* 0x00000007ff077290 */ /* 0x000fe400087fe4ff */
[----:B------:R-:W-:-:S04]  /*2eb0*/  UISETP.NE.U32.AND UP0, UPT, UR6, UR11, UPT ;  /* 0x0000000b0600728c */ /* 0x000fc8000bf05070 */
[----:B------:R-:W-:-:S09]  /*2ec0*/  UISETP.NE.AND.EX UP0, UPT, UR7, UR12, UPT, UP0 ;  /* 0x0000000c0700728c */ /* 0x000fd2000bf05300 */
[----:B------:R-:W-:Y:S05]  /*2ed0*/  BRA.U UP0, `(.L_x_219) ;  /* 0xffffffd100f07547 */ /* 0x000fea000b83ffff */
[----:B------:R-:W-:Y:S05]  /*2ee0*/  EXIT ;  /* 0x000000000000794d */ /* 0x000fea0003800000 */
.L_x_220:
        /* <DEDUP_REMOVED lines=9> */
.L_x_235:


//--------------------- .text._ZN3cub18CUB_300001_SM_10306detail10radix_sort31DeviceRadixSortSingleTileKernelINS1_5radix10policy_hubIiiyE10Policy1000ELNS0_9SortOrderE0EiiyNS1_21identity_decomposer_tEEEvPKT1_PSA_PKT2_PSE_T3_iiT4_ --------------------------
	.section	.text._ZN3cub18CUB_300001_SM_10306detail10radix_sort31DeviceRadixSortSingleTileKernelINS1_5radix10policy_hubIiiyE10Policy1000ELNS0_9SortOrderE0EiiyNS1_21identity_decomposer_tEEEvPKT1_PSA_PKT2_PSE_T3_iiT4_,"ax",@progbits
	.align	128
        .global         _ZN3cub18CUB_300001_SM_10306detail10radix_sort31DeviceRadixSortSingleTileKernelINS1_5radix10policy_hubIiiyE10Policy1000ELNS0_9SortOrderE0EiiyNS1_21identity_decomposer_tEEEvPKT1_PSA_PKT2_PSE_T3_iiT4_
        .type           _ZN3cub18CUB_300001_SM_10306detail10radix_sort31DeviceRadixSortSingleTileKernelINS1_5radix10policy_hubIiiyE10Policy1000ELNS0_9SortOrderE0EiiyNS1_21identity_decomposer_tEEEvPKT1_PSA_PKT2_PSE_T3_iiT4_,@function
        .size           _ZN3cub18CUB_300001_SM_10306detail10radix_sort31DeviceRadixSortSingleTileKernelINS1_5radix10policy_hubIiiyE10Policy1000ELNS0_9SortOrderE0EiiyNS1_21identity_decomposer_tEEEvPKT1_PSA_PKT2_PSE_T3_iiT4_,(.L_x_236 - _ZN3cub18CUB_300001_SM_10306detail10radix_sort31DeviceRadixSortSingleTileKernelINS1_5radix10policy_hubIiiyE10Policy1000ELNS0_9SortOrderE0EiiyNS1_21identity_decomposer_tEEEvPKT1_PSA_PKT2_PSE_T3_iiT4_)
        .other          _ZN3cub18CUB_300001_SM_10306detail10radix_sort31DeviceRadixSortSingleTileKernelINS1_5radix10policy_hubIiiyE10Policy1000ELNS0_9SortOrderE0EiiyNS1_21identity_decomposer_tEEEvPKT1_PSA_PKT2_PSE_T3_iiT4_,@"STO_CUDA_ENTRY STV_DEFAULT"
_ZN3cub18CUB_300001_SM_10306detail10radix_sort31DeviceRadixSortSingleTileKernelINS1_5radix10policy_hubIiiyE10Policy1000ELNS0_9SortOrderE0EiiyNS1_21identity_decomposer_tEEEvPKT1_PSA_PKT2_PSE_T3_iiT4_:
.text._ZN3cub18CUB_300001_SM_10306detail10radix_sort31DeviceRadixSortSingleTileKernelINS1_5radix10policy_hubIiiyE10Policy1000ELNS0_9SortOrderE0EiiyNS1_21identity_decomposer_tEEEvPKT1_PSA_PKT2_PSE_T3_iiT4_:
[----:B------:R-:W-:Y:S01]  /*0000*/  LDC R1, c[0x0][0x37c] ;  /* 0x0000df00ff017b82 */ /* 0x000fe20000000800 */
[----:B------:R-:W0:Y:S01]  /*0010*/  S2R R0, SR_TID.X ;  /* 0x0000000000007919 */ /* 0x000e220000002100 */
[----:B------:R-:W1:Y:S06]  /*0020*/  LDCU UR4, c[0x0][0x3a0] ;  /* 0x00007400ff0477ac */ /* 0x000e6c0008000800 */
[----:B------:R-:W2:Y:S01]  /*0030*/  LDC.64 R6, c[0x0][0x380] ;  /* 0x0000e000ff067b82 */ /* 0x000ea20000000a00 */
[----:B------:R-:W3:Y:S01]  /*0040*/  LDCU.64 UR8, c[0x0][0x358] ;  /* 0x00006b00ff0877ac */ /* 0x000ee20008000a00 */
[----:B------:R-:W4:Y:S01]  /*0050*/  LDCU UR10, c[0x0][0x3ac] ;  /* 0x00007580ff0a77ac */ /* 0x000f220008000800 */
[----:B0-----:R-:W-:-:S04]  /*0060*/  IMAD R9, R0, 0x13, RZ ;  /* 0x0000001300097824 */ /* 0x001fc800078e02ff */
[C---:B------:R-:W-:Y:S01]  /*0070*/  VIADD R4, R9.reuse, 0x1 ;  /* 0x0000000109047836 */ /* 0x040fe20000000000 */
[C---:B-1----:R-:W-:Y:S01]  /*0080*/  ISETP.GE.AND P6, PT, R9.reuse, UR4, PT ;  /* 0x0000000409007c0c */ /* 0x042fe2000bfc6270 */
[C---:B------:R-:W-:Y:S02]  /*0090*/  VIADD R8, R9.reuse, 0x5 ;  /* 0x0000000509087836 */ /* 0x040fe40000000000 */
[C---:B--2---:R-:W-:Y:S01]  /*00a0*/  IMAD.WIDE.U32 R6, R9.reuse, 0x4, R6 ;  /* 0x0000000409067825 */ /* 0x044fe200078e0006 */
[----:B------:R-:W-:Y:S02]  /*00b0*/  ISETP.GE.AND P5, PT, R4, UR4, PT ;  /* 0x0000000404007c0c */ /* 0x000fe4000bfa6270 */
[----:B------:R-:W-:Y:S01]  /*00c0*/  ISETP.GE.AND P1, PT, R8, UR4, PT ;  /* 0x0000000408007c0c */ /* 0x000fe2000bf26270 */
[C---:B------:R-:W-:Y:S01]  /*00d0*/  VIADD R5, R9.reuse, 0x2 ;  /* 0x0000000209057836 */ /* 0x040fe20000000000 */
[----:B------:R-:W-:Y:S01]  /*00e0*/  P2R R46, PR, RZ, 0x20 ;  /* 0x00000020ff2e7803 */ /* 0x000fe20000000000 */
[C---:B------:R-:W-:Y:S01]  /*00f0*/  VIADD R10, R9.reuse, 0x6 ;  /* 0x00000006090a7836 */ /* 0x040fe20000000000 */
[----:B------:R-:W-:Y:S01]  /*0100*/  P2R R49, PR, RZ, 0x2 ;  /* 0x00000002ff317803 */ /* 0x000fe20000000000 */
[----:B------:R-:W-:Y:S01]  /*0110*/  VIADD R4, R9, 0x3 ;  /* 0x0000000309047836 */ /* 0x000fe20000000000 */
[----:B------:R-:W-:Y:S01]  /*0120*/  ISETP.GE.AND P4, PT, R5, UR4, PT ;  /* 0x0000000405007c0c */ /* 0x000fe2000bf86270 */
[C---:B------:R-:W-:Y:S01]  /*0130*/  VIADD R5, R9.reuse, 0x4 ;  /* 0x0000000409057836 */ /* 0x040fe20000000000 */
[----:B------:R-:W-:Y:S01]  /*0140*/  ISETP.GE.AND P0, PT, R10, UR4, PT ;  /* 0x000000040a007c0c */ /* 0x000fe2000bf06270 */
[----:B------:R-:W-:Y:S01]  /*0150*/  VIADD R29, R9, 0x9 ;  /* 0x00000009091d7836 */ /* 0x000fe20000000000 */
[----:B------:R-:W-:Y:S01]  /*0160*/  ISETP.GE.AND P3, PT, R4, UR4, PT ;  /* 0x0000000404007c0c */ /* 0x000fe2000bf66270 */
[----:B---3--:R-:W2:Y:S01]  /*0170*/  @!P5 LDG.E R8, desc[UR8][R6.64+0x4] ;  /* 0x000004080608d981 */ /* 0x008ea2000c1e1900 */
[----:B------:R-:W-:Y:S01]  /*0180*/  ISETP.GE.AND P2, PT, R5, UR4, PT ;  /* 0x0000000405007c0c */ /* 0x000fe2000bf46270 */
[C---:B------:R-:W-:Y:S01]  /*0190*/  VIADD R4, R9.reuse, 0x7 ;  /* 0x0000000709047836 */ /* 0x040fe20000000000 */
[----:B------:R-:W-:Y:S01]  /*01a0*/  P2R R50, PR, RZ, 0x1 ;  /* 0x00000001ff327803 */ /* 0x000fe20000000000 */
[----:B------:R-:W3:Y:S01]  /*01b0*/  @!P1 LDG.E R35, desc[UR8][R6.64+0x14] ;  /* 0x0000140806239981 */ /* 0x000ee2000c1e1900 */
[C---:B------:R-:W-:Y:S01]  /*01c0*/  VIADD R5, R9.reuse, 0x8 ;  /* 0x0000000809057836 */ /* 0x040fe20000000000 */
[----:B------:R-:W-:Y:S01]  /*01d0*/  P2R R47, PR, RZ, 0x8 ;  /* 0x00000008ff2f7803 */ /* 0x000fe20000000000 */
[C---:B------:R-:W-:Y:S01]  /*01e0*/  VIADD R30, R9.reuse, 0xa ;  /* 0x0000000a091e7836 */ /* 0x040fe20000000000 */
[----:B------:R-:W4:Y:S01]  /*01f0*/  @!P4 LDG.E R10, desc[UR8][R6.64+0x8] ;  /* 0x00000808060ac981 */ /* 0x000f22000c1e1900 */
[C---:B------:R-:W-:Y:S01]  /*0200*/  VIADD R31, R9.reuse, 0xb ;  /* 0x0000000b091f7836 */ /* 0x040fe20000000000 */
[----:B------:R-:W-:Y:S01]  /*0210*/  P2R R48, PR, RZ, 0x4 ;  /* 0x00000004ff307803 */ /* 0x000fe20000000000 */
[C---:B------:R-:W-:Y:S01]  /*0220*/  VIADD R32, R9.reuse, 0xc ;  /* 0x0000000c09207836 */ /* 0x040fe20000000000 */
[----:B------:R-:W3:Y:S01]  /*0230*/  @!P3 LDG.E R11, desc[UR8][R6.64+0xc] ;  /* 0x00000c08060bb981 */ /* 0x000ee2000c1e1900 */
[----:B------:R-:W-:Y:S01]  /*0240*/  VIADD R33, R9, 0x10 ;  /* 0x0000001009217836 */ /* 0x000fe20000000000 */
[----:B------:R-:W-:-:S02]  /*0250*/  P2R R45, PR, RZ, 0x10 ;  /* 0x00000010ff2d7803 */ /* 0x000fc40000000000 */
[----:B------:R-:W3:Y:S04]  /*0260*/  @!P2 LDG.E R34, desc[UR8][R6.64+0x10] ;  /* 0x000010080622a981 */ /* 0x000ee8000c1e1900 */
[----:B------:R-:W3:Y:S01]  /*0270*/  @!P0 LDG.E R36, desc[UR8][R6.64+0x18] ;  /* 0x0000180806248981 */ /* 0x000ee2000c1e1900 */
[----:B------:R-:W-:-:S03]  /*0280*/  ISETP.GE.AND P0, PT, R4, UR4, PT ;  /* 0x0000000404007c0c */ /* 0x000fc6000bf06270 */
[----:B------:R-:W3:Y:S01]  /*0290*/  @!P6 LDG.E R61, desc[UR8][R6.64] ;  /* 0x00000008063de981 */ /* 0x000ee2000c1e1900 */
[----:B------:R-:W-:-:S09]  /*02a0*/  P2R R51, PR, RZ, 0x1 ;  /* 0x00000001ff337803 */ /* 0x000fd20000000000 */
[----:B------:R-:W3:Y:S01]  /*02b0*/  @!P0 LDG.E R37, desc[UR8][R6.64+0x1c] ;  /* 0x00001c0806258981 */ /* 0x000ee2000c1e1900 */
[----:B------:R-:W-:Y:S02]  /*02c0*/  ISETP.GE.AND P0, PT, R5, UR4, PT ;  /* 0x0000000405007c0c */ /* 0x000fe4000bf06270 */
[----:B------:R-:W0:Y:S02]  /*02d0*/  LDC.64 R4, c[0x0][0x390] ;  /* 0x0000e400ff047b82 */ /* 0x000e240000000a00 */
[----:B------:R-:W-:-:S09]  /*02e0*/  P2R R52, PR, RZ, 0x1 ;  /* 0x00000001ff347803 */ /* 0x000fd20000000000 */
[----:B------:R-:W3:Y:S01]  /*02f0*/  @!P0 LDG.E R38, desc[UR8][R6.64+0x20] ;  /* 0x0000200806268981 */ /* 0x000ee2000c1e1900 */
[----:B------:R-:W-:-:S04]  /*0300*/  ISETP.GE.AND P0, PT, R29, UR4, PT ;  /* 0x000000041d007c0c */ /* 0x000fc8000bf06270 */
[----:B------:R-:W-:-:S09]  /*0310*/  P2R R53, PR, RZ, 0x1 ;  /* 0x00000001ff357803 */ /* 0x000fd20000000000 */
[----:B------:R-:W3:Y:S01]  /*0320*/  @!P0 LDG.E R39, desc[UR8][R6.64+0x24] ;  /* 0x0000240806278981 */ /* 0x000ee2000c1e1900 */
[----:B------:R-:W-:Y:S01]  /*0330*/  ISETP.GE.AND P0, PT, R30, UR4, PT ;  /* 0x000000041e007c0c */ /* 0x000fe2000bf06270 */
[----:B------:R-:W-:-:S05]  /*0340*/  VIADD R30, R9, 0xd ;  /* 0x0000000d091e7836 */ /* 0x000fca0000000000 */
[----:B------:R-:W-:Y:S02]  /*0350*/  ISETP.GE.AND P1, PT, R30, UR4, PT ;  /* 0x000000041e007c0c */ /* 0x000fe4000bf26270 */
[----:B------:R-:W-:Y:S02]  /*0360*/  P2R R54, PR, RZ, 0x1 ;  /* 0x00000001ff367803 */ /* 0x000fe40000000000 */
[----:B------:R-:W-:-:S03]  /*0370*/  P2R R58, PR, RZ, 0x2 ;  /* 0x00000002ff3a7803 */ /* 0x000fc60000000000 */
[----:B------:R-:W3:Y:S01]  /*0380*/  @!P0 LDG.E R40, desc[UR8][R6.64+0x28] ;  /* 0x0000280806288981 */ /* 0x000ee2000c1e1900 */
[----:B------:R-:W-:-:S05]  /*0390*/  ISETP.GE.AND P0, PT, R31, UR4, PT ;  /* 0x000000041f007c0c */ /* 0x000fca000bf06270 */
[----:B------:R-:W3:Y:S01]  /*03a0*/  @!P1 LDG.E R62, desc[UR8][R6.64+0x34] ;  /* 0x00003408063e9981 */ /* 0x000ee2000c1e1900 */
[----:B------:R-:W-:-:S04]  /*03b0*/  ISETP.NE.AND P1, PT, R54, RZ, PT ;  /* 0x000000ff3600720c */ /* 0x000fc80003f25270 */
[----:B------:R-:W-:Y:S02]  /*03c0*/  P2R R57, PR, RZ, 0x2 ;  /* 0x00000002ff397803 */ /* 0x000fe40000000000 */
[----:B------:R-:W-:Y:S01]  /*03d0*/  ISETP.NE.AND P1, PT, R53, RZ, PT ;  /* 0x000000ff3500720c */ /* 0x000fe20003f25270 */
[----:B------:R-:W3:Y:S03]  /*03e0*/  @!P0 LDG.E R41, desc[UR8][R6.64+0x2c] ;  /* 0x00002c0806298981 */ /* 0x000ee6000c1e1900 */
[----:B------:R-:W-:Y:S02]  /*03f0*/  P2R R56, PR, RZ, 0x2 ;  /* 0x00000002ff387803 */ /* 0x000fe40000000000 */
[----:B------:R-:W-:Y:S02]  /*0400*/  ISETP.NE.AND P1, PT, R52, RZ, PT ;  /* 0x000000ff3400720c */ /* 0x000fe40003f25270 */
[----:B------:R-:W-:-:S02]  /*0410*/  P2R R60, PR, RZ, 0x1 ;  /* 0x00000001ff3c7803 */ /* 0x000fc40000000000 */
[----:B------:R-:W-:Y:S02]  /*0420*/  P2R R55, PR, RZ, 0x2 ;  /* 0x00000002ff377803 */ /* 0x000fe40000000000 */
[----:B------:R-:W-:Y:S02]  /*0430*/  ISETP.GE.AND P0, PT, R32, UR4, PT ;  /* 0x0000000420007c0c */ /* 0x000fe4000bf06270 */
[----:B------:R-:W-:Y:S01]  /*0440*/  ISETP.NE.AND P1, PT, R51, RZ, PT ;  /* 0x000000ff3300720c */ /* 0x000fe20003f25270 */
[----:B------:R-:W-:-:S03]  /*0450*/  VIADD R32, R9, 0xf ;  /* 0x0000000f09207836 */ /* 0x000fc60000000000 */
[----:B------:R-:W-:Y:S02]  /*0460*/  P2R R54, PR, RZ, 0x2 ;  /* 0x00000002ff367803 */ /* 0x000fe40000000000 */
[----:B------:R-:W-:Y:S02]  /*0470*/  ISETP.NE.AND P1, PT, R50, RZ, PT ;  /* 0x000000ff3200720c */ /* 0x000fe40003f25270 */
[----:B------:R-:W-:Y:S02]  /*0480*/  ISETP.GE.AND P3, PT, R32, UR4, PT ;  /* 0x0000000420007c0c */ /* 0x000fe4000bf66270 */
[----:B------:R-:W-:Y:S01]  /*0490*/  P2R R53, PR, RZ, 0x2 ;  /* 0x00000002ff357803 */ /* 0x000fe20000000000 */
[----:B------:R-:W3:Y:S01]  /*04a0*/  @!P0 LDG.E R42, desc[UR8][R6.64+0x30] ;  /* 0x00003008062a8981 */ /* 0x000ee2000c1e1900 */
[----:B------:R-:W-:Y:S01]  /*04b0*/  ISETP.NE.AND P1, PT, R49, RZ, PT ;  /* 0x000000ff3100720c */ /* 0x000fe20003f25270 */
[----:B------:R-:W-:-:S03]  /*04c0*/  VIADD R31, R9, 0xe ;  /* 0x0000000e091f7836 */ /* 0x000fc60000000000 */
[----:B------:R-:W-:Y:S01]  /*04d0*/  P2R R51, PR, RZ, 0x2 ;  /* 0x00000002ff337803 */ /* 0x000fe20000000000 */
[C---:B------:R-:W-:Y:S01]  /*04e0*/  VIADD R43, R9.reuse, 0x11 ;  /* 0x00000011092b7836 */ /* 0x040fe20000000000 */
[----:B------:R-:W-:Y:S01]  /*04f0*/  ISETP.NE.AND P1, PT, R48, RZ, PT ;  /* 0x000000ff3000720c */ /* 0x000fe20003f25270 */
[----:B------:R-:W-:Y:S01]  /*0500*/  VIADD R44, R9, 0x12 ;  /* 0x00000012092c7836 */ /* 0x000fe20000000000 */
[----:B------:R-:W-:Y:S02]  /*0510*/  ISETP.GE.AND P2, PT, R31, UR4, PT ;  /* 0x000000041f007c0c */ /* 0x000fe4000bf46270 */
[----:B------:R-:W-:Y:S02]  /*0520*/  P2R R49, PR, RZ, 0x2 ;  /* 0x00000002ff317803 */ /* 0x000fe40000000000 */
[----:B------:R-:W-:Y:S02]  /*0530*/  ISETP.NE.AND P1, PT, R47, RZ, PT ;  /* 0x000000ff2f00720c */ /* 0x000fe40003f25270 */
[----:B------:R-:W-:Y:S01]  /*0540*/  ISETP.GE.AND P4, PT, R33, UR4, PT ;  /* 0x0000000421007c0c */ /* 0x000fe2000bf86270 */
[----:B------:R-:W3:Y:S01]  /*0550*/  @!P3 LDG.E R47, desc[UR8][R6.64+0x3c] ;  /* 0x00003c08062fb981 */ /* 0x000ee2000c1e1900 */
[----:B------:R-:W-:-:S02]  /*0560*/  ISETP.GE.AND P5, PT, R43, UR4, PT ;  /* 0x000000042b007c0c */ /* 0x000fc4000bfa6270 */
[----:B------:R-:W-:Y:S02]  /*0570*/  ISETP.GE.AND P6, PT, R44, UR4, PT ;  /* 0x000000042c007c0c */ /* 0x000fe4000bfc6270 */
[----:B------:R-:W-:Y:S02]  /*0580*/  P2R R48, PR, RZ, 0x2 ;  /* 0x00000002ff307803 */ /* 0x000fe40000000000 */
[----:B------:R-:W-:-:S04]  /*0590*/  ISETP.NE.AND P1, PT, R45, RZ, PT ;  /* 0x000000ff2d00720c */ /* 0x000fc80003f25270 */
[----:B------:R-:W-:Y:S01]  /*05a0*/  P2R R45, PR, RZ, 0x2 ;  /* 0x00000002ff2d7803 */ /* 0x000fe20000000000 */
[----:B0-----:R-:W-:Y:S01]  /*05b0*/  IMAD.WIDE.U32 R4, R9, 0x4, R4 ;  /* 0x0000000409047825 */ /* 0x001fe200078e0004 */
[----:B------:R-:W-:Y:S01]  /*05c0*/  ISETP.NE.AND P1, PT, R46, RZ, PT ;  /* 0x000000ff2e00720c */ /* 0x000fe20003f25270 */
[----:B------:R-:W3:Y:S01]  /*05d0*/  @!P4 LDG.E R50, desc[UR8][R6.64+0x40] ;  /* 0x000040080632c981 */ /* 0x000ee2000c1e1900 */
[----:B------:R-:W-:-:S03]  /*05e0*/  P2R R59, PR, RZ, 0x1 ;  /* 0x00000001ff3b7803 */ /* 0x000fc60000000000 */
[----:B------:R-:W3:Y:S01]  /*05f0*/  @!P2 LDG.E R46, desc[UR8][R6.64+0x38] ;  /* 0x00003808062ea981 */ /* 0x000ee2000c1e1900 */
[----:B------:R-:W-:Y:S01]  /*0600*/  ISETP.GE.AND P0, PT, R9, UR4, PT ;  /* 0x0000000409007c0c */ /* 0x000fe2000bf06270 */
[----:B------:R-:W-:Y:S01]  /*0610*/  IMAD.MOV.U32 R30, RZ, RZ, -0x1 ;  /* 0xffffffffff1e7424 */ /* 0x000fe200078e00ff */
[----:B------:R-:W0:Y:S01]  /*0620*/  S2UR UR6, SR_CgaCtaId ;  /* 0x00000000000679c3 */ /* 0x000e220000008800 */
[----:B------:R-:W3:Y:S01]  /*0630*/  @!P5 LDG.E R9, desc[UR8][R6.64+0x44] ;  /* 0x000044080609d981 */ /* 0x000ee2000c1e1900 */
[----:B------:R-:W-:Y:S01]  /*0640*/  IMAD.MOV.U32 R31, RZ, RZ, -0x1 ;  /* 0xffffffffff1f7424 */ /* 0x000fe200078e00ff */
[----:B------:R-:W1:Y:S02]  /*0650*/  LDCU.64 UR4, c[0x0][0x3a8] ;  /* 0x00007500ff0477ac */ /* 0x000e640008000a00 */
[----:B------:R-:W3:Y:S03]  /*0660*/  @!P6 LDG.E R52, desc[UR8][R6.64+0x48] ;  /* 0x000048080634e981 */ /* 0x000ee6000c1e1900 */
[----:B------:R-:W-:Y:S06]  /*0670*/  BAR.SYNC.DEFER_BLOCKING 0x0 ;  /* 0x0000000000007b1d */ /* 0x000fec0000010000 */
[----:B------:R0:W5:Y:S01]  /*0680*/  @!P1 LDG.E R3, desc[UR8][R4.64+0x4] ;  /* 0x0000040804039981 */ /* 0x000162000c1e1900 */
[----:B------:R-:W-:-:S02]  /*0690*/  IMAD.MOV.U32 R32, RZ, RZ, -0x1 ;  /* 0xffffffffff207424 */ /* 0x000fc400078e00ff */
[----:B------:R-:W-:Y:S01]  /*06a0*/  IMAD.MOV.U32 R33, RZ, RZ, -0x1 ;  /* 0xffffffffff217424 */ /* 0x000fe200078e00ff */
[----:B------:R0:W5:Y:S01]  /*06b0*/  @!P0 LDG.E R2, desc[UR8][R4.64] ;  /* 0x0000000804028981 */ /* 0x000162000c1e1900 */
[----:B--2---:R-:W-:Y:S01]  /*06c0*/  @!P1 LOP3.LUT R30, R8, 0x80000000, RZ, 0x3c, !PT ;  /* 0x80000000081e9812 */ /* 0x004fe200078e3cff */
[----:B------:R-:W-:Y:S01]  /*06d0*/  IMAD.MOV.U32 R29, RZ, RZ, -0x1 ;  /* 0xffffffffff1d7424 */ /* 0x000fe200078e00ff */
[----:B------:R-:W-:Y:S01]  /*06e0*/  ISETP.NE.AND P1, PT, R45, RZ, PT ;  /* 0x000000ff2d00720c */ /* 0x000fe20003f25270 */
[----:B------:R2:W5:Y:S01]  /*06f0*/  @!P2 LDG.E R24, desc[UR8][R4.64+0x38] ;  /* 0x000038080418a981 */ /* 0x000562000c1e1900 */
[----:B-1----:R-:W-:-:S03]  /*0700*/  UIADD3 UR7, UPT, UPT, UR4, 0x6, URZ ;  /* 0x0000000604077890 */ /* 0x002fc6000fffe0ff */
[----:B------:R2:W5:Y:S01]  /*0710*/  @!P3 LDG.E R25, desc[UR8][R4.64+0x3c] ;  /* 0x00003c080419b981 */ /* 0x000562000c1e1900 */
[----:B------:R-:W-:-:S03]  /*0720*/  UIADD3 UR5, UPT, UPT, -UR4, UR5, URZ ;  /* 0x0000000504057290 */ /* 0x000fc6000fffe1ff */
[----:B------:R2:W5:Y:S04]  /*0730*/  @!P4 LDG.E R26, desc[UR8][R4.64+0x40] ;  /* 0x00004008041ac981 */ /* 0x000568000c1e1900 */
[----:B----4-:R-:W-:Y:S01]  /*0740*/  @!P1 LOP3.LUT R31, R10, 0x80000000, RZ, 0x3c, !PT ;  /* 0x800000000a1f9812 */ /* 0x010fe200078e3cff */
[----:B------:R2:W5:Y:S01]  /*0750*/  @!P1 LDG.E R12, desc[UR8][R4.64+0x8] ;  /* 0x00000808040c9981 */ /* 0x000562000c1e1900 */
[----:B------:R-:W-:-:S03]  /*0760*/  ISETP.NE.AND P1, PT, R48, RZ, PT ;  /* 0x000000ff3000720c */ /* 0x000fc60003f25270 */
[----:B------:R2:W5:Y:S04]  /*0770*/  @!P5 LDG.E R27, desc[UR8][R4.64+0x44] ;  /* 0x00004408041bd981 */ /* 0x000568000c1e1900 */
[----:B------:R2:W5:Y:S06]  /*0780*/  @!P6 LDG.E R28, desc[UR8][R4.64+0x48] ;  /* 0x00004808041ce981 */ /* 0x00056c000c1e1900 */
[----:B---3--:R-:W-:Y:S01]  /*0790*/  @!P1 LOP3.LUT R32, R11, 0x80000000, RZ, 0x3c, !PT ;  /* 0x800000000b209812 */ /* 0x008fe200078e3cff */
[----:B------:R2:W5:Y:S01]  /*07a0*/  @!P1 LDG.E R13, desc[UR8][R4.64+0xc] ;  /* 0x00000c08040d9981 */ /* 0x000562000c1e1900 */
[----:B------:R-:W-:-:S13]  /*07b0*/  ISETP.NE.AND P1, PT, R49, RZ, PT ;  /* 0x000000ff3100720c */ /* 0x000fda0003f25270 */
[----:B------:R-:W-:Y:S01]  /*07c0*/  @!P1 LOP3.LUT R33, R34, 0x80000000, RZ, 0x3c, !PT ;  /* 0x8000000022219812 */ /* 0x000fe200078e3cff */
[----:B------:R2:W5:Y:S01]  /*07d0*/  @!P1 LDG.E R14, desc[UR8][R4.64+0x10] ;  /* 0x00001008040e9981 */ /* 0x000562000c1e1900 */
[----:B------:R-:W-:Y:S01]  /*07e0*/  ISETP.NE.AND P1, PT, R51, RZ, PT ;  /* 0x000000ff3300720c */ /* 0x000fe20003f25270 */
[----:B------:R-:W-:-:S12]  /*07f0*/  IMAD.MOV.U32 R34, RZ, RZ, -0x1 ;  /* 0xffffffffff227424 */ /* 0x000fd800078e00ff */
        /* <DEDUP_REMOVED lines=15> */
[----:B------:R-:W-:Y:S01]  /*08f0*/  IMAD.MOV.U32 R38, RZ, RZ, -0x1 ;  /* 0xffffffffff267424 */ /* 0x000fe200078e00ff */
[----:B------:R-:W-:Y:S02]  /*0900*/  @!P0 LOP3.LUT R29, R61, 0x80000000, RZ, 0x3c, !PT ;  /* 0x800000003d1d8812 */ /* 0x000fe400078e3cff */
[----:B------:R-:W-:-:S09]  /*0910*/  ISETP.NE.AND P0, PT, R60, RZ, PT ;  /* 0x000000ff3c00720c */ /* 0x000fd20003f05270 */
[----:B------:R-:W-:Y:S01]  /*0920*/  @!P1 LOP3.LUT R38, R39, 0x80000000, RZ, 0x3c, !PT ;  /* 0x8000000027269812 */ /* 0x000fe200078e3cff */
[----:B------:R2:W5:Y:S01]  /*0930*/  @!P1 LDG.E R19, desc[UR8][R4.64+0x24] ;  /* 0x0000240804139981 */ /* 0x000562000c1e1900 */
[----:B------:R-:W-:Y:S01]  /*0940*/  ISETP.NE.AND P1, PT, R57, RZ, PT ;  /* 0x000000ff3900720c */ /* 0x000fe20003f25270 */
[----:B------:R-:W-:Y:S02]  /*0950*/  IMAD.MOV.U32 R39, RZ, RZ, -0x1 ;  /* 0xffffffffff277424 */ /* 0x000fe400078e00ff */
[----:B------:R2:W5:Y:S10]  /*0960*/  @!P0 LDG.E R21, desc[UR8][R4.64+0x2c] ;  /* 0x00002c0804158981 */ /* 0x000574000c1e1900 */
[----:B------:R-:W-:Y:S01]  /*0970*/  @!P1 LOP3.LUT R39, R40, 0x80000000, RZ, 0x3c, !PT ;  /* 0x8000000028279812 */ /* 0x000fe200078e3cff */
[----:B------:R-:W-:Y:S01]  /*0980*/  IMAD.MOV.U32 R40, RZ, RZ, -0x1 ;  /* 0xffffffffff287424 */ /* 0x000fe200078e00ff */
[----:B------:R2:W5:Y:S01]  /*0990*/  @!P1 LDG.E R20, desc[UR8][R4.64+0x28] ;  /* 0x0000280804149981 */ /* 0x000562000c1e1900 */
[----:B------:R-:W-:-:S02]  /*09a0*/  @!P0 LOP3.LUT R40, R41, 0x80000000, RZ, 0x3c, !PT ;  /* 0x8000000029288812 */ /* 0x000fc400078e3cff */
[----:B------:R-:W-:Y:S02]  /*09b0*/  ISETP.NE.AND P1, PT, R58, RZ, PT ;  /* 0x000000ff3a00720c */ /* 0x000fe40003f25270 */
[----:B------:R-:W-:Y:S01]  /*09c0*/  ISETP.NE.AND P0, PT, R59, RZ, PT ;  /* 0x000000ff3b00720c */ /* 0x000fe20003f05270 */
[----:B------:R-:W-:Y:S01]  /*09d0*/  IMAD.MOV.U32 R41, RZ, RZ, -0x1 ;  /* 0xffffffffff297424 */ /* 0x000fe200078e00ff */
[----:B------:R-:W-:Y:S02]  /*09e0*/  UMOV UR4, 0x400 ;  /* 0x0000040000047882 */ /* 0x000fe40000000000 */
[----:B0-----:R-:W-:-:S07]  /*09f0*/  ULEA UR4, UR6, UR4, 0x18 ;  /* 0x0000000406047291 */ /* 0x001fce000f8ec0ff */
[----:B------:R2:W5:Y:S02]  /*0a00*/  @!P1 LDG.E R23, desc[UR8][R4.64+0x34] ;  /* 0x0000340804179981 */ /* 0x000564000c1e1900 */
[----:B------:R-:W-:Y:S02]  /*0a10*/  @!P0 LOP3.LUT R41, R42, 0x80000000, RZ, 0x3c, !PT ;  /* 0x800000002a298812 */ /* 0x000fe400078e3cff */
[----:B------:R2:W5:Y:S01]  /*0a20*/  @!P0 LDG.E R22, desc[UR8][R4.64+0x30] ;  /* 0x0000300804168981 */ /* 0x000562000c1e1900 */
[----:B------:R-:W0:Y:S01]  /*0a30*/  S2R R42, SR_LANEID ;  /* 0x00000000002a7919 */ /* 0x000e220000000000 */
[----:B------:R-:W-:Y:S01]  /*0a40*/  IMAD.MOV.U32 R45, RZ, RZ, -0x1 ;  /* 0xffffffffff2d7424 */ /* 0x000fe200078e00ff */
[----:B------:R-:W-:Y:S02]  /*0a50*/  @!P3 LOP3.LUT R45, R47, 0x80000000, RZ, 0x3c, !PT ;  /* 0x800000002f2db812 */ /* 0x000fe400078e3cff */
[----:B------:R-:W-:Y:S01]  /*0a60*/  LEA R47, R0, UR4, 0x2 ;  /* 0x00000004002f7c11 */ /* 0x000fe2000f8e10ff */
[----:B------:R-:W-:Y:S01]  /*0a70*/  IMAD.MOV.U32 R44, RZ, RZ, -0x1 ;  /* 0xffffffffff2c7424 */ /* 0x000fe200078e00ff */
[----:B------:R-:W-:-:S02]  /*0a80*/  SHF.R.U32.HI R124, RZ, 0x5, R0 ;  /* 0x00000005ff7c7819 */ /* 0x000fc40000011600 */
[----:B------:R-:W-:Y:S01]  /*0a90*/  @!P2 LOP3.LUT R44, R46, 0x80000000, RZ, 0x3c, !PT ;  /* 0x800000002e2ca812 */ /* 0x000fe200078e3cff */
[----:B------:R-:W-:Y:S02]  /*0aa0*/  IMAD R51, R0, 0x80, R47 ;  /* 0x0000008000337824 */ /* 0x000fe400078e022f */
[----:B------:R-:W-:Y:S01]  /*0ab0*/  IMAD.MOV.U32 R46, RZ, RZ, -0x1 ;  /* 0xffffffffff2e7424 */ /* 0x000fe200078e00ff */
[----:B------:R-:W-:Y:S01]  /*0ac0*/  @!P4 LOP3.LUT R46, R50, 0x80000000, RZ, 0x3c, !PT ;  /* 0x80000000322ec812 */ /* 0x000fe200078e3cff */
[----:B------:R-:W-:Y:S01]  /*0ad0*/  IMAD.MOV.U32 R43, RZ, RZ, -0x1 ;  /* 0xffffffffff2b7424 */ /* 0x000fe200078e00ff */
[----:B------:R-:W-:Y:S01]  /*0ae0*/  @!P1 LOP3.LUT R43, R62, 0x80000000, RZ, 0x3c, !PT ;  /* 0x800000003e2b9812 */ /* 0x000fe200078e3cff */
[----:B------:R-:W-:Y:S01]  /*0af0*/  IMAD.MOV.U32 R48, RZ, RZ, -0x1 ;  /* 0xffffffffff307424 */ /* 0x000fe200078e00ff */
[----:B------:R-:W-:Y:S01]  /*0b00*/  @!P5 LOP3.LUT R48, R9, 0x80000000, RZ, 0x3c, !PT ;  /* 0x800000000930d812 */ /* 0x000fe200078e3cff */
[----:B------:R-:W-:Y:S01]  /*0b10*/  IMAD.MOV.U32 R49, RZ, RZ, -0x1 ;  /* 0xffffffffff317424 */ /* 0x000fe200078e00ff */
[----:B------:R-:W-:Y:S01]  /*0b20*/  @!P6 LOP3.LUT R49, R52, 0x80000000, RZ, 0x3c, !PT ;  /* 0x800000003431e812 */ /* 0x000fe200078e3cff */
[----:B------:R-:W-:Y:S01]  /*0b30*/  IMAD R53, R0, -0x38, R51 ;  /* 0xffffffc800357824 */ /* 0x000fe200078e0233 */
[----:B------:R-:W-:Y:S01]  /*0b40*/  LEA R50, R124, UR4, 0x2 ;  /* 0x000000047c327c11 */ /* 0x000fe2000f8e10ff */
[----:B--2---:R-:W-:Y:S06]  /*0b50*/  BAR.SYNC.DEFER_BLOCKING 0x0 ;  /* 0x0000000000007b1d */ /* 0x004fec0000010000 */
.L_x_222:
[----:B------:R-:W-:Y:S01]  /*0b60*/  UISETP.LT.AND UP0, UPT, UR5, 0x6, UPT ;  /* 0x000000060500788c */ /* 0x000fe2000bf01270 */
[----:B------:R-:W-:Y:S01]  /*0b70*/  STS [R47], RZ ;  /* 0x000000ff2f007388 */ /* 0x000fe20000000800 */
[----:B------:R-:W-:Y:S01]  /*0b80*/  UIADD3 UR6, UPT, UPT, UR7, -0x6, URZ ;  /* 0xfffffffa07067890 */ /* 0x000fe2000fffe0ff */
[----:B0-----:R-:W-:Y:S01]  /*0b90*/  ISETP.NE.AND P1, PT, R42, 0x1f, PT ;  /* 0x0000001f2a00780c */ /* 0x001fe20003f25270 */
[----:B------:R-:W-:Y:S01]  /*0ba0*/  USEL UR4, UR5, 0x6, UP0 ;  /* 0x0000000605047887 */ /* 0x000fe20008000000 */
[----:B------:R-:W-:Y:S01]  /*0bb0*/  STS [R47+0x400], RZ ;  /* 0x000400ff2f007388 */ /* 0x000fe20000000800 */
[C---:B------:R-:W-:Y:S01]  /*0bc0*/  ISETP.NE.AND P2, PT, R124.reuse, 0x6, PT ;  /* 0x000000067c00780c */ /* 0x040fe20003f45270 */
[----:B------:R-:W-:Y:S01]  /*0bd0*/  UISETP.GE.AND UP0, UPT, UR7, UR10, UPT ;  /* 0x0000000a0700728c */ /* 0x000fe2000bf06270 */
[----:B-1----:R-:W-:Y:S01]  /*0be0*/  SHF.R.U32.HI R4, RZ, UR6, R29 ;  /* 0x00000006ff047c19 */ /* 0x002fe2000801161d */
[----:B------:R-:W-:Y:S01]  /*0bf0*/  UBMSK UR4, URZ, UR4 ;  /* 0x00000004ff04729b */ /* 0x000fe20008000000 */
[----:B------:R-:W-:Y:S01]  /*0c00*/  STS [R47+0x800], RZ ;  /* 0x000800ff2f007388 */ /* 0x000fe20000000800 */
[----:B------:R-:W-:-:S03]  /*0c10*/  ISETP.NE.AND P3, PT, R124, 0x7, PT ;  /* 0x000000077c00780c */ /* 0x000fc60003f65270 */
[----:B------:R-:W-:Y:S01]  /*0c20*/  STS [R47+0xc00], RZ ;  /* 0x000c00ff2f007388 */ /* 0x000fe20000000800 */
[----:B------:R-:W-:-:S03]  /*0c30*/  LOP3.LUT R4, R4, UR4, RZ, 0xc0, !PT ;  /* 0x0000000404047c12 */ /* 0x000fc6000f8ec0ff */
[----:B------:R-:W-:Y:S02]  /*0c40*/  STS [R47+0x1000], RZ ;  /* 0x001000ff2f007388 */ /* 0x000fe40000000800 */
[----:B------:R-:W-:Y:S01]  /*0c50*/  IMAD.SHL.U32 R5, R4, 0x400, RZ ;  /* 0x0000040004057824 */ /* 0x000fe200078e00ff */
[----:B------:R-:W-:Y:S01]  /*0c60*/  SHF.R.U32.HI R4, RZ, 0x4, R4 ;  /* 0x00000004ff047819 */ /* 0x000fe20000011604 */
[----:B------:R-:W-:Y:S03]  /*0c70*/  STS [R47+0x1400], RZ ;  /* 0x001400ff2f007388 */ /* 0x000fe60000000800 */
[----:B------:R-:W-:Y:S01]  /*0c80*/  LOP3.LUT R54, R5, 0x7c00, RZ, 0xc0, !PT ;  /* 0x00007c0005367812 */ /* 0x000fe200078ec0ff */
[----:B------:R-:W-:Y:S01]  /*0c90*/  STS [R47+0x1800], RZ ;  /* 0x001800ff2f007388 */ /* 0x000fe20000000800 */
[----:B------:R-:W-:-:S03]  /*0ca0*/  LOP3.LUT R4, R4, 0xffffffe, RZ, 0xc0, !PT ;  /* 0x0ffffffe04047812 */ /* 0x000fc600078ec0ff */
[----:B------:R-:W-:Y:S01]  /*0cb0*/  STS [R47+0x1c00], RZ ;  /* 0x001c00ff2f007388 */ /* 0x000fe20000000800 */
[----:B------:R-:W-:Y:S02]  /*0cc0*/  IADD3 R54, PT, PT, R4, R47, R54 ;  /* 0x0000002f04367210 */ /* 0x000fe40007ffe036 */
[----:B------:R-:W-:Y:S01]  /*0cd0*/  SHF.R.U32.HI R4, RZ, UR6, R30 ;  /* 0x00000006ff047c19 */ /* 0x000fe2000801161e */
[----:B------:R-:W-:Y:S03]  /*0ce0*/  STS [R47+0x2000], RZ ;  /* 0x002000ff2f007388 */ /* 0x000fe60000000800 */
[----:B------:R-:W-:Y:S01]  /*0cf0*/  LOP3.LUT R4, R4, UR4, RZ, 0xc0, !PT ;  /* 0x0000000404047c12 */ /* 0x000fe2000f8ec0ff */
[----:B------:R-:W-:Y:S04]  /*0d00*/  STS [R47+0x2400], RZ ;  /* 0x002400ff2f007388 */ /* 0x000fe80000000800 */
[----:B------:R-:W-:Y:S01]  /*0d10*/  STS [R47+0x2800], RZ ;  /* 0x002800ff2f007388 */ /* 0x000fe20000000800 */
[----:B------:R-:W-:Y:S01]  /*0d20*/  IMAD.SHL.U32 R5, R4, 0x400, RZ ;  /* 0x0000040004057824 */ /* 0x000fe200078e00ff */
[----:B------:R-:W-:-:S02]  /*0d30*/  SHF.R.U32.HI R4, RZ, 0x4, R4 ;  /* 0x00000004ff047819 */ /* 0x000fc40000011604 */
[----:B------:R-:W-:Y:S02]  /*0d40*/  STS [R47+0x2c00], RZ ;  /* 0x002c00ff2f007388 */ /* 0x000fe40000000800 */
[----:B------:R-:W-:Y:S02]  /*0d50*/  LOP3.LUT R56, R5, 0x7c00, RZ, 0xc0, !PT ;  /* 0x00007c0005387812 */ /* 0x000fe400078ec0ff */
        /* <DEDUP_REMOVED lines=32> */
[----:B------:R-:W0:Y:S02]  /*0f60*/  LDS.U16 R52, [R54] ;  /* 0x0000000036347984 */ /* 0x000e240000000400 */
[----:B0-----:R-:W-:-:S05]  /*0f70*/  VIADD R5, R52, 0x1 ;  /* 0x0000000134057836 */ /* 0x001fca0000000000 */
[----:B------:R0:W-:Y:S04]  /*0f80*/  STS.U16 [R54], R5 ;  /* 0x0000000536007388 */ /* 0x0001e80000000400 */
[----:B------:R-:W1:Y:S01]  /*0f90*/  LDS.U16 R57, [R56] ;  /* 0x0000000038397984 */ /* 0x000e620000000400 */
[----:B0-----:R-:W-:Y:S01]  /*0fa0*/  IMAD.SHL.U32 R5, R4, 0x400, RZ ;  /* 0x0000040004057824 */ /* 0x001fe200078e00ff */
[----:B------:R-:W-:-:S04]  /*0fb0*/  SHF.R.U32.HI R4, RZ, 0x4, R4 ;  /* 0x00000004ff047819 */ /* 0x000fc80000011604 */
[----:B------:R-:W-:Y:S02]  /*0fc0*/  LOP3.LUT R60, R5, 0x7c00, RZ, 0xc0, !PT ;  /* 0x00007c00053c7812 */ /* 0x000fe400078ec0ff */
[----:B------:R-:W-:-:S04]  /*0fd0*/  LOP3.LUT R4, R4, 0xffffffe, RZ, 0xc0, !PT ;  /* 0x0ffffffe04047812 */ /* 0x000fc800078ec0ff */
[----:B------:R-:W-:Y:S02]  /*0fe0*/  IADD3 R60, PT, PT, R4, R47, R60 ;  /* 0x0000002f043c7210 */ /* 0x000fe40007ffe03c */
[----:B------:R-:W-:-:S04]  /*0ff0*/  SHF.R.U32.HI R4, RZ, UR6, R33 ;  /* 0x00000006ff047c19 */ /* 0x000fc80008011621 */
[----:B------:R-:W-:-:S05]  /*1000*/  LOP3.LUT R4, R4, UR4, RZ, 0xc0, !PT ;  /* 0x0000000404047c12 */ /* 0x000fca000f8ec0ff */
[----:B------:R-:W-:Y:S01]  /*1010*/  IMAD.SHL.U32 R6, R4, 0x400, RZ ;  /* 0x0000040004067824 */ /* 0x000fe200078e00ff */
[----:B------:R-:W-:-:S04]  /*1020*/  SHF.R.U32.HI R4, RZ, 0x4, R4 ;  /* 0x00000004ff047819 */ /* 0x000fc80000011604 */
[----:B------:R-:W-:Y:S02]  /*1030*/  LOP3.LUT R6, R6, 0x7c00, RZ, 0xc0, !PT ;  /* 0x00007c0006067812 */ /* 0x000fe400078ec0ff */
[----:B------:R-:W-:-:S04]  /*1040*/  LOP3.LUT R4, R4, 0xffffffe, RZ, 0xc0, !PT ;  /* 0x0ffffffe04047812 */ /* 0x000fc800078ec0ff */
[----:B------:R-:W-:Y:S01]  /*1050*/  IADD3 R62, PT, PT, R4, R47, R6 ;  /* 0x0000002f043e7210 */ /* 0x000fe20007ffe006 */
[----:B-1----:R-:W-:Y:S01]  /*1060*/  VIADD R7, R57, 0x1 ;  /* 0x0000000139077836 */ /* 0x002fe20000000000 */
[----:B------:R-:W-:-:S04]  /*1070*/  SHF.R.U32.HI R4, RZ, UR6, R34 ;  /* 0x00000006ff047c19 */ /* 0x000fc80008011622 */
[----:B------:R-:W-:Y:S01]  /*1080*/  STS.U16 [R56], R7 ;  /* 0x0000000738007388 */ /* 0x000fe20000000400 */
[----:B------:R-:W-:-:S03]  /*1090*/  LOP3.LUT R4, R4, UR4, RZ, 0xc0, !PT ;  /* 0x0000000404047c12 */ /* 0x000fc6000f8ec0ff */
        /* <DEDUP_REMOVED lines=129> */
[----:B------:R-:W-:Y:S01]  /*18b0*/  SHF.R.U32.HI R4, RZ, UR6, R49 ;  /* 0x00000006ff047c19 */ /* 0x000fe20008011631 */
[----:B------:R-:W0:Y:S03]  /*18c0*/  S2UR UR6, SR_CgaCtaId ;  /* 0x00000000000679c3 */ /* 0x000e260000008800 */
[----:B------:R-:W-:Y:S01]  /*18d0*/  LOP3.LUT R4, R4, UR4, RZ, 0xc0, !PT ;  /* 0x0000000404047c12 */ /* 0x000fe2000f8ec0ff */
[----:B------:R-:W-:-:S04]  /*18e0*/  UMOV UR4, 0x400 ;  /* 0x0000040000047882 */ /* 0x000fc80000000000 */
[----:B------:R-:W-:Y:S01]  /*18f0*/  IMAD.SHL.U32 R6, R4, 0x400, RZ ;  /* 0x0000040004067824 */ /* 0x000fe200078e00ff */
[----:B------:R-:W-:-:S04]  /*1900*/  SHF.R.U32.HI R4, RZ, 0x4, R4 ;  /* 0x00000004ff047819 */ /* 0x000fc80000011604 */
[----:B------:R-:W-:Y:S02]  /*1910*/  LOP3.LUT R6, R6, 0x7c00, RZ, 0xc0, !PT ;  /* 0x00007c0006067812 */ /* 0x000fe400078ec0ff */
[----:B------:R-:W-:-:S04]  /*1920*/  LOP3.LUT R4, R4, 0xffffffe, RZ, 0xc0, !PT ;  /* 0x0ffffffe04047812 */ /* 0x000fc800078ec0ff */
[----:B------:R-:W-:Y:S01]  /*1930*/  IADD3 R90, PT, PT, R4, R47, R6 ;  /* 0x0000002f045a7210 */ /* 0x000fe20007ffe006 */
[----:B-1----:R-:W-:Y:S01]  /*1940*/  VIADD R7, R85, 0x1 ;  /* 0x0000000155077836 */ /* 0x002fe20000000000 */
[----:B0-----:R-:W-:-:S04]  /*1950*/  ULEA UR4, UR6, UR4, 0x18 ;  /* 0x0000000406047291 */ /* 0x001fc8000f8ec0ff */
[----:B------:R-:W-:Y:S04]  /*1960*/  STS.U16 [R84], R7 ;  /* 0x0000000754007388 */ /* 0x000fe80000000400 */
[----:B------:R-:W0:Y:S02]  /*1970*/  LDS.U16 R87, [R86] ;  /* 0x0000000056577984 */ /* 0x000e240000000400 */
[----:B0-----:R-:W-:-:S05]  /*1980*/  VIADD R5, R87, 0x1 ;  /* 0x0000000157057836 */ /* 0x001fca0000000000 */
[----:B------:R-:W-:Y:S04]  /*1990*/  STS.U16 [R86], R5 ;  /* 0x0000000556007388 */ /* 0x000fe80000000400 */
[----:B------:R-:W0:Y:S02]  /*19a0*/  LDS.U16 R89, [R88] ;  /* 0x0000000058597984 */ /* 0x000e240000000400 */
[----:B0-----:R-:W-:-:S05]  /*19b0*/  VIADD R7, R89, 0x1 ;  /* 0x0000000159077836 */ /* 0x001fca0000000000 */
[----:B------:R-:W-:Y:S04]  /*19c0*/  STS.U16 [R88], R7 ;  /* 0x0000000758007388 */ /* 0x000fe80000000400 */
[----:B------:R-:W0:Y:S02]  /*19d0*/  LDS.U16 R91, [R90] ;  /* 0x000000005a5b7984 */ /* 0x000e240000000400 */
[----:B0-----:R-:W-:-:S05]  /*19e0*/  VIADD R5, R91, 0x1 ;  /* 0x000000015b057836 */ /* 0x001fca0000000000 */
[----:B------:R-:W-:Y:S01]  /*19f0*/  STS.U16 [R90], R5 ;  /* 0x000000055a007388 */ /* 0x000fe20000000400 */
[----:B------:R-:W-:Y:S06]  /*1a00*/  BAR.SYNC.DEFER_BLOCKING 0x0 ;  /* 0x0000000000007b1d */ /* 0x000fec0000010000 */
[----:B------:R-:W-:Y:S04]  /*1a10*/  LDS R92, [R51] ;  /* 0x00000000335c7984 */ /* 0x000fe80000000800 */
[----:B------:R-:W0:Y:S04]  /*1a20*/  LDS R93, [R51+0x4] ;  /* 0x00000400335d7984 */ /* 0x000e280000000800 */
[----:B------:R-:W1:Y:S04]  /*1a30*/  LDS R94, [R51+0x8] ;  /* 0x00000800335e7984 */ /* 0x000e680000000800 */
[----:B------:R-:W2:Y:S04]  /*1a40*/  LDS R95, [R51+0xc] ;  /* 0x00000c00335f7984 */ /* 0x000ea80000000800 */
[----:B------:R-:W3:Y:S04]  /*1a50*/  LDS R96, [R51+0x10] ;  /* 0x0000100033607984 */ /* 0x000ee80000000800 */
[----:B------:R-:W4:Y:S04]  /*1a60*/  LDS R97, [R51+0x14] ;  /* 0x0000140033617984 */ /* 0x000f280000000800 */
[----:B------:R-:W4:Y:S04]  /*1a70*/  LDS R98, [R51+0x18] ;  /* 0x0000180033627984 */ /* 0x000f280000000800 */
[----:B------:R-:W4:Y:S04]  /*1a80*/  LDS R99, [R51+0x1c] ;  /* 0x00001c0033637984 */ /* 0x000f280000000800 */
[----:B------:R-:W4:Y:S04]  /*1a90*/  LDS R100, [R51+0x20] ;  /* 0x0000200033647984 */ /* 0x000f280000000800 */
[----:B------:R-:W4:Y:S04]  /*1aa0*/  LDS R101, [R51+0x24] ;  /* 0x0000240033657984 */ /* 0x000f280000000800 */
[----:B------:R-:W4:Y:S04]  /*1ab0*/  LDS R102, [R51+0x28] ;  /* 0x0000280033667984 */ /* 0x000f280000000800 */
[----:B------:R-:W4:Y:S01]  /*1ac0*/  LDS R103, [R51+0x2c] ;  /* 0x00002c0033677984 */ /* 0x000f220000000800 */
[----:B0-----:R-:W-:-:S03]  /*1ad0*/  IMAD.IADD R93, R92, 0x1, R93 ;  /* 0x000000015c5d7824 */ /* 0x001fc600078e025d */
[----:B------:R-:W0:Y:S01]  /*1ae0*/  LDS R104, [R51+0x30] ;  /* 0x0000300033687984 */ /* 0x000e220000000800 */
[----:B-1----:R-:W-:-:S03]  /*1af0*/  IMAD.IADD R94, R94, 0x1, R93 ;  /* 0x000000015e5e7824 */ /* 0x002fc600078e025d */
[----:B------:R-:W1:Y:S01]  /*1b00*/  LDS R105, [R51+0x34] ;  /* 0x0000340033697984 */ /* 0x000e620000000800 */
[----:B--2---:R-:W-:-:S03]  /*1b10*/  IMAD.IADD R95, R95, 0x1, R94 ;  /* 0x000000015f5f7824 */ /* 0x004fc600078e025e */
[----:B------:R-:W2:Y:S01]  /*1b20*/  LDS R106, [R51+0x38] ;  /* 0x00003800336a7984 */ /* 0x000ea20000000800 */
[----:B---3--:R-:W-:-:S03]  /*1b30*/  IMAD.IADD R96, R96, 0x1, R95 ;  /* 0x0000000160607824 */ /* 0x008fc600078e025f */
[----:B------:R-:W3:Y:S01]  /*1b40*/  LDS R107, [R51+0x3c] ;  /* 0x00003c00336b7984 */ /* 0x000ee20000000800 */
[----:B----4-:R-:W-:-:S03]  /*1b50*/  IMAD.IADD R97, R97, 0x1, R96 ;  /* 0x0000000161617824 */ /* 0x010fc600078e0260 */
[----:B------:R-:W4:Y:S01]  /*1b60*/  LDS R108, [R51+0x40] ;  /* 0x00004000336c7984 */ /* 0x000f220000000800 */
[----:B------:R-:W-:-:S03]  /*1b70*/  IMAD.IADD R98, R98, 0x1, R97 ;  /* 0x0000000162627824 */ /* 0x000fc600078e0261 */
        /* <DEDUP_REMOVED lines=31> */
[----:B------:R-:W-:-:S04]  /*1d70*/  IMAD.IADD R114, R114, 0x1, R113 ;  /* 0x0000000172727824 */ /* 0x000fc800078e0271 */
[----:B0-----:R-:W-:-:S04]  /*1d80*/  IMAD.IADD R115, R115, 0x1, R114 ;  /* 0x0000000173737824 */ /* 0x001fc800078e0272 */
[----:B-1----:R-:W-:-:S04]  /*1d90*/  IMAD.IADD R116, R116, 0x1, R115 ;  /* 0x0000000174747824 */ /* 0x002fc800078e0273 */
[----:B--2---:R-:W-:-:S04]  /*1da0*/  IMAD.IADD R117, R117, 0x1, R116 ;  /* 0x0000000175757824 */ /* 0x004fc800078e0274 */
[----:B---3--:R-:W-:-:S04]  /*1db0*/  IMAD.IADD R118, R118, 0x1, R117 ;  /* 0x0000000176767824 */ /* 0x008fc800078e0275 */
[----:B----4-:R-:W-:-:S04]  /*1dc0*/  IMAD.IADD R119, R119, 0x1, R118 ;  /* 0x0000000177777824 */ /* 0x010fc800078e0276 */
[----:B------:R-:W-:-:S04]  /*1dd0*/  IMAD.IADD R120, R120, 0x1, R119 ;  /* 0x0000000178787824 */ /* 0x000fc800078e0277 */
[----:B------:R-:W-:-:S04]  /*1de0*/  IMAD.IADD R121, R121, 0x1, R120 ;  /* 0x0000000179797824 */ /* 0x000fc800078e0278 */
[----:B------:R-:W-:-:S04]  /*1df0*/  IMAD.IADD R122, R122, 0x1, R121 ;  /* 0x000000017a7a7824 */ /* 0x000fc800078e0279 */
[----:B------:R-:W-:-:S04]  /*1e00*/  IMAD.IADD R123, R123, 0x1, R122 ;  /* 0x000000017b7b7824 */ /* 0x000fc800078e027a */
[----:B------:R-:W-:-:S05]  /*1e10*/  IMAD.IADD R125, R4, 0x1, R123 ;  /* 0x00000001047d7824 */ /* 0x000fca00078e027b */
        /* <DEDUP_REMOVED lines=8> */
[----:B------:R-:W0:Y:S02]  /*1ea0*/  SHFL.UP P0, R126, R127, 0x10, RZ ;  /* 0x060000007f7e7989 */ /* 0x000e2400000000ff */
[----:B0-----:R-:W-:Y:S01]  /*1eb0*/  @P0 IMAD.IADD R126, R127, 0x1, R126 ;  /* 0x000000017f7e0824 */ /* 0x001fe200078e027e */
[----:B------:R-:W-:-:S03]  /*1ec0*/  ISETP.NE.AND P0, PT, R124, 0x1, PT ;  /* 0x000000017c00780c */ /* 0x000fc60003f05270 */
[----:B------:R-:W-:Y:S01]  /*1ed0*/  IMAD.IADD R125, R126, 0x1, -R125 ;  /* 0x000000017e7d7824 */ /* 0x000fe200078e0a7d */
[----:B------:R-:W-:Y:S01]  /*1ee0*/  @!P1 STS [R50+0x8400], R126 ;  /* 0x0084007e32009388 */ /* 0x000fe20000000800 */
[----:B------:R-:W-:Y:S01]  /*1ef0*/  BAR.SYNC.DEFER_BLOCKING 0x0 ;  /* 0x0000000000007b1d */ /* 0x000fe20000010000 */
[----:B------:R-:W-:-:S05]  /*1f00*/  ISETP.NE.AND P1, PT, R124, 0x4, PT ;  /* 0x000000047c00780c */ /* 0x000fca0003f25270 */
[----:B------:R-:W0:Y:S04]  /*1f10*/  LDS.128 R4, [UR4+0x8400] ;  /* 0x00840004ff047984 */ /* 0x000e280008000c00 */
[----:B------:R-:W1:Y:S01]  /*1f20*/  LDS.128 R8, [UR4+0x8410] ;  /* 0x00841004ff087984 */ /* 0x000e620008000c00 */
[C---:B0-----:R-:W-:Y:S01]  /*1f30*/  SEL R55, R4.reuse, R55, !P0 ;  /* 0x0000003704377207 */ /* 0x041fe20004000000 */
[----:B------:R-:W-:Y:S01]  /*1f40*/  IMAD.IADD R5, R4, 0x1, R5 ;  /* 0x0000000104057824 */ /* 0x000fe200078e0205 */
[----:B------:R-:W-:-:S03]  /*1f50*/  ISETP.NE.AND P0, PT, R124, 0x2, PT ;  /* 0x000000027c00780c */ /* 0x000fc60003f05270 */
[----:B------:R-:W-:Y:S01]  /*1f60*/  IMAD.IADD R6, R6, 0x1, R5 ;  /* 0x0000000106067824 */ /* 0x000fe200078e0205 */
[----:B------:R-:W-:Y:S02]  /*1f70*/  SEL R55, R5, R55, !P0 ;  /* 0x0000003705377207 */ /* 0x000fe40004000000 */
[----:B------:R-:W-:Y:S01]  /*1f80*/  ISETP.NE.AND P0, PT, R124, 0x3, PT ;  /* 0x000000037c00780c */ /* 0x000fe20003f05270 */
[----:B------:R-:W-:-:S03]  /*1f90*/  IMAD.IADD R7, R7, 0x1, R6 ;  /* 0x0000000107077824 */ /* 0x000fc600078e0206 */
[----:B------:R-:W-:Y:S01]  /*1fa0*/  SEL R55, R6, R55, !P0 ;  /* 0x0000003706377207 */ /* 0x000fe20004000000 */
[C---:B-1----:R-:W-:Y:S01]  /*1fb0*/  IMAD.IADD R8, R7.reuse, 0x1, R8 ;  /* 0x0000000107087824 */ /* 0x042fe200078e0208 */
[----:B------:R-:W-:Y:S02]  /*1fc0*/  ISETP.NE.AND P0, PT, R124, 0x5, PT ;  /* 0x000000057c00780c */ /* 0x000fe40003f05270 */
[----:B------:R-:W-:Y:S01]  /*1fd0*/  SEL R55, R7, R55, !P1 ;  /* 0x0000003707377207 */ /* 0x000fe20004800000 */
[----:B------:R-:W-:Y:S01]  /*1fe0*/  IMAD.IADD R9, R9, 0x1, R8 ;  /* 0x0000000109097824 */ /* 0x000fe200078e0208 */
[----:B------:R-:W-:Y:S02]  /*1ff0*/  ISETP.NE.AND P1, PT, R42, RZ, PT ;  /* 0x000000ff2a00720c */ /* 0x000fe40003f25270 */
[----:B------:R-:W-:Y:S01]  /*2000*/  SEL R55, R8, R55, !P0 ;  /* 0x0000003708377207 */ /* 0x000fe20004000000 */
[----:B------:R-:W-:Y:S01]  /*2010*/  IMAD.IADD R10, R10, 0x1, R9 ;  /* 0x000000010a0a7824 */ /* 0x000fe200078e0209 */
[----:B------:R-:W-:-:S02]  /*2020*/  ISETP.GT.U32.AND P0, PT, R0, 0x1f, PT ;  /* 0x0000001f0000780c */ /* 0x000fc40003f04070 */
[----:B------:R-:W-:Y:S01]  /*2030*/  SEL R55, R9, R55, !P2 ;  /* 0x0000003709377207 */ /* 0x000fe20005000000 */
[----:B------:R-:W-:Y:S01]  /*2040*/  IMAD.IADD R11, R11, 0x1, R10 ;  /* 0x000000010b0b7824 */ /* 0x000fe200078e020a */
[----:B------:R-:W-:Y:S02]  /*2050*/  ISETP.GT.U32.OR P2, PT, R0, 0x1f, P1 ;  /* 0x0000001f0000780c */ /* 0x000fe40000f44470 */
[----:B------:R-:W-:Y:S02]  /*2060*/  SEL R4, R125, RZ, P1 ;  /* 0x000000ff7d047207 */ /* 0x000fe40000800000 */
[----:B------:R-:W-:-:S05]  /*2070*/  SEL R55, R10, R55, !P3 ;  /* 0x000000370a377207 */ /* 0x000fca0005800000 */
[----:B------:R-:W-:Y:S01]  /*2080*/  @P0 IMAD.IADD R125, R55, 0x1, R4 ;  /* 0x00000001377d0824 */ /* 0x000fe200078e0204 */
[----:B------:R-:W-:-:S03]  /*2090*/  ISETP.NE.AND P0, PT, R0, RZ, PT ;  /* 0x000000ff0000720c */ /* 0x000fc60003f05270 */
[----:B------:R-:W-:-:S05]  /*20a0*/  @!P2 IMAD.U32 R125, R11, 0x10000, RZ ;  /* 0x000100000b7da824 */ /* 0x000fca00078e00ff */
[----:B------:R-:W-:Y:S01]  /*20b0*/  @!P2 STS [UR4+0x8428], R125 ;  /* 0x0084287dff00a988 */ /* 0x000fe20008000804 */
[----:B------:R-:W-:Y:S06]  /*20c0*/  BAR.SYNC.DEFER_BLOCKING 0x0 ;  /* 0x0000000000007b1d */ /* 0x000fec0000010000 */
[----:B------:R-:W0:Y:S02]  /*20d0*/  LDS R4, [UR4+0x8428] ;  /* 0x00842804ff047984 */ /* 0x000e240008000800 */
[----:B0-----:R-:W-:-:S05]  /*20e0*/  SEL R4, R4, RZ, P0 ;  /* 0x000000ff04047207 */ /* 0x001fca0000000000 */
[----:B------:R-:W-:-:S04]  /*20f0*/  IMAD.IADD R4, R4, 0x1, R125 ;  /* 0x0000000104047824 */ /* 0x000fc800078e027d */
[--C-:B------:R-:W-:Y:S01]  /*2100*/  IMAD.IADD R92, R92, 0x1, R4.reuse ;  /* 0x000000015c5c7824 */ /* 0x100fe200078e0204 */
[----:B------:R-:W-:Y:S01]  /*2110*/  STS [R51], R4 ;  /* 0x0000000433007388 */ /* 0x000fe20000000800 */
[--C-:B------:R-:W-:Y:S02]  /*2120*/  IMAD.IADD R6, R93, 0x1, R4.reuse ;  /* 0x000000015d067824 */ /* 0x100fe400078e0204 */
[--C-:B------:R-:W-:Y:S01]  /*2130*/  IMAD.IADD R94, R94, 0x1, R4.reuse ;  /* 0x000000015e5e7824 */ /* 0x100fe200078e0204 */
[----:B------:R-:W-:Y:S01]  /*2140*/  STS [R51+0x4], R92 ;  /* 0x0000045c33007388 */ /* 0x000fe20000000800 */
[--C-:B------:R-:W-:Y:S02]  /*2150*/  IMAD.IADD R8, R95, 0x1, R4.reuse ;  /* 0x000000015f087824 */ /* 0x100fe400078e0204 */
[--C-:B------:R-:W-:Y:S01]  /*2160*/  IMAD.IADD R96, R96, 0x1, R4.reuse ;  /* 0x0000000160607824 */ /* 0x100fe200078e0204 */
[----:B------:R-:W-:Y:S01]  /*2170*/  STS [R51+0x8], R6 ;  /* 0x0000080633007388 */ /* 0x000fe20000000800 */
[----:B------:R-:W-:-:S02]  /*2180*/  IMAD.IADD R10, R97, 0x1, R4 ;  /* 0x00000001610a7824 */ /* 0x000fc400078e0204 */
[--C-:B------:R-:W-:Y:S01]  /*2190*/  IMAD.IADD R98, R98, 0x1, R4.reuse ;  /* 0x0000000162627824 */ /* 0x100fe200078e0204 */
[----:B------:R-:W-:Y:S01]  /*21a0*/  STS [R51+0xc], R94 ;  /* 0x00000c5e33007388 */ /* 0x000fe20000000800 */
        /* <DEDUP_REMOVED lines=36> */
[----:B------:R-:W-:-:S03]  /*23f0*/  IMAD.IADD R150, R123, 0x1, R4 ;  /* 0x000000017b967824 */ /* 0x000fc600078e0204 */
[----:B------:R-:W-:Y:S04]  /*2400*/  STS [R51+0x40], R134 ;  /* 0x0000408633007388 */ /* 0x000fe80000000800 */
        /* <DEDUP_REMOVED lines=15> */
[----:B------:R-:W-:Y:S01]  /*2500*/  STS [R51+0x80], R150 ;  /* 0x0000809633007388 */ /* 0x000fe20000000800 */
[----:B------:R-:W-:Y:S06]  /*2510*/  BAR.SYNC.DEFER_BLOCKING 0x0 ;  /* 0x0000000000007b1d */ /* 0x000fec0000010000 */
[----:B------:R-:W0:Y:S04]  /*2520*/  LDS.U16 R5, [R54] ;  /* 0x0000000036057984 */ /* 0x000e280000000400 */
[----:B------:R-:W1:Y:S04]  /*2530*/  LDS.U16 R56, [R56] ;  /* 0x0000000038387984 */ /* 0x000e680000000400 */
[----:B------:R-:W2:Y:S04]  /*2540*/  LDS.U16 R58, [R58] ;  /* 0x000000003a3a7984 */ /* 0x000ea80000000400 */
[----:B------:R-:W3:Y:S04]  /*2550*/  LDS.U16 R60, [R60] ;  /* 0x000000003c3c7984 */ /* 0x000ee80000000400 */
[----:B------:R-:W4:Y:S04]  /*2560*/  LDS.U16 R62, [R62] ;  /* 0x000000003e3e7984 */ /* 0x000f280000000400 */
[----:B------:R-:W4:Y:S04]  /*2570*/  LDS.U16 R64, [R64] ;  /* 0x0000000040407984 */ /* 0x000f280000000400 */
[----:B------:R-:W4:Y:S04]  /*2580*/  LDS.U16 R66, [R66] ;  /* 0x0000000042427984 */ /* 0x000f280000000400 */
[----:B------:R-:W4:Y:S04]  /*2590*/  LDS.U16 R68, [R68] ;  /* 0x0000000044447984 */ /* 0x000f280000000400 */
[----:B------:R-:W4:Y:S04]  /*25a0*/  LDS.U16 R70, [R70] ;  /* 0x0000000046467984 */ /* 0x000f280000000400 */
[----:B------:R-:W4:Y:S04]  /*25b0*/  LDS.U16 R72, [R72] ;  /* 0x0000000048487984 */ /* 0x000f280000000400 */
[----:B------:R-:W4:Y:S01]  /*25c0*/  LDS.U16 R74, [R74] ;  /* 0x000000004a4a7984 */ /* 0x000f220000000400 */
[----:B0-----:R-:W-:-:S03]  /*25d0*/  IMAD.IADD R5, R52, 0x1, R5 ;  /* 0x0000000134057824 */ /* 0x001fc600078e0205 */
[----:B------:R-:W0:Y:S01]  /*25e0*/  LDS.U16 R76, [R76] ;  /* 0x000000004c4c7984 */ /* 0x000e220000000400 */
[----:B-1----:R-:W-:-:S03]  /*25f0*/  IMAD.IADD R56, R57, 0x1, R56 ;  /* 0x0000000139387824 */ /* 0x002fc600078e0238 */
[----:B------:R-:W1:Y:S01]  /*2600*/  LDS.U16 R78, [R78] ;  /* 0x000000004e4e7984 */ /* 0x000e620000000400 */
[----:B--2---:R-:W-:-:S03]  /*2610*/  IMAD.IADD R58, R59, 0x1, R58 ;  /* 0x000000013b3a7824 */ /* 0x004fc600078e023a */
[----:B------:R-:W2:Y:S01]  /*2620*/  LDS.U16 R80, [R80] ;  /* 0x0000000050507984 */ /* 0x000ea20000000400 */
[----:B---3--:R-:W-:-:S03]  /*2630*/  IMAD.IADD R60, R61, 0x1, R60 ;  /* 0x000000013d3c7824 */ /* 0x008fc600078e023c */
[----:B------:R-:W3:Y:S01]  /*2640*/  LDS.U16 R82, [R82] ;  /* 0x0000000052527984 */ /* 0x000ee20000000400 */
[----:B----4-:R-:W-:-:S03]  /*2650*/  IMAD.IADD R62, R63, 0x1, R62 ;  /* 0x000000013f3e7824 */ /* 0x010fc600078e023e */
[----:B------:R-:W4:Y:S01]  /*2660*/  LDS.U16 R84, [R84] ;  /* 0x0000000054547984 */ /* 0x000f220000000400 */
[----:B------:R-:W-:-:S03]  /*2670*/  IMAD.IADD R64, R65, 0x1, R64 ;  /* 0x0000000141407824 */ /* 0x000fc600078e0240 */
[----:B------:R-:W4:Y:S01]  /*2680*/  LDS.U16 R86, [R86] ;  /* 0x0000000056567984 */ /* 0x000f220000000400 */
[----:B------:R-:W-:-:S03]  /*2690*/  IMAD.IADD R66, R67, 0x1, R66 ;  /* 0x0000000143427824 */ /* 0x000fc600078e0242 */
[----:B------:R-:W4:Y:S01]  /*26a0*/  LDS.U16 R88, [R88] ;  /* 0x0000000058587984 */ /* 0x000f220000000400 */
[----:B------:R-:W-:-:S03]  /*26b0*/  IMAD.IADD R68, R69, 0x1, R68 ;  /* 0x0000000145447824 */ /* 0x000fc600078e0244 */
[----:B------:R-:W4:Y:S01]  /*26c0*/  LDS.U16 R90, [R90] ;  /* 0x000000005a5a7984 */ /* 0x000f220000000400 */
[----:B------:R-:W-:Y:S02]  /*26d0*/  IMAD.IADD R70, R71, 0x1, R70 ;  /* 0x0000000147467824 */ /* 0x000fe400078e0246 */
[----:B------:R-:W-:Y:S02]  /*26e0*/  IMAD.IADD R72, R73, 0x1, R72 ;  /* 0x0000000149487824 */ /* 0x000fe400078e0248 */
[----:B------:R-:W-:Y:S02]  /*26f0*/  IMAD.IADD R74, R75, 0x1, R74 ;  /* 0x000000014b4a7824 */ /* 0x000fe400078e024a */
[----:B0-----:R-:W-:Y:S02]  /*2700*/  IMAD.IADD R76, R77, 0x1, R76 ;  /* 0x000000014d4c7824 */ /* 0x001fe400078e024c */
[----:B-1----:R-:W-:Y:S02]  /*2710*/  IMAD.IADD R78, R79, 0x1, R78 ;  /* 0x000000014f4e7824 */ /* 0x002fe400078e024e */
[----:B--2---:R-:W-:-:S02]  /*2720*/  IMAD.IADD R80, R81, 0x1, R80 ;  /* 0x0000000151507824 */ /* 0x004fc400078e0250 */
[----:B---3--:R-:W-:Y:S02]  /*2730*/  IMAD.IADD R82, R83, 0x1, R82 ;  /* 0x0000000153527824 */ /* 0x008fe400078e0252 */
[----:B----4-:R-:W-:Y:S02]  /*2740*/  IMAD.IADD R84, R85, 0x1, R84 ;  /* 0x0000000155547824 */ /* 0x010fe400078e0254 */
[----:B------:R-:W-:Y:S02]  /*2750*/  IMAD.IADD R86, R87, 0x1, R86 ;  /* 0x0000000157567824 */ /* 0x000fe400078e0256 */
[----:B------:R-:W-:Y:S02]  /*2760*/  IMAD.IADD R88, R89, 0x1, R88 ;  /* 0x0000000159587824 */ /* 0x000fe400078e0258 */
[----:B------:R-:W-:Y:S01]  /*2770*/  IMAD.IADD R90, R91, 0x1, R90 ;  /* 0x000000015b5a7824 */ /* 0x000fe200078e025a */
[----:B------:R-:W-:Y:S06]  /*2780*/  BAR.SYNC.DEFER_BLOCKING 0x0 ;  /* 0x0000000000007b1d */ /* 0x000fec0000010000 */
[----:B------:R-:W-:Y:S05]  /*2790*/  BRA.U UP0, `(.L_x_221) ;  /* 0x0000000500987547 */ /* 0x000fea000b800000 */
[----:B------:R-:W-:Y:S01]  /*27a0*/  LEA R4, R5, UR4, 0x2 ;  /* 0x0000000405047c11 */ /* 0x000fe2000f8e10ff */
[----:B------:R-:W-:Y:S01]  /*27b0*/  UIADD3 UR7, UPT, UPT, UR7, 0x6, URZ ;  /* 0x0000000607077890 */ /* 0x000fe2000fffe0ff */
[----:B------:R-:W-:Y:S01]  /*27c0*/  LEA R5, R56, UR4, 0x2 ;  /* 0x0000000438057c11 */ /* 0x000fe2000f8e10ff */
[----:B------:R-:W-:Y:S01]  /*27d0*/  UIADD3 UR5, UPT, UPT, UR5, -0x6, URZ ;  /* 0xfffffffa05057890 */ /* 0x000fe2000fffe0ff */
[----:B------:R-:W-:Y:S01]  /*27e0*/  LEA R6, R58, UR4, 0x2 ;  /* 0x000000043a067c11 */ /* 0x000fe2000f8e10ff */
[----:B------:R1:W-:Y:S01]  /*27f0*/  STS [R4], R29 ;  /* 0x0000001d04007388 */ /* 0x0003e20000000800 */
[----:B------:R-:W-:Y:S02]  /*2800*/  LEA R7, R60, UR4, 0x2 ;  /* 0x000000043c077c11 */ /* 0x000fe4000f8e10ff */
[----:B------:R-:W-:Y:S01]  /*2810*/  LEA R8, R62, UR4, 0x2 ;  /* 0x000000043e087c11 */ /* 0x000fe2000f8e10ff */
[----:B------:R1:W-:Y:S01]  /*2820*/  STS [R5], R30 ;  /* 0x0000001e05007388 */ /* 0x0003e20000000800 */
[----:B------:R-:W-:-:S02]  /*2830*/  LEA R9, R64, UR4, 0x2 ;  /* 0x0000000440097c11 */ /* 0x000fc4000f8e10ff */
[----:B------:R-:W-:Y:S01]  /*2840*/  LEA R10, R66, UR4, 0x2 ;  /* 0x00000004420a7c11 */ /* 0x000fe2000f8e10ff */
[----:B------:R1:W-:Y:S01]  /*2850*/  STS [R6], R31 ;  /* 0x0000001f06007388 */ /* 0x0003e20000000800 */
[----:B------:R-:W-:Y:S02]  /*2860*/  LEA R11, R68, UR4, 0x2 ;  /* 0x00000004440b7c11 */ /* 0x000fe4000f8e10ff */
        /* <DEDUP_REMOVED lines=16> */
[----:B------:R1:W-:Y:S04]  /*2970*/  STS [R52], R37 ;  /* 0x0000002534007388 */ /* 0x0003e80000000800 */
        /* <DEDUP_REMOVED lines=9> */
[----:B------:R1:W-:Y:S01]  /*2a10*/  STS [R64], R49 ;  /* 0x0000003140007388 */ /* 0x0003e20000000800 */
[----:B------:R-:W-:Y:S06]  /*2a20*/  BAR.SYNC.DEFER_BLOCKING 0x0 ;  /* 0x0000000000007b1d */ /* 0x000fec0000010000 */
[----:B------:R1:W2:Y:S04]  /*2a30*/  LDS R29, [R53] ;  /* 0x00000000351d7984 */ /* 0x0002a80000000800 */
[----:B------:R1:W3:Y:S04]  /*2a40*/  LDS R30, [R53+0x4] ;  /* 0x00000400351e7984 */ /* 0x0002e80000000800 */
[----:B------:R1:W4:Y:S04]  /*2a50*/  LDS R31, [R53+0x8] ;  /* 0x00000800351f7984 */ /* 0x0003280000000800 */
[----:B------:R1:W0:Y:S04]  /*2a60*/  LDS R32, [R53+0xc] ;  /* 0x00000c0035207984 */ /* 0x0002280000000800 */
        /* <DEDUP_REMOVED lines=14> */
[----:B------:R1:W0:Y:S01]  /*2b50*/  LDS R49, [R53+0x48] ;  /* 0x0000480035317984 */ /* 0x0002220000000800 */
[----:B------:R-:W-:Y:S06]  /*2b60*/  BAR.SYNC.DEFER_BLOCKING 0x0 ;  /* 0x0000000000007b1d */ /* 0x000fec0000010000 */
[----:B-----5:R1:W-:Y:S04]  /*2b70*/  STS [R4], R2 ;  /* 0x0000000204007388 */ /* 0x0203e80000000800 */
        /* <DEDUP_REMOVED lines=19> */
[----:B------:R1:W0:Y:S04]  /*2cb0*/  LDS R2, [R53] ;  /* 0x0000000035027984 */ /* 0x0002280000000800 */
        /* <DEDUP_REMOVED lines=19> */
[----:B--234-:R-:W-:Y:S05]  /*2df0*/  BRA `(.L_x_222) ;  /* 0xffffffdc00587947 */ /* 0x01cfea000383ffff */
.L_x_221:
[----:B------:R-:W-:Y:S01]  /*2e00*/  LEA R5, R5, UR4, 0x2 ;  /* 0x0000000405057c11 */ /* 0x000fe2000f8e10ff */
[----:B------:R-:W-:Y:S01]  /*2e10*/  IMAD R53, R0, -0x48, R53 ;  /* 0xffffffb800357824 */ /* 0x000fe200078e0235 */
[----:B------:R-:W-:Y:S01]  /*2e20*/  LEA R56, R56, UR4, 0x2 ;  /* 0x0000000438387c11 */ /* 0x000fe2000f8e10ff */
[----:B------:R-:W0:Y:S01]  /*2e30*/  LDCU.64 UR6, c[0x0][0x3a0] ;  /* 0x00007400ff0677ac */ /* 0x000e220008000a00 */
[----:B------:R-:W-:Y:S01]  /*2e40*/  LEA R58, R58, UR4, 0x2 ;  /* 0x000000043a3a7c11 */ /* 0x000fe2000f8e10ff */
[----:B------:R-:W-:Y:S01]  /*2e50*/  STS [R5], R29 ;  /* 0x0000001d05007388 */ /* 0x000fe20000000800 */
[----:B------:R-:W-:Y:S02]  /*2e60*/  LEA R60, R60, UR4, 0x2 ;  /* 0x000000043c3c7c11 */ /* 0x000fe4000f8e10ff */
[----:B------:R-:W-:Y:S01]  /*2e70*/  LEA R62, R62, UR4, 0x2 ;  /* 0x000000043e3e7c11 */ /* 0x000fe2000f8e10ff */
[----:B------:R-:W-:Y:S01]  /*2e80*/  STS [R56], R30 ;  /* 0x0000001e38007388 */ /* 0x000fe20000000800 */
[----:B------:R-:W-:-:S02]  /*2e90*/  LEA R64, R64, UR4, 0x2 ;  /* 0x0000000440407c11 */ /* 0x000fc4000f8e10ff */
[----:B------:R-:W-:Y:S01]  /*2ea0*/  LEA R66, R66, UR4, 0x2 ;  /* 0x0000000442427c11 */ /* 0x000fe2000f8e10ff */
[----:B------:R-:W-:Y:S01]  /*2eb0*/  STS [R58], R31 ;  /* 0x0000001f3a007388 */ /* 0x000fe20000000800 */
[----:B------:R-:W-:Y:S02]  /*2ec0*/  LEA R68, R68, UR4, 0x2 ;  /* 0x0000000444447c11 */ /* 0x000fe4000f8e10ff */
[----:B------:R-:W-:Y:S01]  /*2ed0*/  LEA R70, R70, UR4, 0x2 ;  /* 0x0000000446467c11 */ /* 0x000fe2000f8e10ff */
[----:B------:R-:W-:Y:S01]  /*2ee0*/  STS [R60], R32 ;  /* 0x000000203c007388 */ /* 0x000fe20000000800 */
[----:B------:R-:W-:Y:S02]  /*2ef0*/  LEA R72, R72, UR4, 0x2 ;  /* 0x0000000448487c11 */ /* 0x000fe4000f8e10ff */
[----:B------:R-:W-:Y:S01]  /*2f00*/  LEA R74, R74, UR4, 0x2 ;  /* 0x000000044a4a7c11 */ /* 0x000fe2000f8e10ff */
[----:B------:R-:W-:Y:S01]  /*2f10*/  STS [R62], R33 ;  /* 0x000000213e007388 */ /* 0x000fe20000000800 */
[----:B------:R-:W-:Y:S01]  /*2f20*/  LEA R76, R76, UR4, 0x2 ;  /* 0x000000044c4c7c11 */ /* 0x000fe2000f8e10ff */
[----:B0-----:R-:W-:Y:S01]  /*2f30*/  IMAD.U32 R4, RZ, RZ, UR7 ;  /* 0x00000007ff047e24 */ /* 0x001fe2000f8e00ff */
        /* <DEDUP_REMOVED lines=11> */
[----:B------:R-:W-:-:S03]  /*2ff0*/  ISETP.LT.U32.AND P2, PT, R0, UR6, PT ;  /* 0x0000000600007c0c */ /* 0x000fc6000bf41070 */
[----:B------:R-:W-:Y:S01]  /*3000*/  STS [R72], R38 ;  /* 0x0000002648007388 */ /* 0x000fe20000000800 */
[----:B------:R-:W-:-:S03]  /*3010*/  ISETP.GT.U32.AND.EX P2, PT, R4, RZ, PT, P2 ;  /* 0x000000ff0400720c */ /* 0x000fc60003f44120 */
[----:B------:R-:W-:Y:S04]  /*3020*/  STS [R74], R39 ;  /* 0x000000274a007388 */ /* 0x000fe80000000800 */
[----:B------:R-:W-:Y:S04]  /*3030*/  STS [R76], R40 ;  /* 0x000000284c007388 */ /* 0x000fe80000000800 */
[----:B------:R-:W-:Y:S04]  /*3040*/  STS [R78], R41 ;  /* 0x000000294e007388 */ /* 0x000fe80000000800 */
[----:B------:R-:W-:Y:S04]  /*3050*/  STS [R80], R43 ;  /* 0x0000002b50007388 */ /* 0x000fe80000000800 */
[----:B------:R-:W-:Y:S04]  /*3060*/  STS [R47], R44 ;  /* 0x0000002c2f007388 */ /* 0x000fe80000000800 */
[----:B------:R-:W-:Y:S04]  /*3070*/  STS [R84], R45 ;  /* 0x0000002d54007388 */ /* 0x000fe80000000800 */
[----:B------:R-:W-:Y:S04]  /*3080*/  STS [R51], R46 ;  /* 0x0000002e33007388 */ /* 0x000fe80000000800 */
[----:B------:R-:W-:Y:S04]  /*3090*/  STS [R88], R48 ;  /* 0x0000003058007388 */ /* 0x000fe80000000800 */
[----:B------:R-:W-:Y:S01]  /*30a0*/  STS [R90], R49 ;  /* 0x000000315a007388 */ /* 0x000fe20000000800 */
[----:B------:R-:W-:Y:S06]  /*30b0*/  BAR.SYNC.DEFER_BLOCKING 0x0 ;  /* 0x0000000000007b1d */ /* 0x000fec0000010000 */
[----:B------:R-:W0:Y:S04]  /*30c0*/  LDS R6, [R53] ;  /* 0x0000000035067984 */ /* 0x000e280000000800 */
[----:B------:R-:W1:Y:S04]  /*30d0*/  LDS R7, [R53+0x400] ;  /* 0x0004000035077984 */ /* 0x000e680000000800 */
[----:B------:R-:W2:Y:S04]  /*30e0*/  LDS R8, [R53+0x800] ;  /* 0x0008000035087984 */ /* 0x000ea80000000800 */
[----:B------:R-:W-:Y:S04]  /*30f0*/  LDS R9, [R53+0xc00] ;  /* 0x000c000035097984 */ /* 0x000fe80000000800 */
[----:B------:R-:W-:Y:S04]  /*3100*/  LDS R10, [R53+0x1000] ;  /* 0x00100000350a7984 */ /* 0x000fe80000000800 */
[----:B------:R-:W-:Y:S04]  /*3110*/  LDS R11, [R53+0x1400] ;  /* 0x00140000350b7984 */ /* 0x000fe80000000800 */
[----:B------:R-:W3:Y:S04]  /*3120*/  LDS R29, [R53+0x1800] ;  /* 0x00180000351d7984 */ /* 0x000ee80000000800 */
[----:B------:R-:W-:Y:S04]  /*3130*/  LDS R30, [R53+0x1c00] ;  /* 0x001c0000351e7984 */ /* 0x000fe80000000800 */
        /* <DEDUP_REMOVED lines=10> */
[----:B------:R-:W-:Y:S01]  /*31e0*/  LDS R41, [R53+0x4800] ;  /* 0x0048000035297984 */ /* 0x000fe20000000800 */
[----:B------:R-:W-:Y:S06]  /*31f0*/  BAR.SYNC.DEFER_BLOCKING 0x0 ;  /* 0x0000000000007b1d */ /* 0x000fec0000010000 */
[----:B-----5:R4:W-:Y:S04]  /*3200*/  STS [R5], R2 ;  /* 0x0000000205007388 */ /* 0x0209e80000000800 */
[----:B------:R0:W-:Y:S04]  /*3210*/  STS [R56], R3 ;  /* 0x0000000338007388 */ /* 0x0001e80000000800 */
[----:B------:R1:W-:Y:S01]  /*3220*/  STS [R58], R12 ;  /* 0x0000000c3a007388 */ /* 0x0003e20000000800 */
[----:B----4-:R-:W4:Y:S03]  /*3230*/  LDC.64 R4, c[0x0][0x398] ;  /* 0x0000e600ff047b82 */ /* 0x010f260000000a00 */
[----:B------:R-:W-:Y:S04]  /*3240*/  STS [R60], R13 ;  /* 0x0000000d3c007388 */ /* 0x000fe80000000800 */
[----:B------:R2:W-:Y:S01]  /*3250*/  STS [R62], R14 ;  /* 0x0000000e3e007388 */ /* 0x0005e20000000800 */
[----:B0-----:R-:W0:Y:S01]  /*3260*/  LDC.64 R2, c[0x0][0x388] ;  /* 0x0000e200ff027b82 */ /* 0x001e220000000a00 */
[----:B-1----:R-:W-:-:S02]  /*3270*/  VIADD R12, R0, 0x100 ;  /* 0x00000100000c7836 */ /* 0x002fc40000000000 */
[----:B------:R-:W-:Y:S04]  /*3280*/  STS [R64], R15 ;  /* 0x0000000f40007388 */ /* 0x000fe80000000800 */
[----:B------:R1:W-:Y:S01]  /*3290*/  STS [R66], R16 ;  /* 0x0000001042007388 */ /* 0x0003e20000000800 */
[----:B------:R-:W-:Y:S01]  /*32a0*/  ISETP.LT.U32.AND P4, PT, R12, UR6, PT ;  /* 0x000000060c007c0c */ /* 0x000fe2000bf81070 */
[C---:B--2---:R-:W-:Y:S01]  /*32b0*/  VIADD R14, R0.reuse, 0x200 ;  /* 0x00000200000e7836 */ /* 0x044fe20000000000 */
[----:B------:R-:W-:Y:S01]  /*32c0*/  LOP3.LUT R12, R0, 0x400, RZ, 0xfc, !PT ;  /* 0x00000400000c7812 */ /* 0x000fe200078efcff */
[----:B------:R-:W-:Y:S03]  /*32d0*/  STS [R68], R17 ;  /* 0x0000001144007388 */ /* 0x000fe60000000800 */
[----:B------:R-:W-:Y:S01]  /*32e0*/  ISETP.LT.U32.AND P3, PT, R14, UR6, PT ;  /* 0x000000060e007c0c */ /* 0x000fe2000bf61070 */
[----:B------:R-:W-:Y:S01]  /*32f0*/  STS [R70], R18 ;  /* 0x0000001246007388 */ /* 0x000fe20000000800 */
[----:B------:R-:W-:Y:S01]  /*3300*/  VIADD R14, R0, 0x500 ;  /* 0x00000500000e7836 */ /* 0x000fe20000000000 */
[----:B------:R-:W-:Y:S01]  /*3310*/  ISETP.LT.U32.AND P0, PT, R12, UR6, PT ;  /* 0x000000060c007c0c */ /* 0x000fe2000bf01070 */
[C---:B-1----:R-:W-:Y:S01]  /*3320*/  VIADD R16, R0.reuse, 0x300 ;  /* 0x0000030000107836 */ /* 0x042fe20000000000 */
[----:B------:R-:W-:Y:S01]  /*3330*/  STS [R72], R19 ;  /* 0x0000001348007388 */ /* 0x000fe20000000800 */
[----:B------:R-:W-:Y:S01]  /*3340*/  VIADD R12, R0, 0x600 ;  /* 0x00000600000c7836 */ /* 0x000fe20000000000 */
[----:B------:R-:W-:Y:S01]  /*3350*/  ISETP.LT.U32.AND P1, PT, R14, UR6, PT ;  /* 0x000000060e007c0c */ /* 0x000fe2000bf21070 */
[----:B------:R-:W-:Y:S01]  /*3360*/  IMAD.U32 R14, RZ, RZ, UR7 ;  /* 0x00000007ff0e7e24 */ /* 0x000fe2000f8e00ff */
[----:B------:R-:W-:Y:S01]  /*3370*/  STS [R74], R20 ;  /* 0x000000144a007388 */ /* 0x000fe20000000800 */
[----:B------:R-:W-:Y:S01]  /*3380*/  ISETP.LT.U32.AND P5, PT, R16, UR6, PT ;  /* 0x0000000610007c0c */ /* 0x000fe2000bfa1070 */
[----:B------:R-:W-:Y:S01]  /*3390*/  IMAD.U32 R16, RZ, RZ, UR7 ;  /* 0x00000007ff107e24 */ /* 0x000fe2000f8e00ff */
[----:B------:R-:W-:Y:S01]  /*33a0*/  ISETP.LT.U32.AND P6, PT, R12, UR6, PT ;  /* 0x000000060c007c0c */ /* 0x000fe2000bfc1070 */
[----:B------:R-:W-:Y:S01]  /*33b0*/  STS [R76], R21 ;  /* 0x000000154c007388 */ /* 0x000fe20000000800 */
[----:B0-----:R-:W-:Y:S01]  /*33c0*/  IMAD.WIDE.U32 R2, R0, 0x4, R2 ;  /* 0x0000000400027825 */ /* 0x001fe200078e0002 */
[----:B------:R-:W-:-:S02]  /*33d0*/  ISETP.GT.U32.AND.EX P3, PT, R14, RZ, PT, P3 ;  /* 0x000000ff0e00720c */ /* 0x000fc40003f64130 */
[----:B------:R-:W-:Y:S01]  /*33e0*/  STS [R78], R22 ;  /* 0x000000164e007388 */ /* 0x000fe20000000800 */
[----:B------:R-:W-:Y:S01]  /*33f0*/  ISETP.GT.U32.AND.EX P4, PT, R16, RZ, PT, P4 ;  /* 0x000000ff1000720c */ /* 0x000fe20003f84140 */
[----:B----4-:R-:W-:Y:S02]  /*3400*/  IMAD.WIDE.U32 R4, R0, 0x4, R4 ;  /* 0x0000000400047825 */ /* 0x010fe400078e0004 */
[----:B------:R0:W-:Y:S02]  /*3410*/  STS [R80], R23 ;  /* 0x0000001750007388 */ /* 0x0001e40000000800 */
[----:B------:R-:W-:Y:S02]  /*3420*/  IMAD.U32 R12, RZ, RZ, UR7 ;  /* 0x00000007ff0c7e24 */ /* 0x000fe4000f8e00ff */
[----:B------:R-:W-:Y:S03]  /*3430*/  STS [R47], R24 ;  /* 0x000000182f007388 */ /* 0x000fe60000000800 */
[----:B------:R-:W-:Y:S01]  /*3440*/  ISETP.GT.U32.AND.EX P5, PT, R12, RZ, PT, P5 ;  /* 0x000000ff0c00720c */ /* 0x000fe20003fa4150 */
[----:B------:R1:W-:Y:S01]  /*3450*/  STS [R84], R25 ;  /* 0x0000001954007388 */ /* 0x0003e20000000800 */
[----:B0-----:R-:W-:Y:S01]  /*3460*/  @P2 LOP3.LUT R23, R6, 0x80000000, RZ, 0x3c, !PT ;  /* 0x8000000006172812 */ /* 0x001fe200078e3cff */
[----:B------:R-:W-:-:S02]  /*3470*/  VIADD R6, R0, 0x700 ;  /* 0x0000070000067836 */ /* 0x000fc40000000000 */
[----:B------:R-:W-:Y:S04]  /*3480*/  STS [R51], R26 ;  /* 0x0000001a33007388 */ /* 0x000fe80000000800 */
[----:B------:R0:W-:Y:S01]  /*3490*/  STS [R88], R27 ;  /* 0x0000001b58007388 */ /* 0x0001e20000000800 */
[----:B-1----:R-:W-:-:S03]  /*34a0*/  @P4 LOP3.LUT R25, R7, 0x80000000, RZ, 0x3c, !PT ;  /* 0x8000000007194812 */ /* 0x002fc600078e3cff */
[----:B------:R-:W-:Y:S01]  /*34b0*/  STS [R90], R28 ;  /* 0x0000001c5a007388 */ /* 0x000fe20000000800 */
[----:B------:R-:W-:Y:S01]  /*34c0*/  BAR.SYNC.DEFER_BLOCKING 0x0 ;  /* 0x0000000000007b1d */ /* 0x000fe20000010000 */
[----:B0-----:R-:W-:Y:S01]  /*34d0*/  @P3 LOP3.LUT R27, R8, 0x80000000, RZ, 0x3c, !PT ;  /* 0x80000000081b3812 */ /* 0x001fe200078e3cff */
[----:B------:R-:W-:-:S05]  /*34e0*/  IMAD.U32 R8, RZ, RZ, UR7 ;  /* 0x00000007ff087e24 */ /* 0x000fca000f8e00ff */
[C---:B------:R-:W-:Y:S02]  /*34f0*/  ISETP.GT.U32.AND.EX P1, PT, R8.reuse, RZ, PT, P1 ;  /* 0x000000ff0800720c */ /* 0x040fe40003f24110 */
[----:B------:R-:W-:-:S13]  /*3500*/  ISETP.GT.U32.AND.EX P6, PT, R8, RZ, PT, P6 ;  /* 0x000000ff0800720c */ /* 0x000fda0003fc4160 */
[----:B---3--:R-:W-:Y:S01]  /*3510*/  @P6 LOP3.LUT R29, R29, 0x80000000, RZ, 0x3c, !PT ;  /* 0x800000001d1d6812 */ /* 0x008fe200078e3cff */
[----:B------:R-:W0:Y:S04]  /*3520*/  @P2 LDS R43, [R53] ;  /* 0x00000000352b2984 */ /* 0x000e280000000800 */
[----:B------:R-:W1:Y:S04]  /*3530*/  LDS R13, [R53+0x400] ;  /* 0x00040000350d7984 */ /* 0x000e680000000800 */
[----:B------:R-:W2:Y:S04]  /*3540*/  LDS R15, [R53+0x800] ;  /* 0x00080000350f7984 */ /* 0x000ea80000000800 */
[----:B------:R-:W3:Y:S04]  /*3550*/  LDS R17, [R53+0xc00] ;  /* 0x000c000035117984 */ /* 0x000ee80000000800 */
[----:B------:R-:W4:Y:S04]  /*3560*/  LDS R19, [R53+0x1000] ;  /* 0x0010000035137984 */ /* 0x000f280000000800 */
[----:B------:R-:W-:Y:S04]  /*3570*/  @P2 STG.E desc[UR8][R2.64], R23 ;  /* 0x0000001702002986 */ /* 0x000fe8000c101908 */
[----:B------:R-:W4:Y:S04]  /*3580*/  LDS R21, [R53+0x1400] ;  /* 0x0014000035157984 */ /* 0x000f280000000800 */
[----:B------:R-:W4:Y:S04]  /*3590*/  LDS R7, [R53+0x1800] ;  /* 0x0018000035077984 */ /* 0x000f280000000800 */
[----:B------:R-:W4:Y:S04]  /*35a0*/  LDS R23, [R53+0x1c00] ;  /* 0x001c000035177984 */ /* 0x000f280000000800 */
[----:B0-----:R0:W-:Y:S01]  /*35b0*/  @P2 STG.E desc[UR8][R4.64], R43 ;  /* 0x0000002b04002986 */ /* 0x0011e2000c101908 */
[----:B------:R-:W-:Y:S01]  /*35c0*/  ISETP.LT.U32.AND P2, PT, R6, UR6, PT ;  /* 0x0000000606007c0c */ /* 0x000fe2000bf41070 */
[----:B------:R-:W-:-:S02]  /*35d0*/  IMAD.U32 R6, RZ, RZ, UR7 ;  /* 0x00000007ff067e24 */ /* 0x000fc4000f8e00ff */
[----:B------:R2:W-:Y:S01]  /*35e0*/  @P4 STG.E desc[UR8][R2.64+0x400], R25 ;  /* 0x0004001902004986 */ /* 0x0005e2000c101908 */
[----:B------:R-:W-:Y:S02]  /*35f0*/  ISETP.GT.U32.AND.EX P2, PT, R8, RZ, PT, P2 ;  /* 0x000000ff0800720c */ /* 0x000fe40003f44120 */
[----:B------:R-:W-:Y:S01]  /*3600*/  ISETP.GT.U32.AND.EX P0, PT, R6, RZ, PT, P0 ;  /* 0x000000ff0600720c */ /* 0x000fe20003f04100 */
[----:B-1----:R-:W-:Y:S01]  /*3610*/  @P4 STG.E desc[UR8][R4.64+0x400], R13 ;  /* 0x0004000d04004986 */ /* 0x002fe2000c101908 */
[----:B------:R-:W-:Y:S02]  /*3620*/  LOP3.LUT R6, R0, 0x800, RZ, 0xfc, !PT ;  /* 0x0000080000067812 */ /* 0x000fe400078efcff */
[----:B0-----:R-:W-:Y:S01]  /*3630*/  @P5 LOP3.LUT R43, R9, 0x80000000, RZ, 0x3c, !PT ;  /* 0x80000000092b5812 */ /* 0x001fe200078e3cff */
[----:B------:R-:W-:Y:S01]  /*3640*/  @P3 STG.E desc[UR8][R2.64+0x800], R27 ;  /* 0x0008001b02003986 */ /* 0x000fe2000c101908 */
[----:B------:R-:W-:Y:S01]  /*3650*/  ISETP.LT.U32.AND P4, PT, R6, UR6, PT ;  /* 0x0000000606007c0c */ /* 0x000fe2000bf81070 */
[----:B------:R-:W-:-:S02]  /*3660*/  VIADD R6, R0, 0x900 ;  /* 0x0000090000067836 */ /* 0x000fc40000000000 */
[----:B------:R-:W0:Y:S04]  /*3670*/  LDS R9, [R53+0x2000] ;  /* 0x0020000035097984 */ /* 0x000e280000000800 */
[----:B--2---:R-:W-:Y:S01]  /*3680*/  @P0 LOP3.LUT R25, R10, 0x80000000, RZ, 0x3c, !PT ;  /* 0x800000000a190812 */ /* 0x004fe200078e3cff */
[----:B------:R-:W-:Y:S01]  /*3690*/  @P3 STG.E desc[UR8][R4.64+0x800], R15 ;  /* 0x0008000f04003986 */ /* 0x000fe2000c101908 */
[----:B------:R-:W-:Y:S01]  /*36a0*/  ISETP.LT.U32.AND P3, PT, R6, UR6, PT ;  /* 0x0000000606007c0c */ /* 0x000fe2000bf61070 */
[----:B------:R-:W-:Y:S02]  /*36b0*/  VIADD R6, R0, 0xa00 ;  /* 0x00000a0000067836 */ /* 0x000fe40000000000 */
[----:B------:R-:W-:Y:S01]  /*36c0*/  @P5 STG.E desc[UR8][R2.64+0xc00], R43 ;  /* 0x000c002b02005986 */ /* 0x000fe2000c101908 */
[----:B------:R-:W-:Y:S01]  /*36d0*/  ISETP.GT.U32.AND.EX P3, PT, R8, RZ, PT, P3 ;  /* 0x000000ff0800720c */ /* 0x000fe20003f64130 */
[----:B------:R-:W-:-:S02]  /*36e0*/  IMAD.U32 R10, RZ, RZ, UR7 ;  /* 0x00000007ff0a7e24 */ /* 0x000fc4000f8e00ff */
[----:B---3--:R1:W-:Y:S01]  /*36f0*/  @P5 STG.E desc[UR8][R4.64+0xc00], R17 ;  /* 0x000c001104005986 */ /* 0x0083e2000c101908 */
[----:B------:R-:W-:Y:S01]  /*3700*/  ISETP.LT.U32.AND P5, PT, R6, UR6, PT ;  /* 0x0000000606007c0c */ /* 0x000fe2000bfa1070 */
[----:B------:R-:W-:Y:S02]  /*3710*/  VIADD R6, R0, 0xb00 ;  /* 0x00000b0000067836 */ /* 0x000fe40000000000 */
[----:B------:R-:W2:Y:S01]  /*3720*/  LDS R13, [R53+0x2400] ;  /* 0x00240000350d7984 */ /* 0x000ea20000000800 */
[----:B------:R-:W-:-:S03]  /*3730*/  ISETP.GT.U32.AND.EX P5, PT, R8, RZ, PT, P5 ;  /* 0x000000ff0800720c */ /* 0x000fc60003fa4150 */
[----:B------:R-:W-:Y:S04]  /*3740*/  @P0 STG.E desc[UR8][R2.64+0x1000], R25 ;  /* 0x0010001902000986 */ /* 0x000fe8000c101908 */
[----:B----4-:R3:W-:Y:S01]  /*3750*/  @P0 STG.E desc[UR8][R4.64+0x1000], R19 ;  /* 0x0010001304000986 */ /* 0x0107e2000c101908 */
[----:B-1----:R-:W-:Y:S02]  /*3760*/  @P1 LOP3.LUT R17, R11, 0x80000000, RZ, 0x3c, !PT ;  /* 0x800000000b111812 */ /* 0x002fe400078e3cff */
[----:B------:R-:W-:Y:S01]  /*3770*/  ISETP.LT.U32.AND P0, PT, R6, UR6, PT ;  /* 0x0000000606007c0c */ /* 0x000fe2000bf01070 */
[----:B------:R-:W1:Y:S01]  /*3780*/  LDS R11, [R53+0x2800] ;  /* 0x00280000350b7984 */ /* 0x000e620000000800 */
[----:B------:R-:W-:Y:S01]  /*3790*/  IMAD.U32 R6, RZ, RZ, UR7 ;  /* 0x00000007ff067e24 */ /* 0x000fe2000f8e00ff */
[----:B------:R-:W-:-:S02]  /*37a0*/  @P5 LOP3.LUT R33, R33, 0x80000000, RZ, 0x3c, !PT ;  /* 0x8000000021215812 */ /* 0x000fc400078e3cff */
[----:B------:R-:W4:Y:S01]  /*37b0*/  LDS R15, [R53+0x2c00] ;  /* 0x002c0000350f7984 */ /* 0x000f220000000800 */
[----:B------:R-:W-:Y:S02]  /*37c0*/  ISETP.GT.U32.AND.EX P0, PT, R8, RZ, PT, P0 ;  /* 0x000000ff0800720c */ /* 0x000fe40003f04100 */
[----:B------:R-:W-:Y:S01]  /*37d0*/  ISETP.GT.U32.AND.EX P4, PT, R6, RZ, PT, P4 ;  /* 0x000000ff0600720c */ /* 0x000fe20003f84140 */
[----:B------:R-:W-:Y:S01]  /*37e0*/  @P1 STG.E desc[UR8][R2.64+0x1400], R17 ;  /* 0x0014001102001986 */ /* 0x000fe2000c101908 */
[----:B------:R-:W-:Y:S02]  /*37f0*/  LOP3.LUT R6, R0, 0xc00, RZ, 0xfc, !PT ;  /* 0x00000c0000067812 */ /* 0x000fe400078efcff */
[----:B---3--:R-:W-:Y:S01]  /*3800*/  @P2 LOP3.LUT R19, R30, 0x80000000, RZ, 0x3c, !PT ;  /* 0x800000001e132812 */ /* 0x008fe200078e3cff */
[----:B------:R-:W-:Y:S01]  /*3810*/  @P1 STG.E desc[UR8][R4.64+0x1400], R21 ;  /* 0x0014001504001986 */ /* 0x000fe2000c101908 */
[----:B------:R-:W-:Y:S01]  /*3820*/  ISETP.LT.U32.AND P1, PT, R6, UR6, PT ;  /* 0x0000000606007c0c */ /* 0x000fe2000bf21070 */
[----:B------:R-:W-:Y:S01]  /*3830*/  VIADD R6, R0, 0xd00 ;  /* 0x00000d0000067836 */ /* 0x000fe20000000000 */
[----:B------:R-:W-:Y:S01]  /*3840*/  @P3 LOP3.LUT R25, R32, 0x80000000, RZ, 0x3c, !PT ;  /* 0x8000000020193812 */ /* 0x000fe200078e3cff */
[----:B------:R-:W-:Y:S01]  /*3850*/  @P6 STG.E desc[UR8][R2.64+0x1800], R29 ;  /* 0x0018001d02006986 */ /* 0x000fe2000c101908 */
[----:B------:R-:W-:-:S03]  /*3860*/  ISETP.GT.U32.AND.EX P1, PT, R8, RZ, PT, P1 ;  /* 0x000000ff0800720c */ /* 0x000fc60003f24110 */
[----:B------:R-:W-:Y:S01]  /*3870*/  @P6 STG.E desc[UR8][R4.64+0x1800], R7 ;  /* 0x0018000704006986 */ /* 0x000fe2000c101908 */
[----:B------:R-:W-:Y:S01]  /*3880*/  ISETP.LT.U32.AND P6, PT, R6, UR6, PT ;  /* 0x0000000606007c0c */ /* 0x000fe2000bfc1070 */
[----:B------:R-:W-:Y:S01]  /*3890*/  VIADD R6, R0, 0xe00 ;  /* 0x00000e0000067836 */ /* 0x000fe20000000000 */
[----:B------:R-:W-:Y:S01]  /*38a0*/  @P4 LOP3.LUT R31, R31, 0x80000000, RZ, 0x3c, !PT ;  /* 0x800000001f1f4812 */ /* 0x000fe200078e3cff */
[----:B------:R-:W3:Y:S01]  /*38b0*/  LDS R7, [R53+0x3000] ;  /* 0x0030000035077984 */ /* 0x000ee20000000800 */
[----:B------:R-:W-:-:S03]  /*38c0*/  ISETP.GT.U32.AND.EX P6, PT, R10, RZ, PT, P6 ;  /* 0x000000ff0a00720c */ /* 0x000fc60003fc4160 */
[----:B------:R-:W-:Y:S02]  /*38d0*/  @P2 STG.E desc[UR8][R2.64+0x1c00], R19 ;  /* 0x001c001302002986 */ /* 0x000fe4000c101908 */
[----:B------:R-:W-:Y:S02]  /*38e0*/  @P1 LOP3.LUT R35, R35, 0x80000000, RZ, 0x3c, !PT ;  /* 0x8000000023231812 */ /* 0x000fe400078e3cff */
[----:B------:R-:W3:Y:S04]  /*38f0*/  LDS R17, [R53+0x3400] ;  /* 0x0034000035117984 */ /* 0x000ee80000000800 */
[----:B------:R-:W-:Y:S01]  /*3900*/  @P2 STG.E desc[UR8][R4.64+0x1c00], R23 ;  /* 0x001c001704002986 */ /* 0x000fe2000c101908 */
[----:B------:R-:W-:Y:S01]  /*3910*/  ISETP.LT.U32.AND P2, PT, R6, UR6, PT ;  /* 0x0000000606007c0c */ /* 0x000fe2000bf41070 */
[----:B------:R-:W-:-:S02]  /*3920*/  VIADD R6, R0, 0xf00 ;  /* 0x00000f0000067836 */ /* 0x000fc40000000000 */
[----:B------:R-:W-:Y:S01]  /*3930*/  @P4 STG.E desc[UR8][R2.64+0x2000], R31 ;  /* 0x0020001f02004986 */ /* 0x000fe2000c101908 */
[----:B------:R-:W-:-:S03]  /*3940*/  ISETP.GT.U32.AND.EX P2, PT, R12, RZ, PT, P2 ;  /* 0x000000ff0c00720c */ /* 0x000fc60003f44120 */
[----:B------:R-:W3:Y:S04]  /*3950*/  LDS R19, [R53+0x3800] ;  /* 0x0038000035137984 */ /* 0x000ee80000000800 */
[----:B0-----:R-:W-:Y:S01]  /*3960*/  @P4 STG.E desc[UR8][R4.64+0x2000], R9 ;  /* 0x0020000904004986 */ /* 0x001fe2000c101908 */
[----:B------:R-:W-:Y:S02]  /*3970*/  ISETP.LT.U32.AND P4, PT, R6, UR6, PT ;  /* 0x0000000606007c0c */ /* 0x000fe4000bf81070 */
[----:B------:R-:W-:Y:S01]  /*3980*/  LOP3.LUT R6, R0, 0x1000, RZ, 0xfc, !PT ;  /* 0x0000100000067812 */ /* 0x000fe200078efcff */
[----:B------:R-:W0:Y:S02]  /*3990*/  LDS R9, [R53+0x3c00] ;  /* 0x003c000035097984 */ /* 0x000e240000000800 */
[----:B------:R-:W-:-:S02]  /*39a0*/  @P2 LOP3.LUT R37, R37, 0x80000000, RZ, 0x3c, !PT ;  /* 0x8000000025252812 */ /* 0x000fc400078e3cff */
[----:B------:R-:W0:Y:S04]  /*39b0*/  LDS R21, [R53+0x4000] ;  /* 0x0040000035157984 */ /* 0x000e280000000800 */
[----:B------:R-:W0:Y:S04]  /*39c0*/  LDS R23, [R53+0x4400] ;  /* 0x0044000035177984 */ /* 0x000e280000000800 */
[----:B------:R-:W-:Y:S04]  /*39d0*/  @P3 STG.E desc[UR8][R2.64+0x2400], R25 ;  /* 0x0024001902003986 */ /* 0x000fe8000c101908 */
[----:B--2---:R2:W-:Y:S01]  /*39e0*/  @P3 STG.E desc[UR8][R4.64+0x2400], R13 ;  /* 0x0024000d04003986 */ /* 0x0045e2000c101908 */
[----:B------:R-:W-:Y:S01]  /*39f0*/  ISETP.LT.U32.AND P3, PT, R6, UR6, PT ;  /* 0x0000000606007c0c */ /* 0x000fe2000bf61070 */
[----:B------:R-:W-:-:S02]  /*3a00*/  VIADD R6, R0, 0x1100 ;  /* 0x0000110000067836 */ /* 0x000fc40000000000 */
[----:B------:R-:W-:Y:S01]  /*3a10*/  @P5 STG.E desc[UR8][R2.64+0x2800], R33 ;  /* 0x0028002102005986 */ /* 0x000fe2000c101908 */
[----:B------:R-:W-:Y:S01]  /*3a20*/  VIADD R0, R0, 0x1200 ;  /* 0x0000120000007836 */ /* 0x000fe20000000000 */
[----:B------:R-:W-:Y:S02]  /*3a30*/  ISETP.GT.U32.AND.EX P3, PT, R8, RZ, PT, P3 ;  /* 0x000000ff0800720c */ /* 0x000fe40003f64130 */
[----:B-1----:R1:W-:Y:S01]  /*3a40*/  @P5 STG.E desc[UR8][R4.64+0x2800], R11 ;  /* 0x0028000b04005986 */ /* 0x0023e2000c101908 */
[----:B------:R-:W-:Y:S01]  /*3a50*/  ISETP.LT.U32.AND P5, PT, R6, UR6, PT ;  /* 0x0000000606007c0c */ /* 0x000fe2000bfa1070 */
[----:B------:R-:W-:Y:S01]  /*3a60*/  IMAD.U32 R6, RZ, RZ, UR7 ;  /* 0x00000007ff067e24 */ /* 0x000fe2000f8e00ff */
[----:B--2---:R-:W-:-:S04]  /*3a70*/  @P0 LOP3.LUT R13, R34, 0x80000000, RZ, 0x3c, !PT ;  /* 0x80000000220d0812 */ /* 0x004fc800078e3cff */
[----:B------:R-:W-:Y:S01]  /*3a80*/  ISETP.GT.U32.AND.EX P4, PT, R6, RZ, PT, P4 ;  /* 0x000000ff0600720c */ /* 0x000fe20003f84140 */
[----:B------:R2:W-:Y:S03]  /*3a90*/  @P0 STG.E desc[UR8][R2.64+0x2c00], R13 ;  /* 0x002c000d02000986 */ /* 0x0005e6000c101908 */
[----:B------:R-:W-:Y:S01]  /*3aa0*/  @P3 LOP3.LUT R39, R39, 0x80000000, RZ, 0x3c, !PT ;  /* 0x8000000027273812 */ /* 0x000fe200078e3cff */
[----:B----4-:R4:W-:Y:S01]  /*3ab0*/  @P0 STG.E desc[UR8][R4.64+0x2c00], R15 ;  /* 0x002c000f04000986 */ /* 0x0109e2000c101908 */
[----:B------:R-:W-:Y:S01]  /*3ac0*/  ISETP.LT.U32.AND P0, PT, R0, UR6, PT ;  /* 0x0000000600007c0c */ /* 0x000fe2000bf01070 */
[----:B------:R-:W-:Y:S01]  /*3ad0*/  IMAD.U32 R0, RZ, RZ, UR7 ;  /* 0x00000007ff007e24 */ /* 0x000fe2000f8e00ff */
[----:B-1----:R-:W-:Y:S01]  /*3ae0*/  @P6 LOP3.LUT R11, R36, 0x80000000, RZ, 0x3c, !PT ;  /* 0x80000000240b6812 */ /* 0x002fe200078e3cff */
[----:B------:R1:W-:Y:S01]  /*3af0*/  @P1 STG.E desc[UR8][R2.64+0x3000], R35 ;  /* 0x0030002302001986 */ /* 0x0003e2000c101908 */
[----:B------:R-:W-:-:S02]  /*3b00*/  ISETP.GT.U32.AND.EX P0, PT, R6, RZ, PT, P0 ;  /* 0x000000ff0600720c */ /* 0x000fc40003f04100 */
[----:B------:R-:W-:Y:S01]  /*3b10*/  ISETP.GT.U32.AND.EX P5, PT, R0, RZ, PT, P5 ;  /* 0x000000ff0000720c */ /* 0x000fe20003fa4150 */
[----:B---3--:R1:W-:Y:S01]  /*3b20*/  @P1 STG.E desc[UR8][R4.64+0x3000], R7 ;  /* 0x0030000704001986 */ /* 0x0083e2000c101908 */
[----:B--2---:R-:W-:-:S03]  /*3b30*/  @P4 LOP3.LUT R13, R38, 0x80000000, RZ, 0x3c, !PT ;  /* 0x80000000260d4812 */ /* 0x004fc600078e3cff */
[----:B------:R1:W-:Y:S04]  /*3b40*/  @P6 STG.E desc[UR8][R2.64+0x3400], R11 ;  /* 0x0034000b02006986 */ /* 0x0003e8000c101908 */
[----:B------:R1:W-:Y:S04]  /*3b50*/  @P6 STG.E desc[UR8][R4.64+0x3400], R17 ;  /* 0x0034001104006986 */ /* 0x0003e8000c101908 */
[----:B------:R1:W-:Y:S01]  /*3b60*/  @P2 STG.E desc[UR8][R2.64+0x3800], R37 ;  /* 0x0038002502002986 */ /* 0x0003e2000c101908 */
[----:B----4-:R-:W-:-:S03]  /*3b70*/  @P5 LOP3.LUT R15, R40, 0x80000000, RZ, 0x3c, !PT ;  /* 0x80000000280f5812 */ /* 0x010fc600078e3cff */
[----:B------:R1:W-:Y:S04]  /*3b80*/  @P2 STG.E desc[UR8][R4.64+0x3800], R19 ;  /* 0x0038001304002986 */ /* 0x0003e8000c101908 */
[----:B------:R1:W-:Y:S04]  /*3b90*/  @P4 STG.E desc[UR8][R2.64+0x3c00], R13 ;  /* 0x003c000d02004986 */ /* 0x0003e8000c101908 */
[----:B0-----:R1:W-:Y:S04]  /*3ba0*/  @P4 STG.E desc[UR8][R4.64+0x3c00], R9 ;  /* 0x003c000904004986 */ /* 0x0013e8000c101908 */
[----:B------:R1:W-:Y:S04]  /*3bb0*/  @P3 STG.E desc[UR8][R2.64+0x4000], R39 ;  /* 0x0040002702003986 */ /* 0x0003e8000c101908 */
[----:B------:R1:W-:Y:S04]  /*3bc0*/  @P3 STG.E desc[UR8][R4.64+0x4000], R21 ;  /* 0x0040001504003986 */ /* 0x0003e8000c101908 */
[----:B------:R1:W-:Y:S04]  /*3bd0*/  @P5 STG.E desc[UR8][R2.64+0x4400], R15 ;  /* 0x0044000f02005986 */ /* 0x0003e8000c101908 */
[----:B------:R1:W-:Y:S01]  /*3be0*/  @P5 STG.E desc[UR8][R4.64+0x4400], R23 ;  /* 0x0044001704005986 */ /* 0x0003e2000c101908 */
[----:B------:R-:W-:Y:S05]  /*3bf0*/  @!P0 EXIT ;  /* 0x000000000000894d */ /* 0x000fea0003800000 */
[----:B------:R-:W0:Y:S01]  /*3c00*/  LDS R53, [R53+0x4800] ;  /* 0x0048000035357984 */ /* 0x000e220000000800 */
[----:B------:R-:W-:-:S05]  /*3c10*/  LOP3.LUT R41, R41, 0x80000000, RZ, 0x3c, !PT ;  /* 0x8000000029297812 */ /* 0x000fca00078e3cff */
[----:B------:R-:W-:Y:S04]  /*3c20*/  STG.E desc[UR8][R2.64+0x4800], R41 ;  /* 0x0048002902007986 */ /* 0x000fe8000c101908 */
[----:B0-----:R-:W-:Y:S01]  /*3c30*/  STG.E desc[UR8][R4.64+0x4800], R53 ;  /* 0x0048003504007986 */ /* 0x001fe2000c101908 */
[----:B------:R-:W-:Y:S05]  /*3c40*/  EXIT ;  /* 0x000000000000794d */ /* 0x000fea0003800000 */
.L_x_223:
        /* <DEDUP_REMOVED lines=11> */
.L_x_236:


//--------------------- .text._ZN3cub18CUB_300001_SM_10306detail11EmptyKernelIvEEvv --------------------------
	.section	.text._ZN3cub18CUB_300001_SM_10306detail11EmptyKernelIvEEvv,"ax",@progbits
	.align	128
        .global         _ZN3cub18CUB_300001_SM_10306detail11EmptyKernelIvEEvv
        .type           _ZN3cub18CUB_300001_SM_10306detail11EmptyKernelIvEEvv,@function
        .size           _ZN3cub18CUB_300001_SM_10306detail11EmptyKernelIvEEvv,(.L_x_237 - _ZN3cub18CUB_300001_SM_10306detail11EmptyKernelIvEEvv)
        .other          _ZN3cub18CUB_300001_SM_10306detail11EmptyKernelIvEEvv,@"STO_CUDA_ENTRY STV_DEFAULT"
_ZN3cub18CUB_300001_SM_10306detail11EmptyKernelIvEEvv:
.text._ZN3cub18CUB_300001_SM_10306detail11EmptyKernelIvEEvv:
[----:B------:R-:W-:Y:S01]  /*0000*/  LDC R1, c[0x0][0x37c] ;  /* 0x0000df00ff017b82 */ /* 0x000fe20000000800 */
[----:B------:R-:W-:Y:S05]  /*0010*/  EXIT ;  /* 0x000000000000794d */ /* 0x000fea0003800000 */
.L_x_224:
        /* <DEDUP_REMOVED lines=14> */
.L_x_237:


//--------------------- .text._Z22preprocessTopkIdKernelPiiPKii --------------------------
	.section	.text._Z22preprocessTopkIdKernelPiiPKii,"ax",@progbits
	.align	128
        .global         _Z22preprocessTopkIdKernelPiiPKii
        .type           _Z22preprocessTopkIdKernelPiiPKii,@function
        .size           _Z22preprocessTopkIdKernelPiiPKii,(.L_x_238 - _Z22preprocessTopkIdKernelPiiPKii)
        .other          _Z22preprocessTopkIdKernelPiiPKii,@"STO_CUDA_ENTRY STV_DEFAULT"
_Z22preprocessTopkIdKernelPiiPKii:
.text._Z22preprocessTopkIdKernelPiiPKii:
[----:B------:R-:W-:Y:S01]  /*0000*/  LDC R1, c[0x0][0x37c] ;  /* 0x0000df00ff017b82 */ /* 0x000fe20000000800 */
[----:B------:R-:W0:Y:S01]  /*0010*/  S2R R6, SR_TID.X ;  /* 0x0000000000067919 */ /* 0x000e220000002100 */
[----:B------:R-:W0:Y:S06]  /*0020*/  LDCU UR8, c[0x0][0x398] ;  /* 0x00007300ff0877ac */ /* 0x000e2c0008000800 */
[----:B------:R-:W1:Y:S01]  /*0030*/  LDC R8, c[0x0][0x360] ;  /* 0x0000d800ff087b82 */ /* 0x000e620000000800 */
[----:B------:R-:W-:Y:S01]  /*0040*/  BSSY.RECONVERGENT B0, `(.L_x_225) ;  /* 0x0000011000007945 */ /* 0x000fe20003800200 */
[----:B------:R-:W2:Y:S01]  /*0050*/  S2R R11, SR_CTAID.X ;  /* 0x00000000000b7919 */ /* 0x000ea20000002500 */
[----:B------:R-:W3:Y:S01]  /*0060*/  LDCU.64 UR6, c[0x0][0x358] ;  /* 0x00006b00ff0677ac */ /* 0x000ee20008000a00 */
[----:B0-----:R-:W-:-:S13]  /*0070*/  ISETP.GE.AND P0, PT, R6, UR8, PT ;  /* 0x0000000806007c0c */ /* 0x001fda000bf06270 */
[----:B--23--:R-:W-:Y:S05]  /*0080*/  @P0 BRA `(.L_x_226) ;  /* 0x0000000000300947 */ /* 0x00cfea0003800000 */
[----:B------:R-:W0:Y:S01]  /*0090*/  S2R R3, SR_CgaCtaId ;  /* 0x0000000000037919 */ /* 0x000e220000008800 */
[----:B------:R-:W2:Y:S01]  /*00a0*/  LDC.64 R4, c[0x0][0x390] ;  /* 0x0000e400ff047b82 */ /* 0x000ea20000000a00 */
[----:B------:R-:W-:Y:S01]  /*00b0*/  MOV R0, 0x400 ;  /* 0x0000040000007802 */ /* 0x000fe20000000f00 */
[----:B------:R-:W-:-:S03]  /*00c0*/  IMAD.MOV.U32 R7, RZ, RZ, R6 ;  /* 0x000000ffff077224 */ /* 0x000fc600078e0006 */
[----:B0-----:R-:W-:-:S07]  /*00d0*/  LEA R0, R3, R0, 0x18 ;  /* 0x0000000003007211 */ /* 0x001fce00078ec0ff */
.L_x_227:
[----:B0-2---:R-:W-:-:S06]  /*00e0*/  IMAD.WIDE R2, R7, 0x4, R4 ;  /* 0x0000000407027825 */ /* 0x005fcc00078e0204 */
[----:B------:R-:W2:Y:S01]  /*00f0*/  LDG.E R2, desc[UR6][R2.64] ;  /* 0x0000000602027981 */ /* 0x000ea2000c1e1900 */
[----:B------:R-:W-:Y:S02]  /*0100*/  IMAD R9, R7, 0x4, R0 ;  /* 0x0000000407097824 */ /* 0x000fe400078e0200 */
[----:B-1----:R-:W-:-:S05]  /*0110*/  IMAD.IADD R7, R8, 0x1, R7 ;  /* 0x0000000108077824 */ /* 0x002fca00078e0207 */
[----:B------:R-:W-:Y:S01]  /*0120*/  ISETP.GE.AND P0, PT, R7, UR8, PT ;  /* 0x0000000807007c0c */ /* 0x000fe2000bf06270 */
[----:B--2---:R0:W-:-:S12]  /*0130*/  STS [R9], R2 ;  /* 0x0000000209007388 */ /* 0x0041d80000000800 */
[----:B------:R-:W-:Y:S05]  /*0140*/  @!P0 BRA `(.L_x_227) ;  /* 0xfffffffc00e48947 */ /* 0x000fea000383ffff */
.L_x_226:
[----:B------:R-:W-:Y:S05]  /*0150*/  BSYNC.RECONVERGENT B0 ;  /* 0x0000000000007941 */ /* 0x000fea0003800200 */
.L_x_225:
[----:B------:R-:W2:Y:S01]  /*0160*/  LDCU UR4, c[0x0][0x388] ;  /* 0x00007100ff0477ac */ /* 0x000ea20008000800 */
[CC--:B-1----:R-:W-:Y:S02]  /*0170*/  IMAD R0, R8.reuse, R11.reuse, R8 ;  /* 0x0000000b08007224 */ /* 0x0c2fe400078e0208 */
[----:B------:R-:W-:-:S03]  /*0180*/  IMAD R5, R8, R11, R6 ;  /* 0x0000000b08057224 */ /* 0x000fc600078e0206 */
[----:B--2---:R-:W-:Y:S01]  /*0190*/  VIMNMX.U32 R0, PT, PT, R0, UR4, PT ;  /* 0x0000000400007c48 */ /* 0x004fe2000bfe0000 */
[----:B------:R-:W-:Y:S03]  /*01a0*/  BAR.SYNC.DEFER_BLOCKING 0x0 ;  /* 0x0000000000007b1d */ /* 0x000fe60000010000 */
[----:B------:R-:W-:-:S13]  /*01b0*/  ISETP.GE.U32.AND P0, PT, R5, R0, PT ;  /* 0x000000000500720c */ /* 0x000fda0003f06070 */
[----:B------:R-:W-:Y:S05]  /*01c0*/  @P0 EXIT ;  /* 0x000000000000094d */ /* 0x000fea0003800000 */
[----:B0-----:R-:W0:Y:S02]  /*01d0*/  LDC.64 R2, c[0x0][0x380] ;  /* 0x0000e000ff027b82 */ /* 0x001e240000000a00 */
[----:B0-----:R-:W-:-:S05]  /*01e0*/  IMAD.WIDE.U32 R2, R5, 0x4, R2 ;  /* 0x0000000405027825 */ /* 0x001fca00078e0002 */
[----:B------:R-:W2:Y:S01]  /*01f0*/  LDG.E R4, desc[UR6][R2.64] ;  /* 0x0000000602047981 */ /* 0x000ea2000c1e1900 */
[----:B------:R-:W0:Y:S01]  /*0200*/  S2UR UR5, SR_CgaCtaId ;  /* 0x00000000000579c3 */ /* 0x000e220000008800 */
[----:B------:R-:W-:Y:S02]  /*0210*/  UMOV UR4, 0x400 ;  /* 0x0000040000047882 */ /* 0x000fe40000000000 */
[----:B0-----:R-:W-:-:S06]  /*0220*/  ULEA UR4, UR5, UR4, 0x18 ;  /* 0x0000000405047291 */ /* 0x001fcc000f8ec0ff */
[----:B--2---:R-:W-:-:S05]  /*0230*/  LEA R0, R4, UR4, 0x2 ;  /* 0x0000000404007c11 */ /* 0x004fca000f8e10ff */
[----:B------:R-:W0:Y:S02]  /*0240*/  LDS R5, [R0] ;  /* 0x0000000000057984 */ /* 0x000e240000000800 */
[----:B0-----:R-:W-:-:S13]  /*0250*/  ISETP.NE.AND P0, PT, R5, -0x1, PT ;  /* 0xffffffff0500780c */ /* 0x001fda0003f05270 */
[----:B------:R-:W-:Y:S01]  /*0260*/  @!P0 VIADD R5, R4, UR8 ;  /* 0x0000000804058c36 */ /* 0x000fe20008000000 */
[----:B------:R-:W-:-:S04]  /*0270*/  NOP ;  /* 0x0000000000007918 */ /* 0x000fc80000000000 */
[----:B------:R-:W-:Y:S01]  /*0280*/  STG.E desc[UR6][R2.64], R5 ;  /* 0x0000000502007986 */ /* 0x000fe2000c101906 */
[----:B------:R-:W-:Y:S05]  /*0290*/  EXIT ;  /* 0x000000000000794d */ /* 0x000fea0003800000 */
.L_x_228:
        /* <DEDUP_REMOVED lines=14> */
.L_x_238:


//--------------------- .text._Z35computeExpertFirstTokenOffsetKernelPKiliPl --------------------------
	.section	.text._Z35computeExpertFirstTokenOffsetKernelPKiliPl,"ax",@progbits
	.align	128
        .global         _Z35computeExpertFirstTokenOffsetKernelPKiliPl
        .type           _Z35computeExpertFirstTokenOffsetKernelPKiliPl,@function
        .size           _Z35computeExpertFirstTokenOffsetKernelPKiliPl,(.L_x_239 - _Z35computeExpertFirstTokenOffsetKernelPKiliPl)
        .other          _Z35computeExpertFirstTokenOffsetKernelPKiliPl,@"STO_CUDA_ENTRY STV_DEFAULT"
_Z35computeExpertFirstTokenOffsetKernelPKiliPl:
.text._Z35computeExpertFirstTokenOffsetKernelPKiliPl:
[----:B------:R-:W-:Y:S01]  /*0000*/  LDC R1, c[0x0][0x37c] ;  /* 0x0000df00ff017b82 */ /* 0x000fe20000000800 */
[----:B------:R-:W0:Y:S07]  /*0010*/  S2R R0, SR_TID.X ;  /* 0x0000000000007919 */ /* 0x000e2e0000002100 */
[----:B------:R-:W0:Y:S01]  /*0020*/  S2UR UR4, SR_CTAID.X ;  /* 0x00000000000479c3 */ /* 0x000e220000002500 */
[----:B------:R-:W1:Y:S07]  /*0030*/  LDCU UR5, c[0x0][0x390] ;  /* 0x00007200ff0577ac */ /* 0x000e6e0008000800 */
[----:B------:R-:W0:Y:S02]  /*0040*/  LDC R5, c[0x0][0x360] ;  /* 0x0000d800ff057b82 */ /* 0x000e240000000800 */
[----:B0-----:R-:W-:-:S05]  /*0050*/  IMAD R5, R5, UR4, R0 ;  /* 0x0000000405057c24 */ /* 0x001fca000f8e0200 */
[----:B-1----:R-:W-:-:S13]  /*0060*/  ISETP.GT.AND P0, PT, R5, UR5, PT ;  /* 0x0000000505007c0c */ /* 0x002fda000bf04270 */
[----:B------:R-:W-:Y:S05]  /*0070*/  @P0 EXIT ;  /* 0x000000000000094d */ /* 0x000fea0003800000 */
[----:B------:R-:W0:Y:S01]  /*0080*/  LDCU.64 UR4, c[0x0][0x388] ;  /* 0x00007100ff0477ac */ /* 0x000e220008000a00 */
[----:B------:R-:W-:Y:S02]  /*0090*/  IMAD.MOV.U32 R4, RZ, RZ, RZ ;  /* 0x000000ffff047224 */ /* 0x000fe400078e00ff */
[----:B------:R-:W-:Y:S01]  /*00a0*/  IMAD.MOV.U32 R7, RZ, RZ, RZ ;  /* 0x000000ffff077224 */ /* 0x000fe200078e00ff */
[----:B------:R-:W1:Y:S01]  /*00b0*/  LDCU.64 UR6, c[0x0][0x358] ;  /* 0x00006b00ff0677ac */ /* 0x000e620008000a00 */
[----:B0-----:R-:W-:-:S04]  /*00c0*/  UISETP.GE.U32.AND UP0, UPT, UR4, 0x1, UPT ;  /* 0x000000010400788c */ /* 0x001fc8000bf06070 */
[----:B------:R-:W-:-:S09]  /*00d0*/  UISETP.GE.AND.EX UP0, UPT, UR5, URZ, UPT, UP0 ;  /* 0x000000ff0500728c */ /* 0x000fd2000bf06300 */
[----:B-1----:R-:W-:Y:S05]  /*00e0*/  BRA.U !UP0, `(.L_x_229) ;  /* 0x0000000108887547 */ /* 0x002fea000b800000 */
[----:B------:R-:W-:Y:S01]  /*00f0*/  UIADD3 UR4, UP0, UPT, UR4, -0x1, URZ ;  /* 0xffffffff04047890 */ /* 0x000fe2000ff1e0ff */
[----:B------:R-:W-:Y:S01]  /*0100*/  BSSY.RECONVERGENT B0, `(.L_x_230) ;  /* 0x000001e000007945 */ /* 0x000fe20003800200 */
[----:B------:R-:W-:Y:S01]  /*0110*/  IMAD.MOV.U32 R13, RZ, RZ, RZ ;  /* 0x000000ffff0d7224 */ /* 0x000fe200078e00ff */
[----:B------:R-:W0:Y:S01]  /*0120*/  LDCU.64 UR8, c[0x0][0x380] ;  /* 0x00007000ff0877ac */ /* 0x000e220008000a00 */
[----:B------:R-:W-:Y:S02]  /*0130*/  IMAD.MOV.U32 R15, RZ, RZ, RZ ;  /* 0x000000ffff0f7224 */ /* 0x000fe400078e00ff */
[----:B------:R-:W-:Y:S01]  /*0140*/  IMAD.MOV.U32 R11, RZ, RZ, -0x1 ;  /* 0xffffffffff0b7424 */ /* 0x000fe200078e00ff */
[----:B------:R-:W-:Y:S01]  /*0150*/  UIADD3.X UR5, UPT, UPT, UR5, -0x1, URZ, UP0, !UPT ;  /* 0xffffffff05057890 */ /* 0x000fe200087fe4ff */
[----:B------:R-:W-:Y:S02]  /*0160*/  IMAD.MOV.U32 R10, RZ, RZ, -0x1 ;  /* 0xffffffffff0a7424 */ /* 0x000fe400078e00ff */
[----:B------:R-:W-:-:S03]  /*0170*/  IMAD.U32 R12, RZ, RZ, UR4 ;  /* 0x00000004ff0c7e24 */ /* 0x000fc6000f8e00ff */
[----:B------:R-:W-:-:S07]  /*0180*/  IMAD.U32 R14, RZ, RZ, UR5 ;  /* 0x00000005ff0e7e24 */ /* 0x000fce000f8e00ff */
.L_x_231:
[----:B------:R-:W-:-:S05]  /*0190*/  IADD3 R8, P0, PT, R12, R13, RZ ;  /* 0x0000000d0c087210 */ /* 0x000fca0007f1e0ff */
[----:B------:R-:W-:-:S05]  /*01a0*/  IMAD.X R9, R14, 0x1, R15, P0 ;  /* 0x000000010e097824 */ /* 0x000fca00000e060f */
[--C-:B------:R-:W-:Y:S02]  /*01b0*/  SHF.R.U64 R8, R8, 0x1, R9.reuse ;  /* 0x0000000108087819 */ /* 0x100fe40000001209 */
[----:B------:R-:W-:Y:S02]  /*01c0*/  SHF.R.U32.HI R9, RZ, 0x1, R9 ;  /* 0x00000001ff097819 */ /* 0x000fe40000011609 */
[----:B0-----:R-:W-:-:S04]  /*01d0*/  LEA R2, P0, R8, UR8, 0x2 ;  /* 0x0000000808027c11 */ /* 0x001fc8000f8010ff */
[----:B------:R-:W-:-:S05]  /*01e0*/  LEA.HI.X R3, R8, UR9, R9, 0x2, P0 ;  /* 0x0000000908037c11 */ /* 0x000fca00080f1409 */
[----:B------:R-:W2:Y:S01]  /*01f0*/  LDG.E R2, desc[UR6][R2.64] ;  /* 0x0000000602027981 */ /* 0x000ea2000c1e1900 */
[C---:B------:R-:W-:Y:S02]  /*0200*/  IADD3 R0, P2, PT, R8.reuse, 0x1, RZ ;  /* 0x0000000108007810 */ /* 0x040fe40007f5e0ff */
[----:B------:R-:W-:-:S03]  /*0210*/  IADD3 R6, P0, PT, R8, -0x1, RZ ;  /* 0xffffffff08067810 */ /* 0x000fc60007f1e0ff */
[----:B------:R-:W-:Y:S01]  /*0220*/  IMAD.X R4, RZ, RZ, R9, P2 ;  /* 0x000000ffff047224 */ /* 0x000fe200010e0609 */
[----:B------:R-:W-:Y:S02]  /*0230*/  IADD3.X R7, PT, PT, R9, -0x1, RZ, P0, !PT ;  /* 0xffffffff09077810 */ /* 0x000fe400007fe4ff */
[----:B--2---:R-:W-:-:S04]  /*0240*/  ISETP.GE.AND P1, PT, R2, R5, PT ;  /* 0x000000050200720c */ /* 0x004fc80003f26270 */
[----:B------:R-:W-:Y:S02]  /*0250*/  SEL R12, R12, R6, !P1 ;  /* 0x000000060c0c7207 */ /* 0x000fe40004800000 */
[----:B------:R-:W-:Y:S02]  /*0260*/  SEL R13, R0, R13, !P1 ;  /* 0x0000000d000d7207 */ /* 0x000fe40004800000 */
[----:B------:R-:W-:Y:S02]  /*0270*/  SEL R14, R14, R7, !P1 ;  /* 0x000000070e0e7207 */ /* 0x000fe40004800000 */
[----:B------:R-:W-:Y:S02]  /*0280*/  SEL R15, R4, R15, !P1 ;  /* 0x0000000f040f7207 */ /* 0x000fe40004800000 */
[----:B------:R-:W-:Y:S02]  /*0290*/  ISETP.GT.U32.AND P0, PT, R13, R12, PT ;  /* 0x0000000c0d00720c */ /* 0x000fe40003f04070 */
[----:B------:R-:W-:-:S02]  /*02a0*/  SEL R11, R8, R11, !P1 ;  /* 0x0000000b080b7207 */ /* 0x000fc40004800000 */
[----:B------:R-:W-:Y:S02]  /*02b0*/  ISETP.GT.AND.EX P0, PT, R15, R14, PT, P0 ;  /* 0x0000000e0f00720c */ /* 0x000fe40003f04300 */
[----:B------:R-:W-:-:S11]  /*02c0*/  SEL R10, R9, R10, !P1 ;  /* 0x0000000a090a7207 */ /* 0x000fd60004800000 */
[----:B------:R-:W-:Y:S05]  /*02d0*/  @!P0 BRA `(.L_x_231) ;  /* 0xfffffffc00ac8947 */ /* 0x000fea000383ffff */
[----:B------:R-:W-:Y:S05]  /*02e0*/  BSYNC.RECONVERGENT B0 ;  /* 0x0000000000007941 */ /* 0x000fea0003800200 */
.L_x_230:
[----:B------:R-:W-:-:S05]  /*02f0*/  IADD3 R4, P0, PT, R11, 0x1, RZ ;  /* 0x000000010b047810 */ /* 0x000fca0007f1e0ff */
[----:B------:R-:W-:-:S08]  /*0300*/  IMAD.X R7, RZ, RZ, R10, P0 ;  /* 0x000000ffff077224 */ /* 0x000fd000000e060a */
.L_x_229:
[----:B------:R-:W0:Y:S02]  /*0310*/  LDC.64 R2, c[0x0][0x398] ;  /* 0x0000e600ff027b82 */ /* 0x000e240000000a00 */
[----:B0-----:R-:W-:-:S04]  /*0320*/  IMAD.WIDE R2, R5, 0x8, R2 ;  /* 0x0000000805027825 */ /* 0x001fc800078e0202 */
[----:B------:R-:W-:-:S05]  /*0330*/  IMAD.MOV.U32 R5, RZ, RZ, R7 ;  /* 0x000000ffff057224 */ /* 0x000fca00078e0007 */
[----:B------:R-:W-:Y:S01]  /*0340*/  STG.E.64 desc[UR6][R2.64], R4 ;  /* 0x0000000402007986 */ /* 0x000fe2000c101b06 */
[----:B------:R-:W-:Y:S05]  /*0350*/  EXIT ;  /* 0x000000000000794d */ /* 0x000fea0003800000 */
.L_x_232:
        /* <DEDUP_REMOVED lines=10> */
.L_x_239:


//--------------------- .nv.shared._ZN3cub18CUB_300001_SM_10306detail10radix_sort29DeviceRadixSortOnesweepKernelINS1_5radix10policy_hubIiiyE10Policy1000ELNS0_9SortOrderE0EiiyiiNS1_21identity_decomposer_tEEEvPT5_SB_PT3_PKSC_PT1_PKSG_PT2_PKSK_T4_iiT6_ --------------------------
	.section	.nv.shared._ZN3cub18CUB_300001_SM_10306detail10radix_sort29DeviceRadixSortOnesweepKernelINS1_5radix10policy_hubIiiyE10Policy1000ELNS0_9SortOrderE0EiiyiiNS1_21identity_decomposer_tEEEvPT5_SB_PT3_PKSC_PT1_PKSG_PT2_PKSK_T4_iiT6_,"aw",@nobits
	.sectionflags	@""
	.align	16
.nv.shared._ZN3cub18CUB_300001_SM_10306detail10radix_sort29DeviceRadixSortOnesweepKernelINS1_5radix10policy_hubIiiyE10Policy1000ELNS0_9SortOrderE0EiiyiiNS1_21identity_decomposer_tEEEvPT5_SB_PT3_PKSC_PT1_PKSG_PT2_PKSK_T4_iiT6_:
	.zero		29184


//--------------------- .nv.shared.reserved.0     --------------------------
	.section	.nv.shared.reserved.0,"aw",@nobits
	.weak		__nv_reservedSMEM_offset_0_alias
	.size		__nv_reservedSMEM_offset_0_alias, 0, 64
	.other		__nv_reservedSMEM_offset_0_alias,@"STO_CUDA_RESERVED_SHARED STV_DEFAULT"
__nv_reservedSMEM_offset_0_alias:
	.zero		0
	.zero		64


//--------------------- .nv.global                --------------------------
	.section	.nv.global,"aw",@nobits
.nv.global:
	.type		_ZN62_INTERNAL_751525c4_31_moe_permute_unpermute_kernel_cu_ed91c8906thrust24THRUST_300001_SM_1030_NS12placeholders2_5E,@object
	.size		_ZN62_INTERNAL_751525c4_31_moe_permute_unpermute_kernel_cu_ed91c8906thrust24THRUST_300001_SM_1030_NS12placeholders2_5E,(_ZN62_INTERNAL_751525c4_31_moe_permute_unpermute_kernel_cu_ed91c8904cuda3std3__45__cpo6cbeginE - _ZN62_INTERNAL_751525c4_31_moe_permute_unpermute_kernel_cu_ed91c8906thrust24THRUST_300001_SM_1030_NS12placeholders2_5E)
_ZN62_INTERNAL_751525c4_31_moe_permute_unpermute_kernel_cu_ed91c8906thrust24THRUST_300001_SM_1030_NS12placeholders2_5E:
	.zero		1
	.type		_ZN62_INTERNAL_751525c4_31_moe_permute_unpermute_kernel_cu_ed91c8904cuda3std3__45__cpo6cbeginE,@object
	.size		_ZN62_INTERNAL_751525c4_31_moe_permute_unpermute_kernel_cu_ed91c8904cuda3std3__45__cpo6cbeginE,(_ZN62_INTERNAL_751525c4_31_moe_permute_unpermute_kernel_cu_ed91c8904cuda3std6ranges3__45__cpo6cbeginE - _ZN62_INTERNAL_751525c4_31_moe_permute_unpermute_kernel_cu_ed91c8904cuda3std3__45__cpo6cbeginE)
_ZN62_INTERNAL_751525c4_31_moe_permute_unpermute_kernel_cu_ed91c8904cuda3std3__45__cpo6cbeginE:
	.zero		1
	.type		_ZN62_INTERNAL_751525c4_31_moe_permute_unpermute_kernel_cu_ed91c8904cuda3std6ranges3__45__cpo6cbeginE,@object
	.size		_ZN62_INTERNAL_751525c4_31_moe_permute_unpermute_kernel_cu_ed91c8904cuda3std6ranges3__45__cpo6cbeginE,(_ZN62_INTERNAL_751525c4_31_moe_permute_unpermute_kernel_cu_ed91c8904cuda3std3__48in_placeE - _ZN62_INTERNAL_751525c4_31_moe_permute_unpermute_kernel_cu_ed91c8904cuda3std6ranges3__45__cpo6cbeginE)
_ZN62_INTERNAL_751525c4_31_moe_permute_unpermute_kernel_cu_ed91c8904cuda3std6ranges3__45__cpo6cbeginE:
	.zero		1
	.type		_ZN62_INTERNAL_751525c4_31_moe_permute_unpermute_kernel_cu_ed91c8904cuda3std3__48in_placeE,@object
	.size		_ZN62_INTERNAL_751525c4_31_moe_permute_unpermute_kernel_cu_ed91c8904cuda3std3__48in_placeE,(_ZN62_INTERNAL_751525c4_31_moe_permute_unpermute_kernel_cu_ed91c8904cuda3std6ranges3__45__cpo4sizeE - _ZN62_INTERNAL_751525c4_31_moe_permute_unpermute_kernel_cu_ed91c8904cuda3std3__48in_placeE)
_ZN62_INTERNAL_751525c4_31_moe_permute_unpermute_kernel_cu_ed91c8904cuda3std3__48in_placeE:
	.zero		1
	.type		_ZN62_INTERNAL_751525c4_31_moe_permute_unpermute_kernel_cu_ed91c8904cuda3std6ranges3__45__cpo4sizeE,@object
	.size		_ZN62_INTERNAL_751525c4_31_moe_permute_unpermute_kernel_cu_ed91c8904cuda3std6ranges3__45__cpo4sizeE,(_ZN62_INTERNAL_751525c4_31_moe_permute_unpermute_kernel_cu_ed91c8906thrust24THRUST_300001_SM_1030_NS12placeholders2_9E - _ZN62_INTERNAL_751525c4_31_moe_permute_unpermute_kernel_cu_ed91c8904cuda3std6ranges3__45__cpo4sizeE)
_ZN62_INTERNAL_751525c4_31_moe_permute_unpermute_kernel_cu_ed91c8904cuda3std6ranges3__45__cpo4sizeE:
	.zero		1
	.type		_ZN62_INTERNAL_751525c4_31_moe_permute_unpermute_kernel_cu_ed91c8906thrust24THRUST_300001_SM_1030_NS12placeholders2_9E,@object
	.size		_ZN62_INTERNAL_751525c4_31_moe_permute_unpermute_kernel_cu_ed91c8906thrust24THRUST_300001_SM_1030_NS12placeholders2_9E,(_ZN62_INTERNAL_751525c4_31_moe_permute_unpermute_kernel_cu_ed91c8904cuda3std3__45__cpo7crbeginE - _ZN62_INTERNAL_751525c4_31_moe_permute_unpermute_kernel_cu_ed91c8906thrust24THRUST_300001_SM_1030_NS12placeholders2_9E)
_ZN62_INTERNAL_751525c4_31_moe_permute_unpermute_kernel_cu_ed91c8906thrust24THRUST_300001_SM_1030_NS12placeholders2_9E:
	.zero		1
	.type		_ZN62_INTERNAL_751525c4_31_moe_permute_unpermute_kernel_cu_ed91c8904cuda3std3__45__cpo7crbeginE,@object
	.size		_ZN62_INTERNAL_751525c4_31_moe_permute_unpermute_kernel_cu_ed91c8904cuda3std3__45__cpo7crbeginE,(_ZN62_INTERNAL_751525c4_31_moe_permute_unpermute_kernel_cu_ed91c8904cuda3std6ranges3__45__cpo4nextE - _ZN62_INTERNAL_751525c4_31_moe_permute_unpermute_kernel_cu_ed91c8904cuda3std3__45__cpo7crbeginE)
_ZN62_INTERNAL_751525c4_31_moe_permute_unpermute_kernel_cu_ed91c8904cuda3std3__45__cpo7crbeginE:
	.zero		1
	.type		_ZN62_INTERNAL_751525c4_31_moe_permute_unpermute_kernel_cu_ed91c8904cuda3std6ranges3__45__cpo4nextE,@object
	.size		_ZN62_INTERNAL_751525c4_31_moe_permute_unpermute_kernel_cu_ed91c8904cuda3std6ranges3__45__cpo4nextE,(_ZN62_INTERNAL_751525c4_31_moe_permute_unpermute_kernel_cu_ed91c8904cuda3std6ranges3__45__cpo4swapE - _ZN62_INTERNAL_751525c4_31_moe_permute_unpermute_kernel_cu_ed91c8904cuda3std6ranges3__45__cpo4nextE)
_ZN62_INTERNAL_751525c4_31_moe_permute_unpermute_kernel_cu_ed91c8904cuda3std6ranges3__45__cpo4nextE:
	.zero		1
	.type		_ZN62_INTERNAL_751525c4_31_moe_permute_unpermute_kernel_cu_ed91c8904cuda3std6ranges3__45__cpo4swapE,@object
	.size		_ZN62_INTERNAL_751525c4_31_moe_permute_unpermute_kernel_cu_ed91c8904cuda3std6ranges3__45__cpo4swapE,(_ZN62_INTERNAL_751525c4_31_moe_permute_unpermute_kernel_cu_ed91c8906thrust24THRUST_300001_SM_1030_NS12placeholders2_1E - _ZN62_INTERNAL_751525c4_31_moe_permute_unpermute_kernel_cu_ed91c8904cuda3std6ranges3__45__cpo4swapE)
_ZN62_INTERNAL_751525c4_31_moe_permute_unpermute_kernel_cu_ed91c8904cuda3std6ranges3__45__cpo4swapE:
	.zero		1
	.type		_ZN62_INTERNAL_751525c4_31_moe_permute_unpermute_kernel_cu_ed91c8906thrust24THRUST_300001_SM_1030_NS12placeholders2_1E,@object
	.size		_ZN62_INTERNAL_751525c4_31_moe_permute_unpermute_kernel_cu_ed91c8906thrust24THRUST_300001_SM_1030_NS12placeholders2_1E,(_ZN62_INTERNAL_751525c4_31_moe_permute_unpermute_kernel_cu_ed91c8906thrust24THRUST_300001_SM_1030_NS12placeholders2_3E - _ZN62_INTERNAL_751525c4_31_moe_permute_unpermute_kernel_cu_ed91c8906thrust24THRUST_300001_SM_1030_NS12placeholders2_1E)
_ZN62_INTERNAL_751525c4_31_moe_permute_unpermute_kernel_cu_ed91c8906thrust24THRUST_300001_SM_1030_NS12placeholders2_1E:
	.zero		1
	.type		_ZN62_INTERNAL_751525c4_31_moe_permute_unpermute_kernel_cu_ed91c8906thrust24THRUST_300001_SM_1030_NS12placeholders2_3E,@object
	.size		_ZN62_INTERNAL_751525c4_31_moe_permute_unpermute_kernel_cu_ed91c8906thrust24THRUST_300001_SM_1030_NS12placeholders2_3E,(_ZN62_INTERNAL_751525c4_31_moe_permute_unpermute_kernel_cu_ed91c8904cuda3std3__45__cpo5beginE - _ZN62_INTERNAL_751525c4_31_moe_permute_unpermute_kernel_cu_ed91c8906thrust24THRUST_300001_SM_1030_NS12placeholders2_3E)
_ZN62_INTERNAL_751525c4_31_moe_permute_unpermute_kernel_cu_ed91c8906thrust24THRUST_300001_SM_1030_NS12placeholders2_3E:
	.zero		1
	.type		_ZN62_INTERNAL_751525c4_31_moe_permute_unpermute_kernel_cu_ed91c8904cuda3std3__45__cpo5beginE,@object
	.size		_ZN62_INTERNAL_751525c4_31_moe_permute_unpermute_kernel_cu_ed91c8904cuda3std3__45__cpo5beginE,(_ZN62_INTERNAL_751525c4_31_moe_permute_unpermute_kernel_cu_ed91c8904cuda3std6ranges3__45__cpo5beginE - _ZN62_INTERNAL_751525c4_31_moe_permute_unpermute_kernel_cu_ed91c8904cuda3std3__45__cpo5beginE)
_ZN62_INTERNAL_751525c4_31_moe_permute_unpermute_kernel_cu_ed91c8904cuda3std3__45__cpo5beginE:
	.zero		1
	.type		_ZN62_INTERNAL_751525c4_31_moe_permute_unpermute_kernel_cu_ed91c8904cuda3std6ranges3__45__cpo5beginE,@object
	.size		_ZN62_INTERNAL_751525c4_31_moe_permute_unpermute_kernel_cu_ed91c8904cuda3std6ranges3__45__cpo5beginE,(_ZN62_INTERNAL_751525c4_31_moe_permute_unpermute_kernel_cu_ed91c8904cuda3std3__464_GLOBAL__N__751525c4_31_moe_permute_unpermute_kernel_cu_ed91c8906ignoreE - _ZN62_INTERNAL_751525c4_31_moe_permute_unpermute_kernel_cu_ed91c8904cuda3std6ranges3__45__cpo5beginE)
_ZN62_INTERNAL_751525c4_31_moe_permute_unpermute_kernel_cu_ed91c8904cuda3std6ranges3__45__cpo5beginE:
	.zero		1
	.type		_ZN62_INTERNAL_751525c4_31_moe_permute_unpermute_kernel_cu_ed91c8904cuda3std3__464_GLOBAL__N__751525c4_31_moe_permute_unpermute_kernel_cu_ed91c8906ignoreE,@object
	.size		_ZN62_INTERNAL_751525c4_31_moe_permute_unpermute_kernel_cu_ed91c8904cuda3std3__464_GLOBAL__N__751525c4_31_moe_permute_unpermute_kernel_cu_ed91c8906ignoreE,(_ZN62_INTERNAL_751525c4_31_moe_permute_unpermute_kernel_cu_ed91c8904cuda3std6ranges3__45__cpo4dataE - _ZN62_INTERNAL_751525c4_31_moe_permute_unpermute_kernel_cu_ed91c8904cuda3std3__464_GLOBAL__N__751525c4_31_moe_permute_unpermute_kernel_cu_ed91c8906ignoreE)
_ZN62_INTERNAL_751525c4_31_moe_permute_unpermute_kernel_cu_ed91c8904cuda3std3__464_GLOBAL__N__751525c4_31_moe_permute_unpermute_kernel_cu_ed91c8906ignoreE:
	.zero		1
	.type		_ZN62_INTERNAL_751525c4_31_moe_permute_unpermute_kernel_cu_ed91c8904cuda3std6ranges3__45__cpo4dataE,@object
	.size		_ZN62_INTERNAL_751525c4_31_moe_permute_unpermute_kernel_cu_ed91c8904cuda3std6ranges3__45__cpo4dataE,(_ZN62_INTERNAL_751525c4_31_moe_permute_unpermute_kernel_cu_ed91c8906thrust24THRUST_300001_SM_1030_NS12placeholders2_7E - _ZN62_INTERNAL_751525c4_31_moe_permute_unpermute_kernel_cu_ed91c8904cuda3std6ranges3__45__cpo4dataE)
_ZN62_INTERNAL_751525c4_31_moe_permute_unpermute_kernel_cu_ed91c8904cuda3std6ranges3__45__cpo4dataE:
	.zero		1
	.type		_ZN62_INTERNAL_751525c4_31_moe_permute_unpermute_kernel_cu_ed91c8906thrust24THRUST_300001_SM_1030_NS12placeholders2_7E,@object
	.size		_ZN62_INTERNAL_751525c4_31_moe_permute_unpermute_kernel_cu_ed91c8906thrust24THRUST_300001_SM_1030_NS12placeholders2_7E,(_ZN62_INTERNAL_751525c4_31_moe_permute_unpermute_kernel_cu_ed91c8904cuda3std3__45__cpo6rbeginE - _ZN62_INTERNAL_751525c4_31_moe_permute_unpermute_kernel_cu_ed91c8906thrust24THRUST_300001_SM_1030_NS12placeholders2_7E)
_ZN62_INTERNAL_751525c4_31_moe_permute_unpermute_kernel_cu_ed91c8906thrust24THRUST_300001_SM_1030_NS12placeholders2_7E:
	.zero		1
	.type		_ZN62_INTERNAL_751525c4_31_moe_permute_unpermute_kernel_cu_ed91c8904cuda3std3__45__cpo6rbeginE,@object
	.size		_ZN62_INTERNAL_751525c4_31_moe_permute_unpermute_kernel_cu_ed91c8904cuda3std3__45__cpo6rbeginE,(_ZN62_INTERNAL_751525c4_31_moe_permute_unpermute_kernel_cu_ed91c8904cuda3std6ranges3__45__cpo7advanceE - _ZN62_INTERNAL_751525c4_31_moe_permute_unpermute_kernel_cu_ed91c8904cuda3std3__45__cpo6rbeginE)
_ZN62_INTERNAL_751525c4_31_moe_permute_unpermute_kernel_cu_ed91c8904cuda3std3__45__cpo6rbeginE:
	.zero		1
	.type		_ZN62_INTERNAL_751525c4_31_moe_permute_unpermute_kernel_cu_ed91c8904cuda3std6ranges3__45__cpo7advanceE,@object
	.size		_ZN62_INTERNAL_751525c4_31_moe_permute_unpermute_kernel_cu_ed91c8904cuda3std6ranges3__45__cpo7advanceE,(_ZN62_INTERNAL_751525c4_31_moe_permute_unpermute_kernel_cu_ed91c8904cuda3std3__47nulloptE - _ZN62_INTERNAL_751525c4_31_moe_permute_unpermute_kernel_cu_ed91c8904cuda3std6ranges3__45__cpo7advanceE)
_ZN62_INTERNAL_751525c4_31_moe_permute_unpermute_kernel_cu_ed91c8904cuda3std6ranges3__45__cpo7advanceE:
	.zero		1
	.type		_ZN62_INTERNAL_751525c4_31_moe_permute_unpermute_kernel_cu_ed91c8904cuda3std3__47nulloptE,@object
	.size		_ZN62_INTERNAL_751525c4_31_moe_permute_unpermute_kernel_cu_ed91c8904cuda3std3__47nulloptE,(_ZN62_INTERNAL_751525c4_31_moe_permute_unpermute_kernel_cu_ed91c8904cuda3std6ranges3__45__cpo8distanceE - _ZN62_INTERNAL_751525c4_31_moe_permute_unpermute_kernel_cu_ed91c8904cuda3std3__47nulloptE)
_ZN62_INTERNAL_751525c4_31_moe_permute_unpermute_kernel_cu_ed91c8904cuda3std3__47nulloptE:
	.zero		1
	.type		_ZN62_INTERNAL_751525c4_31_moe_permute_unpermute_kernel_cu_ed91c8904cuda3std6ranges3__45__cpo8distanceE,@object
	.size		_ZN62_INTERNAL_751525c4_31_moe_permute_unpermute_kernel_cu_ed91c8904cuda3std6ranges3__45__cpo8distanceE,(_ZN62_INTERNAL_751525c4_31_moe_permute_unpermute_kernel_cu_ed91c8906thrust24THRUST_300001_SM_1030_NS12placeholders2_6E - _ZN62_INTERNAL_751525c4_31_moe_permute_unpermute_kernel_cu_ed91c8904cuda3std6ranges3__45__cpo8distanceE)
_ZN62_INTERNAL_751525c4_31_moe_permute_unpermute_kernel_cu_ed91c8904cuda3std6ranges3__45__cpo8distanceE:
	.zero		1
	.type		_ZN62_INTERNAL_751525c4_31_moe_permute_unpermute_kernel_cu_ed91c8906thrust24THRUST_300001_SM_1030_NS12placeholders2_6E,@object
	.size		_ZN62_INTERNAL_751525c4_31_moe_permute_unpermute_kernel_cu_ed91c8906thrust24THRUST_300001_SM_1030_NS12placeholders2_6E,(_ZN62_INTERNAL_751525c4_31_moe_permute_unpermute_kernel_cu_ed91c8904cuda3std3__45__cpo4cendE - _ZN62_INTERNAL_751525c4_31_moe_permute_unpermute_kernel_cu_ed91c8906thrust24THRUST_300001_SM_1030_NS12placeholders2_6E)
_ZN62_INTERNAL_751525c4_31_moe_permute_unpermute_kernel_cu_ed91c8906thrust24THRUST_300001_SM_1030_NS12placeholders2_6E:
	.zero		1
	.type		_ZN62_INTERNAL_751525c4_31_moe_permute_unpermute_kernel_cu_ed91c8904cuda3std3__45__cpo4cendE,@object
	.size		_ZN62_INTERNAL_751525c4_31_moe_permute_unpermute_kernel_cu_ed91c8904cuda3std3__45__cpo4cendE,(_ZN62_INTERNAL_751525c4_31_moe_permute_unpermute_kernel_cu_ed91c8904cuda3std6ranges3__45__cpo4cendE - _ZN62_INTERNAL_751525c4_31_moe_permute_unpermute_kernel_cu_ed91c8904cuda3std3__45__cpo4cendE)
_ZN62_INTERNAL_751525c4_31_moe_permute_unpermute_kernel_cu_ed91c8904cuda3std3__45__cpo4cendE:
	.zero		1
	.type		_ZN62_INTERNAL_751525c4_31_moe_permute_unpermute_kernel_cu_ed91c8904cuda3std6ranges3__45__cpo4cendE,@object
	.size		_ZN62_INTERNAL_751525c4_31_moe_permute_unpermute_kernel_cu_ed91c8904cuda3std6ranges3__45__cpo4cendE,(_ZN62_INTERNAL_751525c4_31_moe_permute_unpermute_kernel_cu_ed91c8904cuda3std3__420unreachable_sentinelE - _ZN62_INTERNAL_751525c4_31_moe_permute_unpermute_kernel_cu_ed91c8904cuda3std6ranges3__45__cpo4cendE)
_ZN62_INTERNAL_751525c4_31_moe_permute_unpermute_kernel_cu_ed91c8904cuda3std6ranges3__45__cpo4cendE:
	.zero		1
	.type		_ZN62_INTERNAL_751525c4_31_moe_permute_unpermute_kernel_cu_ed91c8904cuda3std3__420unreachable_sentinelE,@object
	.size		_ZN62_INTERNAL_751525c4_31_moe_permute_unpermute_kernel_cu_ed91c8904cuda3std3__420unreachable_sentinelE,(_ZN62_INTERNAL_751525c4_31_moe_permute_unpermute_kernel_cu_ed91c8904cuda3std6ranges3__45__cpo5ssizeE - _ZN62_INTERNAL_751525c4_31_moe_permute_unpermute_kernel_cu_ed91c8904cuda3std3__420unreachable_sentinelE)
_ZN62_INTERNAL_751525c4_31_moe_permute_unpermute_kernel_cu_ed91c8904cuda3std3__420unreachable_sentinelE:
	.zero		1
	.type		_ZN62_INTERNAL_751525c4_31_moe_permute_unpermute_kernel_cu_ed91c8904cuda3std6ranges3__45__cpo5ssizeE,@object
	.size		_ZN62_INTERNAL_751525c4_31_moe_permute_unpermute_kernel_cu_ed91c8904cuda3std6ranges3__45__cpo5ssizeE,(_ZN62_INTERNAL_751525c4_31_moe_permute_unpermute_kernel_cu_ed91c8906thrust24THRUST_300001_SM_1030_NS12placeholders3_10E - _ZN62_INTERNAL_751525c4_31_moe_permute_unpermute_kernel_cu_ed91c8904cuda3std6ranges3__45__cpo5ssizeE)
_ZN62_INTERNAL_751525c4_31_moe_permute_unpermute_kernel_cu_ed91c8904cuda3std6ranges3__45__cpo5ssizeE:
	.zero		1
	.type		_ZN62_INTERNAL_751525c4_31_moe_permute_unpermute_kernel_cu_ed91c8906thrust24THRUST_300001_SM_1030_NS12placeholders3_10E,@object
	.size		_ZN62_INTERNAL_751525c4_31_moe_permute_unpermute_kernel_cu_ed91c8906thrust24THRUST_300001_SM_1030_NS12placeholders3_10E,(_ZN62_INTERNAL_751525c4_31_moe_permute_unpermute_kernel_cu_ed91c8904cuda3std3__45__cpo5crendE - _ZN62_INTERNAL_751525c4_31_moe_permute_unpermute_kernel_cu_ed91c8906thrust24THRUST_300001_SM_1030_NS12placeholders3_10E)
_ZN62_INTERNAL_751525c4_31_moe_permute_unpermute_kernel_cu_ed91c8906thrust24THRUST_300001_SM_1030_NS12placeholders3_10E:
	.zero		1
	.type		_ZN62_INTERNAL_751525c4_31_moe_permute_unpermute_kernel_cu_ed91c8904cuda3std3__45__cpo5crendE,@object
	.size		_ZN62_INTERNAL_751525c4_31_moe_permute_unpermute_kernel_cu_ed91c8904cuda3std3__45__cpo5crendE,(_ZN62_INTERNAL_751525c4_31_moe_permute_unpermute_kernel_cu_ed91c8904cuda3std6ranges3__45__cpo4prevE - _ZN62_INTERNAL_751525c4_31_moe_permute_unpermute_kernel_cu_ed91c8904cuda3std3__45__cpo5crendE)
_ZN62_INTERNAL_751525c4_31_moe_permute_unpermute_kernel_cu_ed91c8904cuda3std3__45__cpo5crendE:
	.zero		1
	.type		_ZN62_INTERNAL_751525c4_31_moe_permute_unpermute_kernel_cu_ed91c8904cuda3std6ranges3__45__cpo4prevE,@object
	.size		_ZN62_INTERNAL_751525c4_31_moe_permute_unpermute_kernel_cu_ed91c8904cuda3std6ranges3__45__cpo4prevE,(_ZN62_INTERNAL_751525c4_31_moe_permute_unpermute_kernel_cu_ed91c8904cuda3std6ranges3__45__cpo9iter_moveE - _ZN62_INTERNAL_751525c4_31_moe_permute_unpermute_kernel_cu_ed91c8904cuda3std6ranges3__45__cpo4prevE)
_ZN62_INTERNAL_751525c4_31_moe_permute_unpermute_kernel_cu_ed91c8904cuda3std6ranges3__45__cpo4prevE:
	.zero		1
	.type		_ZN62_INTERNAL_751525c4_31_moe_permute_unpermute_kernel_cu_ed91c8904cuda3std6ranges3__45__cpo9iter_moveE,@object
	.size		_ZN62_INTERNAL_751525c4_31_moe_permute_unpermute_kernel_cu_ed91c8904cuda3std6ranges3__45__cpo9iter_moveE,(_ZN62_INTERNAL_751525c4_31_moe_permute_unpermute_kernel_cu_ed91c8906thrust24THRUST_300001_SM_1030_NS12placeholders2_2E - _ZN62_INTERNAL_751525c4_31_moe_permute_unpermute_kernel_cu_ed91c8904cuda3std6ranges3__45__cpo9iter_moveE)
_ZN62_INTERNAL_751525c4_31_moe_permute_unpermute_kernel_cu_ed91c8904cuda3std6ranges3__45__cpo9iter_moveE:
	.zero		1
	.type		_ZN62_INTERNAL_751525c4_31_moe_permute_unpermute_kernel_cu_ed91c8906thrust24THRUST_300001_SM_1030_NS12placeholders2_2E,@object
	.size		_ZN62_INTERNAL_751525c4_31_moe_permute_unpermute_kernel_cu_ed91c8906thrust24THRUST_300001_SM_1030_NS12placeholders2_2E,(_ZN62_INTERNAL_751525c4_31_moe_permute_unpermute_kernel_cu_ed91c8906thrust24THRUST_300001_SM_1030_NS12placeholders2_4E - _ZN62_INTERNAL_751525c4_31_moe_permute_unpermute_kernel_cu_ed91c8906thrust24THRUST_300001_SM_1030_NS12placeholders2_2E)
_ZN62_INTERNAL_751525c4_31_moe_permute_unpermute_kernel_cu_ed91c8906thrust24THRUST_300001_SM_1030_NS12placeholders2_2E:
	.zero		1
	.type		_ZN62_INTERNAL_751525c4_31_moe_permute_unpermute_kernel_cu_ed91c8906thrust24THRUST_300001_SM_1030_NS12placeholders2_4E,@object
	.size		_ZN62_INTERNAL_751525c4_31_moe_permute_unpermute_kernel_cu_ed91c8906thrust24THRUST_300001_SM_1030_NS12placeholders2_4E,(_ZN62_INTERNAL_751525c4_31_moe_permute_unpermute_kernel_cu_ed91c8904cuda3std3__45__cpo3endE - _ZN62_INTERNAL_751525c4_31_moe_permute_unpermute_kernel_cu_ed91c8906thrust24THRUST_300001_SM_1030_NS12placeholders2_4E)
_ZN62_INTERNAL_751525c4_31_moe_permute_unpermute_kernel_cu_ed91c8906thrust24THRUST_300001_SM_1030_NS12placeholders2_4E:
	.zero		1
	.type		_ZN62_INTERNAL_751525c4_31_moe_permute_unpermute_kernel_cu_ed91c8904cuda3std3__45__cpo3endE,@object
	.size		_ZN62_INTERNAL_751525c4_31_moe_permute_unpermute_kernel_cu_ed91c8904cuda3std3__45__cpo3endE,(_ZN62_INTERNAL_751525c4_31_moe_permute_unpermute_kernel_cu_ed91c8904cuda3std6ranges3__45__cpo3endE - _ZN62_INTERNAL_751525c4_31_moe_permute_unpermute_kernel_cu_ed91c8904cuda3std3__45__cpo3endE)
_ZN62_INTERNAL_751525c4_31_moe_permute_unpermute_kernel_cu_ed91c8904cuda3std3__45__cpo3endE:
	.zero		1
	.type		_ZN62_INTERNAL_751525c4_31_moe_permute_unpermute_kernel_cu_ed91c8904cuda3std6ranges3__45__cpo3endE,@object
	.size		_ZN62_INTERNAL_751525c4_31_moe_permute_unpermute_kernel_cu_ed91c8904cuda3std6ranges3__45__cpo3endE,(_ZN62_INTERNAL_751525c4_31_moe_permute_unpermute_kernel_cu_ed91c8904cuda3std3__419piecewise_constructE - _ZN62_INTERNAL_751525c4_31_moe_permute_unpermute_kernel_cu_ed91c8904cuda3std6ranges3__45__cpo3endE)
_ZN62_INTERNAL_751525c4_31_moe_permute_unpermute_kernel_cu_ed91c8904cuda3std6ranges3__45__cpo3endE:
	.zero		1
	.type		_ZN62_INTERNAL_751525c4_31_moe_permute_unpermute_kernel_cu_ed91c8904cuda3std3__419piecewise_constructE,@object
	.size		_ZN62_INTERNAL_751525c4_31_moe_permute_unpermute_kernel_cu_ed91c8904cuda3std3__419piecewise_constructE,(_ZN62_INTERNAL_751525c4_31_moe_permute_unpermute_kernel_cu_ed91c8904cuda3std6ranges3__45__cpo5cdataE - _ZN62_INTERNAL_751525c4_31_moe_permute_unpermute_kernel_cu_ed91c8904cuda3std3__419piecewise_constructE)
_ZN62_INTERNAL_751525c4_31_moe_permute_unpermute_kernel_cu_ed91c8904cuda3std3__419piecewise_constructE:
	.zero		1
	.type		_ZN62_INTERNAL_751525c4_31_moe_permute_unpermute_kernel_cu_ed91c8904cuda3std6ranges3__45__cpo5cdataE,@object
	.size		_ZN62_INTERNAL_751525c4_31_moe_permute_unpermute_kernel_cu_ed91c8904cuda3std6ranges3__45__cpo5cdataE,(_ZN62_INTERNAL_751525c4_31_moe_permute_unpermute_kernel_cu_ed91c8906thrust24THRUST_300001_SM_1030_NS12placeholders2_8E - _ZN62_INTERNAL_751525c4_31_moe_permute_unpermute_kernel_cu_ed91c8904cuda3std6ranges3__45__cpo5cdataE)
_ZN62_INTERNAL_751525c4_31_moe_permute_unpermute_kernel_cu_ed91c8904cuda3std6ranges3__45__cpo5cdataE:
	.zero		1
	.type		_ZN62_INTERNAL_751525c4_31_moe_permute_unpermute_kernel_cu_ed91c8906thrust24THRUST_300001_SM_1030_NS12placeholders2_8E,@object
	.size		_ZN62_INTERNAL_751525c4_31_moe_permute_unpermute_kernel_cu_ed91c8906thrust24THRUST_300001_SM_1030_NS12placeholders2_8E,(_ZN62_INTERNAL_751525c4_31_moe_permute_unpermute_kernel_cu_ed91c8904cuda3std3__45__cpo4rendE - _ZN62_INTERNAL_751525c4_31_moe_permute_unpermute_kernel_cu_ed91c8906thrust24THRUST_300001_SM_1030_NS12placeholders2_8E)
_ZN62_INTERNAL_751525c4_31_moe_permute_unpermute_kernel_cu_ed91c8906thrust24THRUST_300001_SM_1030_NS12placeholders2_8E:
	.zero		1
	.type		_ZN62_INTERNAL_751525c4_31_moe_permute_unpermute_kernel_cu_ed91c8904cuda3std3__45__cpo4rendE,@object
	.size		_ZN62_INTERNAL_751525c4_31_moe_permute_unpermute_kernel_cu_ed91c8904cuda3std3__45__cpo4rendE,(_ZN62_INTERNAL_751525c4_31_moe_permute_unpermute_kernel_cu_ed91c8904cuda3std6ranges3__45__cpo9iter_swapE - _ZN62_INTERNAL_751525c4_31_moe_permute_unpermute_kernel_cu_ed91c8904cuda3std3__45__cpo4rendE)
_ZN62_INTERNAL_751525c4_31_moe_permute_unpermute_kernel_cu_ed91c8904cuda3std3__45__cpo4rendE:
	.zero		1
	.type		_ZN62_INTERNAL_751525c4_31_moe_permute_unpermute_kernel_cu_ed91c8904cuda3std6ranges3__45__cpo9iter_swapE,@object
	.size		_ZN62_INTERNAL_751525c4_31_moe_permute_unpermute_kernel_cu_ed91c8904cuda3std6ranges3__45__cpo9iter_swapE,(_ZN62_INTERNAL_751525c4_31_moe_permute_unpermute_kernel_cu_ed91c8904cuda3std3__48unexpectE - _ZN62_INTERNAL_751525c4_31_moe_permute_unpermute_kernel_cu_ed91c8904cuda3std6ranges3__45__cpo9iter_swapE)
_ZN62_INTERNAL_751525c4_31_moe_permute_unpermute_kernel_cu_ed91c8904cuda3std6ranges3__45__cpo9iter_swapE:
	.zero		1
	.type		_ZN62_INTERNAL_751525c4_31_moe_permute_unpermute_kernel_cu_ed91c8904cuda3std3__48unexpectE,@object
	.size		_ZN62_INTERNAL_751525c4_31_moe_permute_unpermute_kernel_cu_ed91c8904cuda3std3__48unexpectE,(_ZN62_INTERNAL_751525c4_31_moe_permute_unpermute_kernel_cu_ed91c8906thrust24THRUST_300001_SM_1030_NS6system6detail10sequential3seqE - _ZN62_INTERNAL_751525c4_31_moe_permute_unpermute_kernel_cu_ed91c8904cuda3std3__48unexpectE)
_ZN62_INTERNAL_751525c4_31_moe_permute_unpermute_kernel_cu_ed91c8904cuda3std3__48unexpectE:
	.zero		1
	.type		_ZN62_INTERNAL_751525c4_31_moe_permute_unpermute_kernel_cu_ed91c8906thrust24THRUST_300001_SM_1030_NS6system6detail10sequential3seqE,@object
	.size		_ZN62_INTERNAL_751525c4_31_moe_permute_unpermute_kernel_cu_ed91c8906thrust24THRUST_300001_SM_1030_NS6system6detail10sequential3seqE,(.L_29 - _ZN62_INTERNAL_751525c4_31_moe_permute_unpermute_kernel_cu_ed91c8906thrust24THRUST_300001_SM_1030_NS6system6detail10sequential3seqE)
_ZN62_INTERNAL_751525c4_31_moe_permute_unpermute_kernel_cu_ed91c8906thrust24THRUST_300001_SM_1030_NS6system6detail10sequential3seqE:
	.zero		1
.L_29:


//--------------------- .nv.shared._ZN3cub18CUB_300001_SM_10306detail10radix_sort33DeviceRadixSortExclusiveSumKernelINS1_5radix10policy_hubIiiyE10Policy1000EyEEvPT0_ --------------------------
	.section	.nv.shared._ZN3cub18CUB_300001_SM_10306detail10radix_sort33DeviceRadixSortExclusiveSumKernelINS1_5radix10policy_hubIiiyE10Policy1000EyEEvPT0_,"aw",@nobits
	.sectionflags	@""
	.align	16
.nv.shared._ZN3cub18CUB_300001_SM_10306detail10radix_sort33DeviceRadixSortExclusiveSumKernelINS1_5radix10policy_hubIiiyE10Policy1000EyEEvPT0_:
	.zero		3360


//--------------------- .nv.shared._ZN3cub18CUB_300001_SM_10306detail10radix_sort30DeviceRadixSortHistogramKernelINS1_5radix10policy_hubIiiyE10Policy1000ELNS0_9SortOrderE0EiyNS1_21identity_decomposer_tEEEvPT2_PKT1_SA_iiT3_ --------------------------
	.section	.nv.shared._ZN3cub18CUB_300001_SM_10306detail10radix_sort30DeviceRadixSortHistogramKernelINS1_5radix10policy_hubIiiyE10Policy1000ELNS0_9SortOrderE0EiyNS1_21identity_decomposer_tEEEvPT2_PKT1_SA_iiT3_,"aw",@nobits
	.sectionflags	@""
	.align	16
.nv.shared._ZN3cub18CUB_300001_SM_10306detail10radix_sort30DeviceRadixSortHistogramKernelINS1_5radix10policy_hubIiiyE10Policy1000ELNS0_9SortOrderE0EiyNS1_21identity_decomposer_tEEEvPT2_PKT1_SA_iiT3_:
	.zero		5120


//--------------------- .nv.shared._ZN3cub18CUB_300001_SM_10306detail10radix_sort31DeviceRadixSortSingleTileKernelINS1_5radix10policy_hubIiiyE10Policy1000ELNS0_9SortOrderE0EiiyNS1_21identity_decomposer_tEEEvPKT1_PSA_PKT2_PSE_T3_iiT4_ --------------------------
	.section	.nv.shared._ZN3cub18CUB_300001_SM_10306detail10radix_sort31DeviceRadixSortSingleTileKernelINS1_5radix10policy_hubIiiyE10Policy1000ELNS0_9SortOrderE0EiiyNS1_21identity_decomposer_tEEEvPKT1_PSA_PKT2_PSE_T3_iiT4_,"aw",@nobits
	.sectionflags	@""
	.align	16
.nv.shared._ZN3cub18CUB_300001_SM_10306detail10radix_sort31DeviceRadixSortSingleTileKernelINS1_5radix10policy_hubIiiyE10Policy1000ELNS0_9SortOrderE0EiiyNS1_21identity_decomposer_tEEEvPKT1_PSA_PKT2_PSE_T3_iiT4_:
	.zero		34880


//--------------------- .nv.shared._ZN3cub18CUB_300001_SM_10306detail11EmptyKernelIvEEvv --------------------------
	.section	.nv.shared._ZN3cub18CUB_300001_SM_10306detail11EmptyKernelIvEEvv,"aw",@nobits
	.sectionflags	@""
	.align	16
	.zero		1024


//--------------------- .nv.shared._Z22preprocessTopkIdKernelPiiPKii --------------------------
	.section	.nv.shared._Z22preprocessTopkIdKernelPiiPKii,"aw",@nobits
	.sectionflags	@""
	.align	16
	.zero		1024


//--------------------- .nv.shared._Z35computeExpertFirstTokenOffsetKernelPKiliPl --------------------------
	.section	.nv.shared._Z35computeExpertFirstTokenOffsetKernelPKiliPl,"aw",@nobits
	.sectionflags	@""
	.align	16
	.zero		1024


//--------------------- .nv.constant0._ZN3cub18CUB_300001_SM_10306detail10radix_sort29DeviceRadixSortOnesweepKernelINS1_5radix10policy_hubIiiyE10Policy1000ELNS0_9SortOrderE0EiiyiiNS1_21identity_decomposer_tEEEvPT5_SB_PT3_PKSC_PT1_PKSG_PT2_PKSK_T4_iiT6_ --------------------------
	.section	.nv.constant0._ZN3cub18CUB_300001_SM_10306detail10radix_sort29DeviceRadixSortOnesweepKernelINS1_5radix10policy_hubIiiyE10Policy1000ELNS0_9SortOrderE0EiiyiiNS1_21identity_decomposer_tEEEvPT5_SB_PT3_PKSC_PT1_PKSG_PT2_PKSK_T4_iiT6_,"a",@progbits
	.sectionflags	@""
	.align	4
.nv.constant0._ZN3cub18CUB_300001_SM_10306detail10radix_sort29DeviceRadixSortOnesweepKernelINS1_5radix10policy_hubIiiyE10Policy1000ELNS0_9SortOrderE0EiiyiiNS1_21identity_decomposer_tEEEvPT5_SB_PT3_PKSC_PT1_PKSG_PT2_PKSK_T4_iiT6_:
	.zero		973


//--------------------- .nv.constant0._ZN3cub18CUB_300001_SM_10306detail10radix_sort33DeviceRadixSortExclusiveSumKernelINS1_5radix10policy_hubIiiyE10Policy1000EyEEvPT0_ --------------------------
	.section	.nv.constant0._ZN3cub18CUB_300001_SM_10306detail10radix_sort33DeviceRadixSortExclusiveSumKernelINS1_5radix10policy_hubIiiyE10Policy1000EyEEvPT0_,"a",@progbits
	.sectionflags	@""
	.align	4
.nv.constant0._ZN3cub18CUB_300001_SM_10306detail10radix_sort33DeviceRadixSortExclusiveSumKernelINS1_5radix10policy_hubIiiyE10Policy1000EyEEvPT0_:
	.zero		904


//--------------------- .nv.constant0._ZN3cub18CUB_300001_SM_10306detail10radix_sort30DeviceRadixSortHistogramKernelINS1_5radix10policy_hubIiiyE10Policy1000ELNS0_9SortOrderE0EiyNS1_21identity_decomposer_tEEEvPT2_PKT1_SA_iiT3_ --------------------------
	.section	.nv.constant0._ZN3cub18CUB_300001_SM_10306detail10radix_sort30DeviceRadixSortHistogramKernelINS1_5radix10policy_hubIiiyE10Policy1000ELNS0_9SortOrderE0EiyNS1_21identity_decomposer_tEEEvPT2_PKT1_SA_iiT3_,"a",@progbits
	.sectionflags	@""
	.align	4
.nv.constant0._ZN3cub18CUB_300001_SM_10306detail10radix_sort30DeviceRadixSortHistogramKernelINS1_5radix10policy_hubIiiyE10Policy1000ELNS0_9SortOrderE0EiyNS1_21identity_decomposer_tEEEvPT2_PKT1_SA_iiT3_:
	.zero		929


//--------------------- .nv.constant0._ZN3cub18CUB_300001_SM_10306detail10radix_sort31DeviceRadixSortSingleTileKernelINS1_5radix10policy_hubIiiyE10Policy1000ELNS0_9SortOrderE0EiiyNS1_21identity_decomposer_tEEEvPKT1_PSA_PKT2_PSE_T3_iiT4_ --------------------------
	.section	.nv.constant0._ZN3cub18CUB_300001_SM_10306detail10radix_sort31DeviceRadixSortSingleTileKernelINS1_5radix10policy_hubIiiyE10Policy1000ELNS0_9SortOrderE0EiiyNS1_21identity_decomposer_tEEEvPKT1_PSA_PKT2_PSE_T3_iiT4_,"a",@progbits
	.sectionflags	@""
	.align	4
.nv.constant0._ZN3cub18CUB_300001_SM_10306detail10radix_sort31DeviceRadixSortSingleTileKernelINS1_5radix10policy_hubIiiyE10Policy1000ELNS0_9SortOrderE0EiiyNS1_21identity_decomposer_tEEEvPKT1_PSA_PKT2_PSE_T3_iiT4_:
	.zero		945


//--------------------- .nv.constant0._ZN3cub18CUB_300001_SM_10306detail11EmptyKernelIvEEvv --------------------------
	.section	.nv.constant0._ZN3cub18CUB_300001_SM_10306detail11EmptyKernelIvEEvv,"a",@progbits
	.sectionflags	@""
	.align	4
.nv.constant0._ZN3cub18CUB_300001_SM_10306detail11EmptyKernelIvEEvv:
	.zero		896


//--------------------- .nv.constant0._Z22preprocessTopkIdKernelPiiPKii --------------------------
	.section	.nv.constant0._Z22preprocessTopkIdKernelPiiPKii,"a",@progbits
	.sectionflags	@""
	.align	4
.nv.constant0._Z22preprocessTopkIdKernelPiiPKii:
	.zero		924


//--------------------- .nv.constant0._Z35computeExpertFirstTokenOffsetKernelPKiliPl --------------------------
	.section	.nv.constant0._Z35computeExpertFirstTokenOffsetKernelPKiliPl,"a",@progbits
	.sectionflags	@""
	.align	4
.nv.constant0._Z35computeExpertFirstTokenOffsetKernelPKiliPl:
	.zero		928


//--------------------- SYMBOLS --------------------------

	.type		.nv.reservedSmem.offset0,@object
	.size		.nv.reservedSmem.offset0,0x4
	.type		.nv.reservedSmem.cap,@object
	.size		.nv.reservedSmem.cap,0x4
